def matmul_kernel(
    a_ptr,
    b_ptr,
    c_ptr,
    M,
    N,
    K,
    stride_am,
    stride_ak,
    stride_bk,
    stride_bn,
    stride_cm,
    stride_cn,
    BLOCK_M: tl.constexpr,
    BLOCK_N: tl.constexpr,
    BLOCK_K: tl.constexpr,
    GROUP_M: tl.constexpr,
):
    pid = tl.program_id(axis=0)
    num_pid_m = tl.cdiv(M, BLOCK_M)
    num_pid_n = tl.cdiv(N, BLOCK_N)
    num_pid_in_group = GROUP_M * num_pid_n
    group_id = pid // num_pid_in_group
    first_pid_m = group_id * GROUP_M
    group_size_m = min(num_pid_m - first_pid_m, GROUP_M)
    pid_m = first_pid_m + ((pid % num_pid_in_group) % group_size_m)
    pid_n = (pid % num_pid_in_group) // group_size_m

    offs_am = (pid_m * BLOCK_M + tl.arange(0, BLOCK_M)) % M
    offs_bn = (pid_n * BLOCK_N + tl.arange(0, BLOCK_N)) % N
    offs_k = tl.arange(0, BLOCK_K)
    a_ptrs = a_ptr + offs_am[:, None] * stride_am + offs_k[None, :] * stride_ak
    b_ptrs = b_ptr + offs_k[:, None] * stride_bk + offs_bn[None, :] * stride_bn

    acc = tl.zeros((BLOCK_M, BLOCK_N), dtype=tl.float32)
    for kk in range(0, tl.cdiv(K, BLOCK_K)):
        a = tl.load(a_ptrs, mask=offs_k[None, :] < K - kk * BLOCK_K, other=0.0)
        b = tl.load(b_ptrs, mask=offs_k[:, None] < K - kk * BLOCK_K, other=0.0)
        acc = tl.dot(a, b, acc)
        a_ptrs += BLOCK_K * stride_ak
        b_ptrs += BLOCK_K * stride_bk

    c = acc.to(c_ptr.dtype.element_ty)
    offs_cm = pid_m * BLOCK_M + tl.arange(0, BLOCK_M)
    offs_cn = pid_n * BLOCK_N + tl.arange(0, BLOCK_N)
    c_ptrs = c_ptr + offs_cm[:, None] * stride_cm + offs_cn[None, :] * stride_cn
    mask = (offs_cm[:, None] < M) & (offs_cn[None, :] < N)
    tl.store(c_ptrs, c, mask=mask)

# config = {"BLOCK_K": 128, "BLOCK_M": 256, "BLOCK_N": 64, "GROUP_M": 8, "arch": "sm_100", "dtype": "fp8e4m3", "num_ctas": 1, "num_stages": 3, "num_warps": 1}
# arch = sm_100


// ===== COMPILED SASS (sm_100a) =====

	.target	sm_100a

	.elftype	@"ET_EXEC"


//--------------------- .note.nv.tkinfo           --------------------------
	.section	.note.nv.tkinfo,"",@"SHT_NOTE"
	.sectionflags	@"SHF_NOTE_NV_TKINFO"
	.tkinfo
        /*0018*/ 	.word	0x00000081
        /*0030*/ 	.string	""
        /*0030*/ 	.string	"ptxas-blackwell"
        /*0030*/ 	.string	"Cuda compilation tools, release 12.9, V12.9.86"
        /*0030*/ 	.string	"Build cuda_12.9.r12.9/compiler.36037853_0"
        /*0030*/ 	.string	"-v  -suppress-debug-info  -lineinfo  -arch sm_100a "



//--------------------- .note.nv.cuver            --------------------------
	.section	.note.nv.cuver,"",@"SHT_NOTE"
	.sectionflags	@"SHF_NOTE_NV_CUVER"
        /*0018*/ 	.short	0x0001
        /*001a*/ 	.short	0x0064
        /*001c*/ 	.short	0x0001
        /*001e*/ 	.short	0x0000
        /*0020*/ 	.short	0x0001
        /*0022*/ 	.short	0x0000


//--------------------- .nv.info                  --------------------------
	.section	.nv.info,"",@"SHT_CUDA_INFO"
	.align	4


	//----- nvinfo : EIATTR_REGCOUNT
	.align		4
        /*0000*/ 	.byte	0x04, 0x2f
        /*0002*/ 	.short	(.L_1 - .L_0)
	.align		4
.L_0:
        /*0004*/ 	.word	index@(matmul_kernel)
        /*0008*/ 	.word	0x00000040


	//----- nvinfo : EIATTR_FRAME_SIZE
	.align		4
.L_1:
        /*000c*/ 	.byte	0x04, 0x11
        /*000e*/ 	.short	(.L_3 - .L_2)
	.align		4
.L_2:
        /*0010*/ 	.word	index@(matmul_kernel)
        /*0014*/ 	.word	0x00005788


	//----- nvinfo : EIATTR_MIN_STACK_SIZE
	.align		4
.L_3:
        /*0018*/ 	.byte	0x04, 0x12
        /*001a*/ 	.short	(.L_5 - .L_4)
	.align		4
.L_4:
        /*001c*/ 	.word	index@(matmul_kernel)
        /*0020*/ 	.word	0x00005788
.L_5:


//--------------------- .nv.info.matmul_kernel    --------------------------
	.section	.nv.info.matmul_kernel,"",@"SHT_CUDA_INFO"
	.sectionflags	@""
	.align	4


	//----- nvinfo : EIATTR_CUDA_API_VERSION
	.align		4
        /*0000*/ 	.byte	0x04, 0x37
        /*0002*/ 	.short	(.L_7 - .L_6)
.L_6:
        /*0004*/ 	.word	0x00000081


	//----- nvinfo : EIATTR_KPARAM_INFO
	.align		4
.L_7:
        /*0008*/ 	.byte	0x04, 0x17
        /*000a*/ 	.short	(.L_9 - .L_8)
.L_8:
        /*000c*/ 	.word	0x00000000
        /*0010*/ 	.short	0x000d
        /*0012*/ 	.short	0x0048
        /*0014*/ 	.byte	0x00, 0xf4, 0x21, 0x00


	//----- nvinfo : EIATTR_KPARAM_INFO
	.align		4
.L_9:
        /*0018*/ 	.byte	0x04, 0x17
        /*001a*/ 	.short	(.L_11 - .L_10)
.L_10:
        /*001c*/ 	.word	0x00000000
        /*0020*/ 	.short	0x000c
        /*0022*/ 	.short	0x0040
        /*0024*/ 	.byte	0x00, 0xf4, 0x21, 0x00


	//----- nvinfo : EIATTR_KPARAM_INFO
	.align		4
.L_11:
        /*0028*/ 	.byte	0x04, 0x17
        /*002a*/ 	.short	(.L_13 - .L_12)
.L_12:
        /*002c*/ 	.word	0x00000000
        /*0030*/ 	.short	0x000b
        /*0032*/ 	.short	0x0038
        /*0034*/ 	.byte	0x00, 0xf0, 0x11, 0x00


	//----- nvinfo : EIATTR_KPARAM_INFO
	.align		4
.L_13:
        /*0038*/ 	.byte	0x04, 0x17
        /*003a*/ 	.short	(.L_15 - .L_14)
.L_14:
        /*003c*/ 	.word	0x00000000
        /*0040*/ 	.short	0x000a
        /*0042*/ 	.short	0x0034
        /*0044*/ 	.byte	0x00, 0xf0, 0x11, 0x00


	//----- nvinfo : EIATTR_KPARAM_INFO
	.align		4
.L_15:
        /*0048*/ 	.byte	0x04, 0x17
        /*004a*/ 	.short	(.L_17 - .L_16)
.L_16:
        /*004c*/ 	.word	0x00000000
        /*0050*/ 	.short	0x0009
        /*0052*/ 	.short	0x0030
        /*0054*/ 	.byte	0x00, 0xf0, 0x11, 0x00


	//----- nvinfo : EIATTR_KPARAM_INFO
	.align		4
.L_17:
        /*0058*/ 	.byte	0x04, 0x17
        /*005a*/ 	.short	(.L_19 - .L_18)
.L_18:
        /*005c*/ 	.word	0x00000000
        /*0060*/ 	.short	0x0008
        /*0062*/ 	.short	0x002c
        /*0064*/ 	.byte	0x00, 0xf0, 0x11, 0x00


	//----- nvinfo : EIATTR_KPARAM_INFO
	.align		4
.L_19:
        /*0068*/ 	.byte	0x04, 0x17
        /*006a*/ 	.short	(.L_21 - .L_20)
.L_20:
        /*006c*/ 	.word	0x00000000
        /*0070*/ 	.short	0x0007
        /*0072*/ 	.short	0x0028
        /*0074*/ 	.byte	0x00, 0xf0, 0x11, 0x00


	//----- nvinfo : EIATTR_KPARAM_INFO
	.align		4
.L_21:
        /*0078*/ 	.byte	0x04, 0x17
        /*007a*/ 	.short	(.L_23 - .L_22)
.L_22:
        /*007c*/ 	.word	0x00000000
        /*0080*/ 	.short	0x0006
        /*0082*/ 	.short	0x0024
        /*0084*/ 	.byte	0x00, 0xf0, 0x11, 0x00


	//----- nvinfo : EIATTR_KPARAM_INFO
	.align		4
.L_23:
        /*0088*/ 	.byte	0x04, 0x17
        /*008a*/ 	.short	(.L_25 - .L_24)
.L_24:
        /*008c*/ 	.word	0x00000000
        /*0090*/ 	.short	0x0005
        /*0092*/ 	.short	0x0020
        /*0094*/ 	.byte	0x00, 0xf0, 0x11, 0x00


	//----- nvinfo : EIATTR_KPARAM_INFO
	.align		4
.L_25:
        /*0098*/ 	.byte	0x04, 0x17
        /*009a*/ 	.short	(.L_27 - .L_26)
.L_26:
        /*009c*/ 	.word	0x00000000
        /*00a0*/ 	.short	0x0004
        /*00a2*/ 	.short	0x001c
        /*00a4*/ 	.byte	0x00, 0xf0, 0x11, 0x00


	//----- nvinfo : EIATTR_KPARAM_INFO
	.align		4
.L_27:
        /*00a8*/ 	.byte	0x04, 0x17
        /*00aa*/ 	.short	(.L_29 - .L_28)
.L_28:
        /*00ac*/ 	.word	0x00000000
        /*00b0*/ 	.short	0x0003
        /*00b2*/ 	.short	0x0018
        /*00b4*/ 	.byte	0x00, 0xf0, 0x11, 0x00


	//----- nvinfo : EIATTR_KPARAM_INFO
	.align		4
.L_29:
        /*00b8*/ 	.byte	0x04, 0x17
        /*00ba*/ 	.short	(.L_31 - .L_30)
.L_30:
        /*00bc*/ 	.word	0x00000000
        /*00c0*/ 	.short	0x0002
        /*00c2*/ 	.short	0x0010
        /*00c4*/ 	.byte	0x00, 0xf4, 0x21, 0x00


	//----- nvinfo : EIATTR_KPARAM_INFO
	.align		4
.L_31:
        /*00c8*/ 	.byte	0x04, 0x17
        /*00ca*/ 	.short	(.L_33 - .L_32)
.L_32:
        /*00cc*/ 	.word	0x00000000
        /*00d0*/ 	.short	0x0001
        /*00d2*/ 	.short	0x0008
        /*00d4*/ 	.byte	0x00, 0xf4, 0x21, 0x00


	//----- nvinfo : EIATTR_KPARAM_INFO
	.align		4
.L_33:
        /*00d8*/ 	.byte	0x04, 0x17
        /*00da*/ 	.short	(.L_35 - .L_34)
.L_34:
        /*00dc*/ 	.word	0x00000000
        /*00e0*/ 	.short	0x0000
        /*00e2*/ 	.short	0x0000
        /*00e4*/ 	.byte	0x00, 0xf4, 0x21, 0x00


	//----- nvinfo : EIATTR_SPARSE_MMA_MASK
	.align		4
.L_35:
        /*00e8*/ 	.byte	0x03, 0x50
        /*00ea*/ 	.short	0x0000


	//----- nvinfo : EIATTR_MAXREG_COUNT
	.align		4
        /*00ec*/ 	.byte	0x03, 0x1b
        /*00ee*/ 	.short	0x00ff


	//----- nvinfo : EIATTR_NUM_BARRIERS
	.align		4
        /*00f0*/ 	.byte	0x02, 0x4c
        /*00f2*/ 	.byte	0x01
	.zero		1


	//----- nvinfo : EIATTR_ANNOTATIONS
	.align		4
        /*00f4*/ 	.byte	0x04, 0x55
        /*00f6*/ 	.short	(.L_37 - .L_36)


	//   ....[0]....
.L_36:
        /*00f8*/ 	.word	0x00000001
        /*00fc*/ 	.byte	0x50, 0x00, 0x00, 0x00, 0x01, 0x00, 0x00, 0x00, 0x90, 0x00, 0x00, 0x00, 0x01, 0x00, 0x00, 0x00
        /* <DEDUP_REMOVED lines=2534> */
        /*9f6c*/ 	.byte	0x80, 0x48, 0x02, 0x00


	//----- nvinfo : EIATTR_COOP_GROUP_MASK_REGIDS
	.align		4
.L_37:
        /*9f70*/ 	.byte	0x04, 0x29
        /*9f72*/ 	.short	(.L_39 - .L_38)


	//   ....[0]....
.L_38:
        /*9f74*/ 	.word	0xffffffff


	//   ....[1]....
        /*9f78*/ 	.word	0xffffffff


	//   ....[2]....
        /*9f7c*/ 	.word	0xffffffff


	//   ....[3]....
        /*9f80*/ 	.word	0xffffffff


	//   ....[4]....
        /*9f84*/ 	.word	0xffffffff


	//   ....[5]....
        /*9f88*/ 	.word	0xffffffff


	//   ....[6]....
        /*9f8c*/ 	.word	0xffffffff


	//   ....[7]....
        /*9f90*/ 	.word	0xffffffff


	//   ....[8]....
        /*9f94*/ 	.word	0xffffffff


	//   ....[9]....
        /*9f98*/ 	.word	0xffffffff


	//   ....[10]....
        /*9f9c*/ 	.word	0xffffffff


	//   ....[11]....
        /*9fa0*/ 	.word	0xffffffff


	//   ....[12]....
        /*9fa4*/ 	.word	0xffffffff


	//   ....[13]....
        /*9fa8*/ 	.word	0xffffffff


	//   ....[14]....
        /*9fac*/ 	.word	0xffffffff


	//   ....[15]....
        /*9fb0*/ 	.word	0xffffffff


	//   ....[16]....
        /*9fb4*/ 	.word	0xffffffff


	//   ....[17]....
        /*9fb8*/ 	.word	0xffffffff


	//   ....[18]....
        /*9fbc*/ 	.word	0xffffffff


	//   ....[19]....
        /*9fc0*/ 	.word	0xffffffff


	//   ....[20]....
        /*9fc4*/ 	.word	0xffffffff


	//   ....[21]....
        /*9fc8*/ 	.word	0xffffffff


	//   ....[22]....
        /*9fcc*/ 	.word	0xffffffff


	//   ....[23]....
        /*9fd0*/ 	.word	0xffffffff


	//   ....[24]....
        /*9fd4*/ 	.word	0xffffffff


	//   ....[25]....
        /*9fd8*/ 	.word	0xffffffff


	//   ....[26]....
        /*9fdc*/ 	.word	0xffffffff


	//   ....[27]....
        /*9fe0*/ 	.word	0xffffffff


	//   ....[28]....
        /*9fe4*/ 	.word	0xffffffff


	//   ....[29]....
        /*9fe8*/ 	.word	0xffffffff


	//   ....[30]....
        /*9fec*/ 	.word	0xffffffff


	//   ....[31]....
        /*9ff0*/ 	.word	0xffffffff


	//   ....[32]....
        /*9ff4*/ 	.word	0xffffffff


	//   ....[33]....
        /*9ff8*/ 	.word	0xffffffff


	//   ....[34]....
        /*9ffc*/ 	.word	0xffffffff


	//   ....[35]....
        /*a000*/ 	.word	0xffffffff


	//   ....[36]....
        /*a004*/ 	.word	0xffffffff


	//   ....[37]....
        /*a008*/ 	.word	0xffffffff


	//   ....[38]....
        /*a00c*/ 	.word	0xffffffff


	//   ....[39]....
        /*a010*/ 	.word	0xffffffff


	//   ....[40]....
        /*a014*/ 	.word	0xffffffff


	//   ....[41]....
        /*a018*/ 	.word	0xffffffff


	//   ....[42]....
        /*a01c*/ 	.word	0xffffffff


	//   ....[43]....
        /*a020*/ 	.word	0xffffffff


	//   ....[44]....
        /*a024*/ 	.word	0xffffffff


	//   ....[45]....
        /*a028*/ 	.word	0xffffffff


	//   ....[46]....
        /*a02c*/ 	.word	0xffffffff


	//   ....[47]....
        /*a030*/ 	.word	0xffffffff


	//   ....[48]....
        /*a034*/ 	.word	0xffffffff


	//   ....[49]....
        /*a038*/ 	.word	0xffffffff


	//   ....[50]....
        /*a03c*/ 	.word	0xffffffff


	//   ....[51]....
        /*a040*/ 	.word	0xffffffff


	//   ....[52]....
        /*a044*/ 	.word	0xffffffff


	//   ....[53]....
        /*a048*/ 	.word	0xffffffff


	//   ....[54]....
        /*a04c*/ 	.word	0xffffffff


	//   ....[55]....
        /*a050*/ 	.word	0xffffffff


	//   ....[56]....
        /*a054*/ 	.word	0xffffffff


	//   ....[57]....
        /*a058*/ 	.word	0xffffffff


	//   ....[58]....
        /*a05c*/ 	.word	0xffffffff


	//   ....[59]....
        /*a060*/ 	.word	0xffffffff


	//   ....[60]....
        /*a064*/ 	.word	0xffffffff


	//   ....[61]....
        /*a068*/ 	.word	0xffffffff


	//   ....[62]....
        /*a06c*/ 	.word	0xffffffff


	//----- nvinfo : EIATTR_COOP_GROUP_INSTR_OFFSETS
	.align		4
.L_39:
        /*a070*/ 	.byte	0x04, 0x28
        /*a072*/ 	.short	(.L_41 - .L_40)


	//   ....[0]....
.L_40:
        /*a074*/ 	.word	0x000bb250


	//   ....[1]....
        /*a078*/ 	.word	0x000bbe50


	//   ....[2]....
        /*a07c*/ 	.word	0x000bbec0


	//   ....[3]....
        /*a080*/ 	.word	0x000bbf40


	//   ....[4]....
        /*a084*/ 	.word	0x000bc0f0


	//   ....[5]....
        /*a088*/ 	.word	0x000bc150


	//   ....[6]....
        /*a08c*/ 	.word	0x000bc170


	//   ....[7]....
        /*a090*/ 	.word	0x000bc2a0


	//   ....[8]....
        /*a094*/ 	.word	0x000bc340


	//   ....[9]....
        /*a098*/ 	.word	0x000bc360


	//   ....[10]....
        /*a09c*/ 	.word	0x000bc380


	//   ....[11]....
        /*a0a0*/ 	.word	0x000bc500


	//   ....[12]....
        /*a0a4*/ 	.word	0x000bc560


	//   ....[13]....
        /*a0a8*/ 	.word	0x000bc580


	//   ....[14]....
        /*a0ac*/ 	.word	0x000bc5a0


	//   ....[15]....
        /*a0b0*/ 	.word	0x000bc6a0


	//   ....[16]....
        /*a0b4*/ 	.word	0x000bc740


	//   ....[17]....
        /*a0b8*/ 	.word	0x000bc760


	//   ....[18]....
        /*a0bc*/ 	.word	0x000bc780


	//   ....[19]....
        /*a0c0*/ 	.word	0x000bc900


	//   ....[20]....
        /*a0c4*/ 	.word	0x000bc930


	//   ....[21]....
        /*a0c8*/ 	.word	0x000bc980


	//   ....[22]....
        /*a0cc*/ 	.word	0x000bc9a0


	//   ....[23]....
        /*a0d0*/ 	.word	0x000bca80


	//   ....[24]....
        /*a0d4*/ 	.word	0x000bcad0


	//   ....[25]....
        /*a0d8*/ 	.word	0x000bcb40


	//   ....[26]....
        /*a0dc*/ 	.word	0x000bcb60


	//   ....[27]....
        /*a0e0*/ 	.word	0x000bcc00


	//   ....[28]....
        /*a0e4*/ 	.word	0x000bcd30


	//   ....[29]....
        /*a0e8*/ 	.word	0x000bcd80


	//   ....[30]....
        /*a0ec*/ 	.word	0x000bcdf0


	//   ....[31]....
        /*a0f0*/ 	.word	0x000bce80


	//   ....[32]....
        /*a0f4*/ 	.word	0x000bcf20


	//   ....[33]....
        /*a0f8*/ 	.word	0x000bcfb0


	//   ....[34]....
        /*a0fc*/ 	.word	0x000bcfe0


	//   ....[35]....
        /*a100*/ 	.word	0x000bd080


	//   ....[36]....
        /*a104*/ 	.word	0x000bd170


	//   ....[37]....
        /*a108*/ 	.word	0x000bd200


	//   ....[38]....
        /*a10c*/ 	.word	0x000bd260


	//   ....[39]....
        /*a110*/ 	.word	0x000bd2d0


	//   ....[40]....
        /*a114*/ 	.word	0x000bd440


	//   ....[41]....
        /*a118*/ 	.word	0x000bd460


	//   ....[42]....
        /*a11c*/ 	.word	0x000bd480


	//   ....[43]....
        /*a120*/ 	.word	0x000bd510


	//   ....[44]....
        /*a124*/ 	.word	0x000bd660


	//   ....[45]....
        /*a128*/ 	.word	0x000bd6a0


	//   ....[46]....
        /*a12c*/ 	.word	0x000bd6c0


	//   ....[47]....
        /*a130*/ 	.word	0x000bd7c0


	//   ....[48]....
        /*a134*/ 	.word	0x000bd830


	//   ....[49]....
        /*a138*/ 	.word	0x000bd8e0


	//   ....[50]....
        /*a13c*/ 	.word	0x000bd900


	//   ....[51]....
        /*a140*/ 	.word	0x000bd9c0


	//   ....[52]....
        /*a144*/ 	.word	0x000bdb20


	//   ....[53]....
        /*a148*/ 	.word	0x000bdb40


	//   ....[54]....
        /*a14c*/ 	.word	0x000bdb60


	//   ....[55]....
        /*a150*/ 	.word	0x000bdc40


	//   ....[56]....
        /*a154*/ 	.word	0x000bdd20


	//   ....[57]....
        /*a158*/ 	.word	0x000bdd80


	//   ....[58]....
        /*a15c*/ 	.word	0x000bde00


	//   ....[59]....
        /*a160*/ 	.word	0x000bde20


	//   ....[60]....
        /*a164*/ 	.word	0x000bde70


	//   ....[61]....
        /*a168*/ 	.word	0x000bdf90


	//   ....[62]....
        /*a16c*/ 	.word	0x000be000


	//----- nvinfo : EIATTR_VRC_CTA_INIT_COUNT
	.align		4
.L_41:
        /*a170*/ 	.byte	0x02, 0x4a
	.zero		1
	.zero		1


	//----- nvinfo : EIATTR_EXIT_INSTR_OFFSETS
	.align		4
        /*a174*/ 	.byte	0x04, 0x1c
        /*a176*/ 	.short	(.L_43 - .L_42)


	//   ....[0]....
.L_42:
        /*a178*/ 	.word	0x000cf730


	//   ....[1]....
        /*a17c*/ 	.word	0x000cf750


	//----- nvinfo : EIATTR_REQNTID
	.align		4
.L_43:
        /*a180*/ 	.byte	0x04, 0x10
        /*a182*/ 	.short	(.L_45 - .L_44)
.L_44:
        /*a184*/ 	.word	0x00000020
        /*a188*/ 	.word	0x00000001
        /*a18c*/ 	.word	0x00000001


	//----- nvinfo : EIATTR_CBANK_PARAM_SIZE
	.align		4
.L_45:
        /*a190*/ 	.byte	0x03, 0x19
        /*a192*/ 	.short	0x0050


	//----- nvinfo : EIATTR_PARAM_CBANK
	.align		4
        /*a194*/ 	.byte	0x04, 0x0a
        /*a196*/ 	.short	(.L_47 - .L_46)
	.align		4
.L_46:
        /*a198*/ 	.word	index@(.nv.constant0.matmul_kernel)
        /*a19c*/ 	.short	0x0380
        /*a19e*/ 	.short	0x0050


	//----- nvinfo : EIATTR_SW_WAR
	.align		4
.L_47:
        /*a1a0*/ 	.byte	0x04, 0x36
        /*a1a2*/ 	.short	(.L_49 - .L_48)
.L_48:
        /*a1a4*/ 	.word	0x00000008
.L_49:


//--------------------- .nv.compat                --------------------------
	.section	.nv.compat,"",@"SHT_CUDA_COMPAT_INFO"
	.align	4
        /*0000*/ 	.byte	0x02, 0x02, 0x02, 0x00, 0x02, 0x05, 0x05, 0x00, 0x02, 0x03, 0x00, 0x00, 0x02, 0x06, 0x01, 0x00


//--------------------- .nv.callgraph             --------------------------
	.section	.nv.callgraph,"",@"SHT_CUDA_CALLGRAPH"
	.align	4
	.sectionentsize	8
	.align		4
        /*0000*/ 	.word	0x00000000
	.align		4
        /*0004*/ 	.word	0xffffffff
	.align		4
        /*0008*/ 	.word	0x00000000
	.align		4
        /*000c*/ 	.word	0xfffffffe
	.align		4
        /*0010*/ 	.word	0x00000000
	.align		4
        /*0014*/ 	.word	0xfffffffd
	.align		4
        /*0018*/ 	.word	0x00000000
	.align		4
        /*001c*/ 	.word	0xfffffffc


//--------------------- .text.matmul_kernel       --------------------------
	.section	.text.matmul_kernel,"ax",@progbits
	.align	128
        .global         matmul_kernel
        .type           matmul_kernel,@function
        .size           matmul_kernel,(.L_x_3 - matmul_kernel)
        .other          matmul_kernel,@"STO_CUDA_ENTRY STV_DEFAULT"
matmul_kernel:
.text.matmul_kernel:
[----:B------:R-:W0:Y:S02]  /*0000*/  LDC R1, c[0x0][0x37c] ;  /* 0x0000df00ff017b82 */ /* 0x000e240000000800 */
[----:B0-----:R-:W-:-:S06]  /*0010*/  VIADD R1, R1, 0xffffa878 ;  /* 0xffffa87801017836 */ /* 0x001fcc0000000000 */
[----:B------:R-:W0:Y:S01]  /*0020*/  LDC.64 R4, c[0x0][0x398] ;  /* 0x0000e600ff047b82 */ /* 0x000e220000000a00 */
[----:B------:R-:W1:Y:S01]  /*0030*/  S2R R7, SR_CTAID.X ;  /* 0x0000000000077919 */ /* 0x000e620000002500 */
[----:B------:R-:W2:Y:S01]  /*0040*/  LDCU UR49, c[0x0][0x3a0] ;  /* 0x00007400ff3177ac */ /* 0x000ea20008000800 */
[----:B------:R-:W-:Y:S01]  /*0050*/  STL [R1+0x820], RZ ;  /* 0x000820ff01007387 */ /* 0x000fe20000100800 */
[----:B------:R-:W-:Y:S01]  /*0060*/  UMOV UR4, 0x400 ;  /* 0x0000040000047882 */ /* 0x000fe20000000000 */
[----:B------:R-:W3:Y:S03]  /*0070*/  LDCU.64 UR36, c[0x0][0x358] ;  /* 0x00006b00ff2477ac */ /* 0x000ee60008000a00 */
[----:B------:R-:W4:Y:S01]  /*0080*/  S2UR UR5, SR_CgaCtaId ;  /* 0x00000000000579c3 */ /* 0x000f220000008800 */
[----:B------:R-:W-:Y:S04]  /*0090*/  STL [R1+0x824], RZ ;  /* 0x000824ff01007387 */ /* 0x000fe80000100800 */
[----:B------:R-:W-:Y:S04]  /*00a0*/  STL [R1+0x828], RZ ;  /* 0x000828ff01007387 */ /* 0x000fe80000100800 */
[----:B------:R-:W-:Y:S01]  /*00b0*/  STL [R1+0x82c], RZ ;  /* 0x00082cff01007387 */ /* 0x000fe20000100800 */
[----:B--2---:R-:W-:-:S03]  /*00c0*/  UIADD3 UR49, UPT, UPT, UR49, 0x7f, URZ ;  /* 0x0000007f31317890 */ /* 0x004fc6000fffe0ff */
[----:B------:R-:W-:Y:S01]  /*00d0*/  STL [R1+0x880], RZ ;  /* 0x000880ff01007387 */ /* 0x000fe20000100800 */
[----:B0-----:R-:W-:-:S03]  /*00e0*/  VIADD R0, R5, 0x3f ;  /* 0x0000003f05007836 */ /* 0x001fc60000000000 */
[----:B------:R-:W-:Y:S01]  /*00f0*/  STL [R1+0x884], RZ ;  /* 0x000884ff01007387 */ /* 0x000fe20000100800 */
[----:B------:R-:W-:-:S03]  /*0100*/  UISETP.GE.AND UP0, UPT, UR49, 0x80, UPT ;  /* 0x000000803100788c */ /* 0x000fc6000bf06270 */
[----:B------:R-:W-:Y:S01]  /*0110*/  STL [R1+0x888], RZ ;  /* 0x000888ff01007387 */ /* 0x000fe20000100800 */
[----:B------:R-:W-:Y:S01]  /*0120*/  SHF.R.S32.HI R3, RZ, 0x1f, R0 ;  /* 0x0000001fff037819 */ /* 0x000fe20000011400 */
[----:B----4-:R-:W-:Y:S02]  /*0130*/  ULEA UR4, UR5, UR4, 0x18 ;  /* 0x0000000405047291 */ /* 0x010fe4000f8ec0ff */
[----:B------:R-:W-:Y:S01]  /*0140*/  STL [R1+0x88c], RZ ;  /* 0x00088cff01007387 */ /* 0x000fe20000100800 */
[----:B------:R-:W-:Y:S02]  /*0150*/  LEA.HI R3, R3, R0, RZ, 0x6 ;  /* 0x0000000003037211 */ /* 0x000fe400078f30ff */
[----:B-1----:R-:W-:Y:S01]  /*0160*/  IABS R10, R7 ;  /* 0x00000007000a7213 */ /* 0x002fe20000000000 */
[----:B------:R-:W-:Y:S01]  /*0170*/  STL [R1+0x870], RZ ;  /* 0x000870ff01007387 */ /* 0x000fe20000100800 */
[----:B------:R-:W-:-:S03]  /*0180*/  SHF.R.S32.HI R3, RZ, 0x6, R3 ;  /* 0x00000006ff037819 */ /* 0x000fc60000011403 */
[----:B------:R-:W-:Y:S02]  /*0190*/  STL [R1+0x874], RZ ;  /* 0x000874ff01007387 */ /* 0x000fe40000100800 */
[----:B------:R-:W-:Y:S02]  /*01a0*/  IMAD.SHL.U32 R6, R3, 0x8, RZ ;  /* 0x0000000803067824 */ /* 0x000fe400078e00ff */
[----:B------:R-:W-:Y:S03]  /*01b0*/  STL [R1+0x878], RZ ;  /* 0x000878ff01007387 */ /* 0x000fe60000100800 */
[-C--:B------:R-:W-:Y:S01]  /*01c0*/  IABS R9, R6.reuse ;  /* 0x0000000600097213 */ /* 0x080fe20000000000 */
[----:B------:R-:W-:Y:S01]  /*01d0*/  STL [R1+0x87c], RZ ;  /* 0x00087cff01007387 */ /* 0x000fe20000100800 */
[----:B------:R-:W-:Y:S02]  /*01e0*/  IABS R12, R6 ;  /* 0x00000006000c7213 */ /* 0x000fe40000000000 */
[----:B------:R-:W0:Y:S01]  /*01f0*/  I2F.RP R0, R9 ;  /* 0x0000000900007306 */ /* 0x000e220000209400 */
[----:B------:R-:W-:Y:S04]  /*0200*/  STL [R1+0x860], RZ ;  /* 0x000860ff01007387 */ /* 0x000fe80000100800 */
[----:B------:R-:W-:Y:S04]  /*0210*/  STL [R1+0x864], RZ ;  /* 0x000864ff01007387 */ /* 0x000fe80000100800 */
[----:B------:R-:W-:Y:S04]  /*0220*/  STL [R1+0x868], RZ ;  /* 0x000868ff01007387 */ /* 0x000fe80000100800 */
[----:B------:R-:W-:Y:S01]  /*0230*/  STL [R1+0x86c], RZ ;  /* 0x00086cff01007387 */ /* 0x000fe20000100800 */
[----:B0-----:R-:W0:Y:S03]  /*0240*/  MUFU.RCP R0, R0 ;  /* 0x0000000000007308 */ /* 0x001e260000001000 */
[----:B------:R-:W-:Y:S04]  /*0250*/  STL [R1+0x850], RZ ;  /* 0x000850ff01007387 */ /* 0x000fe80000100800 */
[----:B------:R-:W-:Y:S04]  /*0260*/  STL [R1+0x854], RZ ;  /* 0x000854ff01007387 */ /* 0x000fe80000100800 */
[----:B------:R-:W-:Y:S04]  /*0270*/  STL [R1+0x858], RZ ;  /* 0x000858ff01007387 */ /* 0x000fe80000100800 */
[----:B------:R-:W-:Y:S01]  /*0280*/  STL [R1+0x85c], RZ ;  /* 0x00085cff01007387 */ /* 0x000fe20000100800 */
[----:B0-----:R-:W-:-:S03]  /*0290*/  VIADD R2, R0, 0xffffffe ;  /* 0x0ffffffe00027836 */ /* 0x001fc60000000000 */
[----:B------:R-:W-:Y:S01]  /*02a0*/  STL [R1+0x840], RZ ;  /* 0x000840ff01007387 */ /* 0x000fe20000100800 */
[----:B------:R-:W-:Y:S01]  /*02b0*/  IMAD.MOV R0, RZ, RZ, -R12 ;  /* 0x000000ffff007224 */ /* 0x000fe200078e0a0c */
[----:B------:R0:W1:Y:S02]  /*02c0*/  F2I.FTZ.U32.TRUNC.NTZ R3, R2 ;  /* 0x0000000200037305 */ /* 0x000064000021f000 */
[----:B------:R-:W-:Y:S04]  /*02d0*/  STL [R1+0x844], RZ ;  /* 0x000844ff01007387 */ /* 0x000fe80000100800 */
[----:B------:R-:W-:Y:S04]  /*02e0*/  STL [R1+0x848], RZ ;  /* 0x000848ff01007387 */ /* 0x000fe80000100800 */
[----:B------:R-:W-:Y:S01]  /*02f0*/  STL [R1+0x84c], RZ ;  /* 0x00084cff01007387 */ /* 0x000fe20000100800 */
[----:B0-----:R-:W-:-:S03]  /*0300*/  IMAD.MOV.U32 R2, RZ, RZ, RZ ;  /* 0x000000ffff027224 */ /* 0x001fc600078e00ff */
[----:B------:R-:W-:Y:S01]  /*0310*/  STL [R1+0x830], RZ ;  /* 0x000830ff01007387 */ /* 0x000fe20000100800 */
[----:B-1----:R-:W-:-:S03]  /*0320*/  IMAD.MOV R8, RZ, RZ, -R3 ;  /* 0x000000ffff087224 */ /* 0x002fc600078e0a03 */
[----:B------:R-:W-:Y:S01]  /*0330*/  STL [R1+0x834], RZ ;  /* 0x000834ff01007387 */ /* 0x000fe20000100800 */
[----:B------:R-:W-:-:S03]  /*0340*/  IMAD R11, R8, R9, RZ ;  /* 0x00000009080b7224 */ /* 0x000fc600078e02ff */
[----:B------:R-:W-:Y:S01]  /*0350*/  STL [R1+0x838], RZ ;  /* 0x000838ff01007387 */ /* 0x000fe20000100800 */
[----:B------:R-:W-:Y:S02]  /*0360*/  IMAD.MOV.U32 R8, RZ, RZ, R10 ;  /* 0x000000ffff087224 */ /* 0x000fe400078e000a */
[----:B------:R-:W-:Y:S01]  /*0370*/  IMAD.HI.U32 R3, R3, R11, R2 ;  /* 0x0000000b03037227 */ /* 0x000fe200078e0002 */
[----:B------:R-:W-:Y:S04]  /*0380*/  STL [R1+0x83c], RZ ;  /* 0x00083cff01007387 */ /* 0x000fe80000100800 */
[----:B------:R-:W-:Y:S01]  /*0390*/  STL [R1+0x810], RZ ;  /* 0x000810ff01007387 */ /* 0x000fe20000100800 */
[----:B------:R-:W-:-:S03]  /*03a0*/  IMAD.HI.U32 R3, R3, R8, RZ ;  /* 0x0000000803037227 */ /* 0x000fc600078e00ff */
[----:B------:R-:W-:Y:S01]  /*03b0*/  STL [R1+0x814], RZ ;  /* 0x000814ff01007387 */ /* 0x000fe20000100800 */
[----:B------:R-:W-:-:S03]  /*03c0*/  IMAD R0, R3, R0, R8 ;  /* 0x0000000003007224 */ /* 0x000fc600078e0208 */
[----:B------:R-:W-:Y:S02]  /*03d0*/  STL [R1+0x818], RZ ;  /* 0x000818ff01007387 */ /* 0x000fe40000100800 */
[----:B------:R-:W-:Y:S02]  /*03e0*/  ISETP.GT.U32.AND P1, PT, R9, R0, PT ;  /* 0x000000000900720c */ /* 0x000fe40003f24070 */
[----:B------:R-:W-:Y:S04]  /*03f0*/  STL [R1+0x81c], RZ ;  /* 0x00081cff01007387 */ /* 0x000fe80000100800 */
[----:B------:R-:W-:Y:S04]  /*0400*/  STL [R1+0x800], RZ ;  /* 0x000800ff01007387 */ /* 0x000fe80000100800 */
[----:B------:R-:W-:Y:S03]  /*0410*/  STL [R1+0x804], RZ ;  /* 0x000804ff01007387 */ /* 0x000fe60000100800 */
[----:B------:R-:W-:Y:S01]  /*0420*/  @!P1 IMAD.IADD R0, R0, 0x1, -R9 ;  /* 0x0000000100009824 */ /* 0x000fe200078e0a09 */
[----:B------:R-:W-:Y:S01]  /*0430*/  STL [R1+0x808], RZ ;  /* 0x000808ff01007387 */ /* 0x000fe20000100800 */
[----:B------:R-:W-:Y:S01]  /*0440*/  @!P1 VIADD R3, R3, 0x1 ;  /* 0x0000000103039836 */ /* 0x000fe20000000000 */
[----:B------:R-:W-:-:S02]  /*0450*/  ISETP.NE.AND P1, PT, R6, RZ, PT ;  /* 0x000000ff0600720c */ /* 0x000fc40003f25270 */
[----:B------:R-:W-:Y:S01]  /*0460*/  STL [R1+0x80c], RZ ;  /* 0x00080cff01007387 */ /* 0x000fe20000100800 */
[----:B------:R-:W-:Y:S02]  /*0470*/  ISETP.GE.U32.AND P0, PT, R0, R9, PT ;  /* 0x000000090000720c */ /* 0x000fe40003f06070 */
[----:B------:R-:W-:Y:S01]  /*0480*/  LOP3.LUT R0, R7, R6, RZ, 0x3c, !PT ;  /* 0x0000000607007212 */ /* 0x000fe200078e3cff */
[----:B------:R-:W-:Y:S03]  /*0490*/  STL [R1+0x7f0], RZ ;  /* 0x0007f0ff01007387 */ /* 0x000fe60000100800 */
[----:B------:R-:W-:Y:S01]  /*04a0*/  ISETP.GE.AND P2, PT, R0, RZ, PT ;  /* 0x000000ff0000720c */ /* 0x000fe20003f46270 */
[----:B------:R-:W-:Y:S01]  /*04b0*/  STL [R1+0x7f4], RZ ;  /* 0x0007f4ff01007387 */ /* 0x000fe20000100800 */
[----:B------:R-:W-:-:S03]  /*04c0*/  VIADD R0, R4, 0xff ;  /* 0x000000ff04007836 */ /* 0x000fc60000000000 */
[----:B------:R-:W-:Y:S02]  /*04d0*/  STL [R1+0x7f8], RZ ;  /* 0x0007f8ff01007387 */ /* 0x000fe40000100800 */
[----:B------:R-:W-:Y:S02]  /*04e0*/  @P0 VIADD R3, R3, 0x1 ;  /* 0x0000000103030836 */ /* 0x000fe40000000000 */
[----:B------:R-:W-:Y:S02]  /*04f0*/  STL [R1+0x7fc], RZ ;  /* 0x0007fcff01007387 */ /* 0x000fe40000100800 */
[----:B------:R-:W-:Y:S01]  /*0500*/  IMAD.MOV.U32 R2, RZ, RZ, R3 ;  /* 0x000000ffff027224 */ /* 0x000fe200078e0003 */
[----:B------:R-:W-:Y:S01]  /*0510*/  SHF.R.S32.HI R3, RZ, 0x1f, R0 ;  /* 0x0000001fff037819 */ /* 0x000fe20000011400 */
[----:B------:R-:W-:Y:S02]  /*0520*/  STL [R1+0x7e0], RZ ;  /* 0x0007e0ff01007387 */ /* 0x000fe40000100800 */
[----:B------:R-:W-:Y:S01]  /*0530*/  @!P2 IMAD.MOV R2, RZ, RZ, -R2 ;  /* 0x000000ffff02a224 */ /* 0x000fe200078e0a02 */
[----:B------:R-:W-:Y:S01]  /*0540*/  @!P1 LOP3.LUT R2, RZ, R6, RZ, 0x33, !PT ;  /* 0x00000006ff029212 */ /* 0x000fe200078e33ff */
[----:B------:R-:W-:Y:S01]  /*0550*/  STL [R1+0x7e4], RZ ;  /* 0x0007e4ff01007387 */ /* 0x000fe20000100800 */
[----:B------:R-:W-:-:S03]  /*0560*/  LEA.HI R3, R3, R0, RZ, 0x8 ;  /* 0x0000000003037211 */ /* 0x000fc600078f40ff */
[----:B------:R-:W-:Y:S01]  /*0570*/  STL [R1+0x7e8], RZ ;  /* 0x0007e8ff01007387 */ /* 0x000fe20000100800 */
[----:B------:R-:W-:Y:S02]  /*0580*/  IMAD.SHL.U32 R8, R2, 0x8, RZ ;  /* 0x0000000802087824 */ /* 0x000fe400078e00ff */
[----:B------:R-:W-:Y:S01]  /*0590*/  IMAD.MOV R2, RZ, RZ, -R2 ;  /* 0x000000ffff027224 */ /* 0x000fe200078e0a02 */
[----:B------:R-:W-:Y:S02]  /*05a0*/  STL [R1+0x7ec], RZ ;  /* 0x0007ecff01007387 */ /* 0x000fe40000100800 */
[----:B------:R-:W-:Y:S01]  /*05b0*/  LEA.HI.SX32 R3, R3, -R8, 0x18 ;  /* 0x8000000803037211 */ /* 0x000fe200078fc2ff */
[----:B------:R-:W-:Y:S01]  /*05c0*/  IMAD R6, R6, R2, R7 ;  /* 0x0000000206067224 */ /* 0x000fe200078e0207 */
[----:B------:R-:W-:Y:S02]  /*05d0*/  STL [R1+0x7d0], RZ ;  /* 0x0007d0ff01007387 */ /* 0x000fe40000100800 */
[----:B------:R-:W-:-:S02]  /*05e0*/  VIMNMX R13, PT, PT, R3, 0x8, PT ;  /* 0x00000008030d7848 */ /* 0x000fc40003fe0100 */
[----:B------:R-:W-:Y:S01]  /*05f0*/  STL [R1+0x7d4], RZ ;  /* 0x0007d4ff01007387 */ /* 0x000fe20000100800 */
[----:B------:R-:W-:Y:S02]  /*0600*/  IABS R11, R6 ;  /* 0x00000006000b7213 */ /* 0x000fe40000000000 */
[----:B------:R-:W-:Y:S01]  /*0610*/  IABS R9, R13 ;  /* 0x0000000d00097213 */ /* 0x000fe20000000000 */
[----:B------:R-:W-:Y:S03]  /*0620*/  STL [R1+0x7d8], RZ ;  /* 0x0007d8ff01007387 */ /* 0x000fe60000100800 */
        /* <DEDUP_REMOVED lines=11> */
[----:B------:R-:W-:Y:S04]  /*06e0*/  STL [R1+0x7bc], RZ ;  /* 0x0007bcff01007387 */ /* 0x000fe80000100800 */
[----:B------:R-:W-:Y:S01]  /*06f0*/  STL [R1+0x7a0], RZ ;  /* 0x0007a0ff01007387 */ /* 0x000fe20000100800 */
[----:B------:R-:W0:Y:S03]  /*0700*/  F2I.FTZ.U32.TRUNC.NTZ R3, R3 ;  /* 0x0000000300037305 */ /* 0x000e26000021f000 */
[----:B------:R-:W-:Y:S04]  /*0710*/  STL [R1+0x7a4], RZ ;  /* 0x0007a4ff01007387 */ /* 0x000fe80000100800 */
[----:B------:R-:W-:Y:S04]  /*0720*/  STL [R1+0x7a8], RZ ;  /* 0x0007a8ff01007387 */ /* 0x000fe80000100800 */
[----:B------:R-:W-:Y:S04]  /*0730*/  STL [R1+0x7ac], RZ ;  /* 0x0007acff01007387 */ /* 0x000fe80000100800 */
[----:B------:R-:W-:Y:S01]  /*0740*/  STL [R1+0x790], RZ ;  /* 0x000790ff01007387 */ /* 0x000fe20000100800 */
[----:B0-----:R-:W-:-:S03]  /*0750*/  IMAD.MOV R10, RZ, RZ, -R3 ;  /* 0x000000ffff0a7224 */ /* 0x001fc600078e0a03 */
[----:B------:R-:W-:Y:S01]  /*0760*/  STL [R1+0x794], RZ ;  /* 0x000794ff01007387 */ /* 0x000fe20000100800 */
[----:B------:R-:W-:Y:S01]  /*0770*/  IMAD.MOV.U32 R2, RZ, RZ, R10 ;  /* 0x000000ffff027224 */ /* 0x000fe200078e000a */
[----:B------:R-:W-:Y:S02]  /*0780*/  IABS R10, R13 ;  /* 0x0000000d000a7213 */ /* 0x000fe40000000000 */
[----:B------:R-:W-:Y:S01]  /*0790*/  STL [R1+0x798], RZ ;  /* 0x000798ff01007387 */ /* 0x000fe20000100800 */
[----:B------:R-:W-:Y:S02]  /*07a0*/  IMAD R7, R2, R9, RZ ;  /* 0x0000000902077224 */ /* 0x000fe400078e02ff */
[----:B------:R-:W-:Y:S01]  /*07b0*/  IMAD.MOV.U32 R2, RZ, RZ, RZ ;  /* 0x000000ffff027224 */ /* 0x000fe200078e00ff */
[----:B------:R-:W-:Y:S03]  /*07c0*/  STL [R1+0x79c], RZ ;  /* 0x00079cff01007387 */ /* 0x000fe60000100800 */
[----:B------:R-:W-:Y:S01]  /*07d0*/  IMAD.HI.U32 R2, R3, R7, R2 ;  /* 0x0000000703027227 */ /* 0x000fe200078e0002 */
[----:B------:R-:W-:Y:S03]  /*07e0*/  STL [R1+0x780], RZ ;  /* 0x000780ff01007387 */ /* 0x000fe60000100800 */
[----:B------:R-:W-:Y:S01]  /*07f0*/  IMAD.MOV R3, RZ, RZ, -R10 ;  /* 0x000000ffff037224 */ /* 0x000fe200078e0a0a */
        /* <DEDUP_REMOVED lines=18> */
[----:B------:R-:W-:Y:S04]  /*0920*/  STL [R1+0x768], RZ ;  /* 0x000768ff01007387 */ /* 0x000fe80000100800 */
[----:B------:R-:W-:Y:S02]  /*0930*/  STL [R1+0x76c], RZ ;  /* 0x00076cff01007387 */ /* 0x000fe40000100800 */
[----:B------:R-:W-:-:S02]  /*0940*/  @P0 VIADD R0, R0, 0x1 ;  /* 0x0000000100000836 */ /* 0x000fc40000000000 */
[----:B------:R-:W-:Y:S04]  /*0950*/  STL [R1+0x750], RZ ;  /* 0x000750ff01007387 */ /* 0x000fe80000100800 */
[----:B------:R-:W-:Y:S01]  /*0960*/  STL [R1+0x754], RZ ;  /* 0x000754ff01007387 */ /* 0x000fe20000100800 */
[----:B------:R-:W-:Y:S01]  /*0970*/  @!P2 IMAD.MOV R0, RZ, RZ, -R0 ;  /* 0x000000ffff00a224 */ /* 0x000fe200078e0a00 */
[----:B------:R-:W-:Y:S02]  /*0980*/  @!P1 LOP3.LUT R0, RZ, R13, RZ, 0x33, !PT ;  /* 0x0000000dff009212 */ /* 0x000fe400078e33ff */
[----:B------:R-:W-:Y:S03]  /*0990*/  STL [R1+0x758], RZ ;  /* 0x000758ff01007387 */ /* 0x000fe60000100800 */
[----:B------:R-:W-:Y:S01]  /*09a0*/  IMAD.MOV R2, RZ, RZ, -R0 ;  /* 0x000000ffff027224 */ /* 0x000fe200078e0a00 */
[----:B------:R-:W-:Y:S01]  /*09b0*/  STL [R1+0x75c], RZ ;  /* 0x00075cff01007387 */ /* 0x000fe20000100800 */
[----:B------:R-:W-:-:S02]  /*09c0*/  IMAD.SHL.U32 R3, R0, 0x40, RZ ;  /* 0x0000004000037824 */ /* 0x000fc400078e00ff */
[----:B------:R-:W-:Y:S01]  /*09d0*/  IMAD R2, R13, R2, R6 ;  /* 0x000000020d027224 */ /* 0x000fe200078e0206 */
[----:B------:R-:W-:Y:S01]  /*09e0*/  STL [R1+0x740], RZ ;  /* 0x000740ff01007387 */ /* 0x000fe20000100800 */
[C---:B------:R-:W-:Y:S02]  /*09f0*/  VIADD R7, R3.reuse, 0x2 ;  /* 0x0000000203077836 */ /* 0x040fe40000000000 */
[----:B------:R-:W-:Y:S01]  /*0a00*/  IMAD.IADD R2, R8, 0x1, R2 ;  /* 0x0000000108027824 */ /* 0x000fe200078e0202 */
[----:B------:R-:W-:Y:S01]  /*0a10*/  STL [R1+0x744], RZ ;  /* 0x000744ff01007387 */ /* 0x000fe20000100800 */
[C---:B------:R-:W-:Y:S02]  /*0a20*/  VIADD R8, R3.reuse, 0x1 ;  /* 0x0000000103087836 */ /* 0x040fe40000000000 */
[C---:B------:R-:W-:Y:S01]  /*0a30*/  VIADD R0, R3.reuse, 0x3 ;  /* 0x0000000303007836 */ /* 0x040fe20000000000 */
[----:B------:R-:W-:Y:S01]  /*0a40*/  STL [R1+0x748], RZ ;  /* 0x000748ff01007387 */ /* 0x000fe20000100800 */
[----:B------:R-:W-:-:S02]  /*0a50*/  VIADD R60, R3, 0x16 ;  /* 0x00000016033c7836 */ /* 0x000fc40000000000 */
[C---:B------:R-:W-:Y:S01]  /*0a60*/  VIADD R59, R3.reuse, 0x17 ;  /* 0x00000017033b7836 */ /* 0x040fe20000000000 */
[----:B------:R-:W-:Y:S01]  /*0a70*/  STL [R1+0x74c], RZ ;  /* 0x00074cff01007387 */ /* 0x000fe20000100800 */
[C---:B------:R-:W-:Y:S02]  /*0a80*/  VIADD R58, R3.reuse, 0x18 ;  /* 0x00000018033a7836 */ /* 0x040fe40000000000 */
[C---:B------:R-:W-:Y:S01]  /*0a90*/  VIADD R57, R3.reuse, 0x19 ;  /* 0x0000001903397836 */ /* 0x040fe20000000000 */
        /* <DEDUP_REMOVED lines=49> */
[----:B------:R-:W-:-:S03]  /*0db0*/  VIADD R9, R3, 0x3b ;  /* 0x0000003b03097836 */ /* 0x000fc60000000000 */
[----:B------:R-:W-:Y:S04]  /*0dc0*/  STL [R1+0x6f4], RZ ;  /* 0x0006f4ff01007387 */ /* 0x000fe80000100800 */
        /* <DEDUP_REMOVED lines=410> */
[----:B------:R-:W-:Y:S04]  /*2770*/  STL [R1+0x16d0], R3 ;  /* 0x0016d00301007387 */ /* 0x000fe80000100800 */
[----:B------:R0:W-:Y:S04]  /*2780*/  STL [R1+0x64], R8 ;  /* 0x0000640801007387 */ /* 0x0001e80000100800 */
[----:B------:R1:W-:Y:S04]  /*2790*/  STL [R1+0x60], R7 ;  /* 0x0000600701007387 */ /* 0x0003e80000100800 */
[----:B------:R2:W-:Y:S01]  /*27a0*/  STL [R1+0x5c], R0 ;  /* 0x00005c0001007387 */ /* 0x0005e20000100800 */
[C---:B0-----:R-:W-:Y:S01]  /*27b0*/  VIADD R8, R3.reuse, 0x4 ;  /* 0x0000000403087836 */ /* 0x041fe20000000000 */
[----:B------:R-:W0:Y:S01]  /*27c0*/  S2R R14, SR_TID.X ;  /* 0x00000000000e7919 */ /* 0x000e220000002100 */
[----:B-1----:R-:W-:-:S03]  /*27d0*/  VIADD R7, R3, 0x5 ;  /* 0x0000000503077836 */ /* 0x002fc60000000000 */
[----:B------:R1:W-:Y:S01]  /*27e0*/  STL [R1+0x58], R8 ;  /* 0x0000580801007387 */ /* 0x0003e20000100800 */
[----:B--2---:R-:W-:-:S03]  /*27f0*/  VIADD R0, R3, 0x6 ;  /* 0x0000000603007836 */ /* 0x004fc60000000000 */
[----:B------:R2:W-:Y:S04]  /*2800*/  STL [R1+0x54], R7 ;  /* 0x0000540701007387 */ /* 0x0005e80000100800 */
[----:B------:R4:W-:Y:S01]  /*2810*/  STL [R1+0x50], R0 ;  /* 0x0000500001007387 */ /* 0x0009e20000100800 */
[C---:B-1----:R-:W-:Y:S02]  /*2820*/  VIADD R8, R3.reuse, 0x7 ;  /* 0x0000000703087836 */ /* 0x042fe40000000000 */
[----:B--2---:R-:W-:-:S03]  /*2830*/  VIADD R7, R3, 0x8 ;  /* 0x0000000803077836 */ /* 0x004fc60000000000 */
[----:B------:R1:W-:Y:S01]  /*2840*/  STL [R1+0x4c], R8 ;  /* 0x00004c0801007387 */ /* 0x0003e20000100800 */
[----:B----4-:R-:W-:-:S03]  /*2850*/  VIADD R0, R3, 0x9 ;  /* 0x0000000903007836 */ /* 0x010fc60000000000 */
[----:B------:R2:W-:Y:S04]  /*2860*/  STL [R1+0x48], R7 ;  /* 0x0000480701007387 */ /* 0x0005e80000100800 */
[----:B------:R4:W-:Y:S01]  /*2870*/  STL [R1+0x44], R0 ;  /* 0x0000440001007387 */ /* 0x0009e20000100800 */
[C---:B-1----:R-:W-:Y:S01]  /*2880*/  VIADD R8, R3.reuse, 0xa ;  /* 0x0000000a03087836 */ /* 0x042fe20000000000 */
[----:B0-----:R-:W-:Y:S01]  /*2890*/  LOP3.LUT R6, R14, 0x1f, RZ, 0xc0, !PT ;  /* 0x0000001f0e067812 */ /* 0x001fe200078ec0ff */
[----:B--2---:R-:W-:-:S03]  /*28a0*/  VIADD R7, R3, 0xb ;  /* 0x0000000b03077836 */ /* 0x004fc60000000000 */
[----:B------:R0:W-:Y:S01]  /*28b0*/  STL [R1+0x40], R8 ;  /* 0x0000400801007387 */ /* 0x0001e20000100800 */
[C---:B------:R-:W-:Y:S01]  /*28c0*/  VIADD R14, R3.reuse, 0x36 ;  /* 0x00000036030e7836 */ /* 0x040fe20000000000 */
[----:B------:R-:W-:Y:S01]  /*28d0*/  PRMT R15, R6, 0x6540, R2 ;  /* 0x00006540060f7816 */ /* 0x000fe20000000002 */
[----:B----4-:R-:W-:Y:S01]  /*28e0*/  VIADD R0, R3, 0xc ;  /* 0x0000000c03007836 */ /* 0x010fe20000000000 */
[----:B------:R1:W-:Y:S02]  /*28f0*/  STL [R1+0x3c], R7 ;  /* 0x00003c0701007387 */ /* 0x0003e40000100800 */
[----:B------:R-:W-:Y:S02]  /*2900*/  LOP3.LUT R61, R15, 0xa0, RZ, 0xfc, !PT ;  /* 0x000000a00f3d7812 */ /* 0x000fe400078efcff */
[----:B------:R2:W-:Y:S01]  /*2910*/  STL [R1+0x38], R0 ;  /* 0x0000380001007387 */ /* 0x0005e20000100800 */
[C---:B0-----:R-:W-:Y:S02]  /*2920*/  VIADD R8, R3.reuse, 0xd ;  /* 0x0000000d03087836 */ /* 0x041fe40000000000 */
[----:B-1----:R-:W-:-:S03]  /*2930*/  VIADD R7, R3, 0xe ;  /* 0x0000000e03077836 */ /* 0x002fc60000000000 */
[----:B------:R0:W-:Y:S01]  /*2940*/  STL [R1+0x34], R8 ;  /* 0x0000340801007387 */ /* 0x0001e20000100800 */
[----:B--2---:R-:W-:-:S03]  /*2950*/  VIADD R0, R3, 0xf ;  /* 0x0000000f03007836 */ /* 0x004fc60000000000 */
[----:B------:R1:W-:Y:S04]  /*2960*/  STL [R1+0x30], R7 ;  /* 0x0000300701007387 */ /* 0x0003e80000100800 */
        /* <DEDUP_REMOVED lines=11> */
[----:B------:R-:W-:Y:S04]  /*2a20*/  STL [R1+0x18], R7 ;  /* 0x0000180701007387 */ /* 0x000fe80000100800 */
[----:B------:R1:W-:Y:S01]  /*2a30*/  STL [R1+0x14], R0 ;  /* 0x0000140001007387 */ /* 0x0003e20000100800 */
[----:B0-----:R-:W-:Y:S02]  /*2a40*/  VIADD R8, R3, 0x3c ;  /* 0x0000003c03087836 */ /* 0x001fe40000000000 */
[----:B-1----:R-:W-:-:S05]  /*2a50*/  IMAD.SHL.U32 R0, R2, 0x100, RZ ;  /* 0x0000010002007824 */ /* 0x002fca00078e00ff */
[C-C-:B------:R-:W-:Y:S02]  /*2a60*/  LOP3.LUT R7, R0.reuse, 0x20, R6.reuse, 0xfe, !PT ;  /* 0x0000002000077812 */ /* 0x140fe400078efe06 */
[C-C-:B------:R-:W-:Y:S02]  /*2a70*/  LOP3.LUT R2, R0.reuse, 0x40, R6.reuse, 0xfe, !PT ;  /* 0x0000004000027812 */ /* 0x140fe400078efe06 */
[----:B------:R-:W-:Y:S01]  /*2a80*/  LOP3.LUT R0, R0, 0x60, R6, 0xfe, !PT ;  /* 0x0000006000007812 */ /* 0x000fe200078efe06 */
[----:B------:R0:W-:Y:S01]  /*2a90*/  STL [R1+0x1c54], R7 ;  /* 0x001c540701007387 */ /* 0x0001e20000100800 */
[----:B------:R-:W-:-:S03]  /*2aa0*/  VIADD R6, R3, 0x3e ;  /* 0x0000003e03067836 */ /* 0x000fc60000000000 */
[----:B------:R-:W-:Y:S04]  /*2ab0*/  STL [R1+0x1c48], R15 ;  /* 0x001c480f01007387 */ /* 0x000fe80000100800 */
[----:B------:R1:W-:Y:S01]  /*2ac0*/  STL [R1+0x1c50], R2 ;  /* 0x001c500201007387 */ /* 0x0003e20000100800 */
[----:B0-----:R-:W-:-:S03]  /*2ad0*/  VIADD R7, R3, 0x3d ;  /* 0x0000003d03077836 */ /* 0x001fc60000000000 */
[----:B------:R0:W-:Y:S01]  /*2ae0*/  STL [R1+0x1c4c], R0 ;  /* 0x001c4c0001007387 */ /* 0x0001e20000100800 */
[----:B------:R-:W-:Y:S01]  /*2af0*/  VIADD R3, R3, 0x3f ;  /* 0x0000003f03037836 */ /* 0x000fe20000000000 */
[C---:B-1----:R-:W-:Y:S02]  /*2b00*/  LOP3.LUT R2, R15.reuse, 0xc0, RZ, 0xfc, !PT ;  /* 0x000000c00f027812 */ /* 0x042fe400078efcff */
[----:B0-----:R-:W-:-:S05]  /*2b10*/  LOP3.LUT R0, R15, 0x80, RZ, 0xfc, !PT ;  /* 0x000000800f007812 */ /* 0x001fca00078efcff */
[----:B------:R0:W-:Y:S04]  /*2b20*/  STL [R1+0x1c64], R0 ;  /* 0x001c640001007387 */ /* 0x0001e80000100800 */
[----:B------:R1:W-:Y:S04]  /*2b30*/  STL [R1+0x1c60], R61 ;  /* 0x001c603d01007387 */ /* 0x0003e80000100800 */
[----:B------:R1:W-:Y:S01]  /*2b40*/  STL [R1+0x1c5c], R2 ;  /* 0x001c5c0201007387 */ /* 0x0003e20000100800 */
[----:B0-----:R-:W-:-:S05]  /*2b50*/  LOP3.LUT R0, R15, 0xe0, RZ, 0xfc, !PT ;  /* 0x000000e00f007812 */ /* 0x001fca00078efcff */
[----:B------:R1:W-:Y:S01]  /*2b60*/  STL [R1+0x1c58], R0 ;  /* 0x001c580001007387 */ /* 0x0003e20000100800 */
[----:B---3--:R-:W-:Y:S05]  /*2b70*/  BRA.U !UP0, `(.L_x_0) ;  /* 0x00000ae108a87547 */ /* 0x008fea000b800000 */
[----:B------:R0:W-:Y:S01]  /*2b80*/  STL [R1+0x44c4], R56 ;  /* 0x0044c43801007387 */ /* 0x0001e20000100800 */
[----:B------:R-:W-:Y:S02]  /*2b90*/  IABS R43, R4 ;  /* 0x00000004002b7213 */ /* 0x000fe40000000000 */
[----:B-1----:R-:W-:Y:S01]  /*2ba0*/  IABS R0, R5 ;  /* 0x0000000500007213 */ /* 0x002fe20000000000 */
[----:B------:R-:W-:Y:S01]  /*2bb0*/  IMAD.MOV.U32 R22, RZ, RZ, RZ ;  /* 0x000000ffff167224 */ /* 0x000fe200078e00ff */
[----:B------:R-:W-:Y:S01]  /*2bc0*/  IABS R45, R15 ;  /* 0x0000000f002d7213 */ /* 0x000fe20000000000 */
[----:B------:R-:W1:Y:S01]  /*2bd0*/  LDCU.128 UR20, c[0x0][0x380] ;  /* 0x00007000ff1477ac */ /* 0x000e620008000c00 */
[----:B0-----:R-:W2:Y:S01]  /*2be0*/  LDL R56, [R1+0x1c54] ;  /* 0x001c540001387983 */ /* 0x001ea20000100800 */
[----:B------:R-:W-:Y:S01]  /*2bf0*/  ISETP.GE.AND P4, PT, R3, RZ, PT ;  /* 0x000000ff0300720c */ /* 0x000fe20003f86270 */
[----:B------:R-:W0:Y:S02]  /*2c00*/  LDCU UR77, c[0x0][0x3a4] ;  /* 0x00007480ff4d77ac */ /* 0x000e240008000800 */
[----:B------:R3:W-:Y:S01]  /*2c10*/  STL [R1+0x44c0], R57 ;  /* 0x0044c03901007387 */ /* 0x0007e20000100800 */
[----:B------:R-:W4:Y:S01]  /*2c20*/  LDCU UR76, c[0x0][0x3b0] ;  /* 0x00007600ff4c77ac */ /* 0x000f220008000800 */
[----:B------:R-:W5:Y:S02]  /*2c30*/  LDCU UR50, c[0x0][0x3a8] ;  /* 0x00007500ff3277ac */ /* 0x000f640008000800 */
[----:B---3--:R-:W3:Y:S01]  /*2c40*/  LDL R57, [R1+0x1c50] ;  /* 0x001c500001397983 */ /* 0x008ee20000100800 */
[----:B------:R-:W0:Y:S03]  /*2c50*/  LDCU UR52, c[0x0][0x3a8] ;  /* 0x00007500ff3477ac */ /* 0x000e260008000800 */
[----:B------:R1:W-:Y:S01]  /*2c60*/  STL [R1+0x44bc], R58 ;  /* 0x0044bc3a01007387 */ /* 0x0003e20000100800 */
[----:B------:R-:W0:Y:S01]  /*2c70*/  LDCU UR54, c[0x0][0x3a8] ;  /* 0x00007500ff3677ac */ /* 0x000e220008000800 */
[----:B------:R-:W0:Y:S01]  /*2c80*/  LDCU UR56, c[0x0][0x3a8] ;  /* 0x00007500ff3877ac */ /* 0x000e220008000800 */
[----:B------:R-:W0:Y:S01]  /*2c90*/  LDCU UR58, c[0x0][0x3a8] ;  /* 0x00007500ff3a77ac */ /* 0x000e220008000800 */
[----:B-1----:R-:W4:Y:S01]  /*2ca0*/  LDL R58, [R1+0x1c4c] ;  /* 0x001c4c00013a7983 */ /* 0x002f220000100800 */
[----:B------:R-:W1:Y:S01]  /*2cb0*/  I2F.RP R2, R43 ;  /* 0x0000002b00027306 */ /* 0x000e620000209400 */
[----:B------:R-:W0:Y:S02]  /*2cc0*/  LDCU UR60, c[0x0][0x3a8] ;  /* 0x00007500ff3c77ac */ /* 0x000e240008000800 */
[----:B------:R5:W-:Y:S01]  /*2cd0*/  STL [R1+0x44b8], R59 ;  /* 0x0044b83b01007387 */ /* 0x000be20000100800 */
[----:B------:R-:W0:Y:S01]  /*2ce0*/  LDCU UR62, c[0x0][0x3a8] ;  /* 0x00007500ff3e77ac */ /* 0x000e220008000800 */
[----:B------:R-:W0:Y:S02]  /*2cf0*/  LDCU UR64, c[0x0][0x3a8] ;  /* 0x00007500ff4077ac */ /* 0x000e240008000800 */
[----:B-----5:R-:W5:Y:S01]  /*2d00*/  LDL R59, [R1+0x1c64] ;  /* 0x001c6400013b7983 */ /* 0x020f620000100800 */
[----:B------:R-:W0:Y:S01]  /*2d10*/  LDCU UR66, c[0x0][0x3a8] ;  /* 0x00007500ff4277ac */ /* 0x000e220008000800 */
[----:B-1----:R-:W1:Y:S02]  /*2d20*/  MUFU.RCP R2, R2 ;  /* 0x0000000200027308 */ /* 0x002e640000001000 */
[----:B------:R0:W-:Y:S01]  /*2d30*/  STL [R1+0x44b4], R60 ;  /* 0x0044b43c01007387 */ /* 0x0001e20000100800 */
[----:B------:R-:W2:Y:S01]  /*2d40*/  LDCU UR67, c[0x0][0x3a8] ;  /* 0x00007500ff4377ac */ /* 0x000ea20008000800 */
[----:B------:R-:W2:Y:S01]  /*2d50*/  LDCU UR69, c[0x0][0x3a8] ;  /* 0x00007500ff4577ac */ /* 0x000ea20008000800 */
[----:B------:R-:W2:Y:S01]  /*2d60*/  LDCU UR70, c[0x0][0x3a8] ;  /* 0x00007500ff4677ac */ /* 0x000ea20008000800 */
[----:B0-----:R-:W5:Y:S01]  /*2d70*/  LDL R60, [R1+0x1c5c] ;  /* 0x001c5c00013c7983 */ /* 0x001f620000100800 */
[----:B------:R-:W0:Y:S03]  /*2d80*/  LDCU UR72, c[0x0][0x3a8] ;  /* 0x00007500ff4877ac */ /* 0x000e260008000800 */
[----:B------:R0:W-:Y:S01]  /*2d90*/  STL [R1+0x44a4], R5 ;  /* 0x0044a40501007387 */ /* 0x0001e20000100800 */
[----:B-1----:R-:W-:Y:S01]  /*2da0*/  VIADD R2, R2, 0xffffffe ;  /* 0x0ffffffe02027836 */ /* 0x002fe20000000000 */
[----:B------:R-:W1:Y:S01]  /*2db0*/  LDCU UR73, c[0x0][0x3a8] ;  /* 0x00007500ff4977ac */ /* 0x000e620008000800 */
[----:B------:R-:W1:Y:S01]  /*2dc0*/  LDCU UR75, c[0x0][0x3a8] ;  /* 0x00007500ff4b77ac */ /* 0x000e620008000800 */
[----:B0-----:R-:W5:Y:S01]  /*2dd0*/  LDL R5, [R1+0x1c58] ;  /* 0x001c580001057983 */ /* 0x001f620000100800 */
[----:B------:R-:W0:Y:S01]  /*2de0*/  F2I.FTZ.U32.TRUNC.NTZ R23, R2 ;  /* 0x0000000200177305 */ /* 0x000e22000021f000 */
[----:B------:R-:W1:Y:S01]  /*2df0*/  LDCU UR14, c[0x0][0x3a8] ;  /* 0x00007500ff0e77ac */ /* 0x000e620008000800 */
[----:B------:R-:W1:Y:S06]  /*2e00*/  LDCU UR15, c[0x0][0x3a8] ;  /* 0x00007500ff0f77ac */ /* 0x000e6c0008000800 */
[----:B------:R-:W1:Y:S01]  /*2e10*/  I2F.RP R24, R0 ;  /* 0x0000000000187306 */ /* 0x000e620000209400 */
[----:B------:R-:W2:Y:S01]  /*2e20*/  LDCU UR16, c[0x0][0x3a8] ;  /* 0x00007500ff1077ac */ /* 0x000ea20008000800 */
[----:B------:R-:W2:Y:S01]  /*2e30*/  LDCU UR17, c[0x0][0x3a8] ;  /* 0x00007500ff1177ac */ /* 0x000ea20008000800 */
[--C-:B0-----:R-:W-:Y:S01]  /*2e40*/  IMAD.MOV R2, RZ, RZ, -R23.reuse ;  /* 0x000000ffff027224 */ /* 0x101fe200078e0a17 */
[----:B------:R-:W0:Y:S03]  /*2e50*/  LDCU UR18, c[0x0][0x3a8] ;  /* 0x00007500ff1277ac */ /* 0x000e260008000800 */
[----:B------:R-:W-:Y:S01]  /*2e60*/  IMAD R2, R2, R43, RZ ;  /* 0x0000002b02027224 */ /* 0x000fe200078e02ff */
[----:B------:R-:W0:Y:S03]  /*2e70*/  LDCU UR19, c[0x0][0x3a8] ;  /* 0x00007500ff1377ac */ /* 0x000e260008000800 */
[----:B------:R-:W-:Y:S01]  /*2e80*/  IMAD.HI.U32 R22, R23, R2, R22 ;  /* 0x0000000217167227 */ /* 0x000fe200078e0016 */
[----:B-1----:R-:W1:Y:S01]  /*2e90*/  MUFU.RCP R24, R24 ;  /* 0x0000001800187308 */ /* 0x002e620000001000 */
[----:B------:R-:W0:Y:S04]  /*2ea0*/  LDCU UR24, c[0x0][0x3a8] ;  /* 0x00007500ff1877ac */ /* 0x000e280008000800 */
[----:B------:R-:W-:Y:S01]  /*2eb0*/  IMAD.HI.U32 R41, R22, R45, RZ ;  /* 0x0000002d16297227 */ /* 0x000fe200078e00ff */
[----:B------:R-:W0:Y:S03]  /*2ec0*/  LDCU UR25, c[0x0][0x3a8] ;  /* 0x00007500ff1977ac */ /* 0x000e260008000800 */
[----:B------:R-:W-:Y:S01]  /*2ed0*/  IMAD.MOV R41, RZ, RZ, -R41 ;  /* 0x000000ffff297224 */ /* 0x000fe200078e0a29 */
[----:B------:R-:W0:Y:S03]  /*2ee0*/  LDCU UR26, c[0x0][0x3a8] ;  /* 0x00007500ff1a77ac */ /* 0x000e260008000800 */
[----:B------:R-:W-:Y:S01]  /*2ef0*/  IMAD R45, R43, R41, R45 ;  /* 0x000000292b2d7224 */ /* 0x000fe200078e022d */
[----:B------:R-:W0:Y:S01]  /*2f00*/  LDCU UR27, c[0x0][0x3a8] ;  /* 0x00007500ff1b77ac */ /* 0x000e220008000800 */
[----:B-1----:R-:W-:Y:S01]  /*2f10*/  VIADD R24, R24, 0xffffffe ;  /* 0x0ffffffe18187836 */ /* 0x002fe20000000000 */
[----:B------:R-:W1:Y:S03]  /*2f20*/  LDCU UR28, c[0x0][0x3a8] ;  /* 0x00007500ff1c77ac */ /* 0x000e660008000800 */
[----:B------:R0:W1:Y:S01]  /*2f30*/  F2I.FTZ.U32.TRUNC.NTZ R25, R24 ;  /* 0x0000001800197305 */ /* 0x000062000021f000 */
[----:B------:R-:W2:Y:S01]  /*2f40*/  LDCU UR29, c[0x0][0x3a8] ;  /* 0x00007500ff1d77ac */ /* 0x000ea20008000800 */
[----:B------:R-:W2:Y:S01]  /*2f50*/  LDCU UR30, c[0x0][0x3a8] ;  /* 0x00007500ff1e77ac */ /* 0x000ea20008000800 */
[----:B0-----:R-:W-:Y:S01]  /*2f60*/  IMAD.MOV.U32 R24, RZ, RZ, RZ ;  /* 0x000000ffff187224 */ /* 0x001fe200078e00ff */
[----:B------:R-:W0:Y:S01]  /*2f70*/  LDCU UR31, c[0x0][0x3a8] ;  /* 0x00007500ff1f77ac */ /* 0x000e220008000800 */
[----:B------:R-:W0:Y:S01]  /*2f80*/  LDCU UR32, c[0x0][0x3a8] ;  /* 0x00007500ff2077ac */ /* 0x000e220008000800 */
[--C-:B-1----:R-:W-:Y:S01]  /*2f90*/  IMAD.MOV R2, RZ, RZ, -R25.reuse ;  /* 0x000000ffff027224 */ /* 0x102fe200078e0a19 */
[----:B------:R-:W1:Y:S03]  /*2fa0*/  LDCU UR33, c[0x0][0x3a8] ;  /* 0x00007500ff2177ac */ /* 0x000e660008000800 */
[----:B------:R-:W-:Y:S01]  /*2fb0*/  IMAD R2, R2, R0, RZ ;  /* 0x0000000002027224 */ /* 0x000fe200078e02ff */
[----:B------:R-:W0:Y:S03]  /*2fc0*/  LDCU UR34, c[0x0][0x3a8] ;  /* 0x00007500ff2277ac */ /* 0x000e260008000800 */
[----:B------:R-:W-:Y:S01]  /*2fd0*/  IMAD.HI.U32 R2, R25, R2, R24 ;  /* 0x0000000219027227 */ /* 0x000fe200078e0018 */
[----:B------:R-:W0:Y:S01]  /*2fe0*/  LDCU UR35, c[0x0][0x3a8] ;  /* 0x00007500ff2377ac */ /* 0x000e220008000800 */
        /* <DEDUP_REMOVED lines=31> */
[----:B---3--:R-:W-:-:S02]  /*31e0*/  IABS R46, R57 ;  /* 0x00000039002e7213 */ /* 0x008fc40000000000 */
[----:B--2---:R-:W-:-:S03]  /*31f0*/  IABS R23, R56 ;  /* 0x0000003800177213 */ /* 0x004fc60000000000 */
[----:B------:R-:W-:-:S04]  /*3200*/  IMAD.HI.U32 R25, R22, R46, RZ ;  /* 0x0000002e16197227 */ /* 0x000fc800078e00ff */
[----:B------:R-:W-:-:S04]  /*3210*/  IMAD.HI.U32 R15, R22, R23, RZ ;  /* 0x00000017160f7227 */ /* 0x000fc800078e00ff */
[----:B------:R-:W-:Y:S01]  /*3220*/  IMAD.MOV R25, RZ, RZ, -R25 ;  /* 0x000000ffff197224 */ /* 0x000fe200078e0a19 */
[----:B----4-:R-:W-:Y:S01]  /*3230*/  IABS R44, R58 ;  /* 0x0000003a002c7213 */ /* 0x010fe20000000000 */
[----:B------:R-:W-:Y:S02]  /*3240*/  IMAD.MOV R15, RZ, RZ, -R15 ;  /* 0x000000ffff0f7224 */ /* 0x000fe400078e0a0f */
[----:B------:R-:W-:Y:S02]  /*3250*/  IMAD R25, R43, R25, R46 ;  /* 0x000000192b197224 */ /* 0x000fe400078e022e */
[----:B------:R-:W-:-:S04]  /*3260*/  IMAD.HI.U32 R51, R22, R44, RZ ;  /* 0x0000002c16337227 */ /* 0x000fc800078e00ff */
[----:B------:R-:W-:Y:S02]  /*3270*/  IMAD.MOV R51, RZ, RZ, -R51 ;  /* 0x000000ffff337224 */ /* 0x000fe400078e0a33 */
[C---:B------:R-:W-:Y:S01]  /*3280*/  IMAD R23, R43.reuse, R15, R23 ;  /* 0x0000000f2b177224 */ /* 0x040fe200078e0217 */
[----:B------:R-:W-:Y:S01]  /*3290*/  IABS R15, R61 ;  /* 0x0000003d000f7213 */ /* 0x000fe20000000000 */
[C---:B------:R-:W-:Y:S01]  /*32a0*/  IMAD R44, R43.reuse, R51, R44 ;  /* 0x000000332b2c7224 */ /* 0x040fe200078e022c */
[----:B-----5:R-:W-:Y:S01]  /*32b0*/  IABS R41, R59 ;  /* 0x0000003b00297213 */ /* 0x020fe20000000000 */
[----:B------:R-:W2:Y:S01]  /*32c0*/  LDL R51, [R1+0x1c48] ;  /* 0x001c480001337983 */ /* 0x000ea20000100800 */
[----:B------:R-:W-:Y:S01]  /*32d0*/  ISETP.GT.U32.AND P1, PT, R43, R45, PT ;  /* 0x0000002d2b00720c */ /* 0x000fe20003f24070 */
[----:B------:R-:W-:-:S04]  /*32e0*/  IMAD.HI.U32 R48, R22, R15, RZ ;  /* 0x0000000f16307227 */ /* 0x000fc800078e00ff */
[----:B------:R-:W-:Y:S01]  /*32f0*/  IMAD.HI.U32 R49, R22, R41, RZ ;  /* 0x0000002916317227 */ /* 0x000fe200078e00ff */
[----:B------:R-:W-:-:S03]  /*3300*/  IABS R24, R60 ;  /* 0x0000003c00187213 */ /* 0x000fc60000000000 */
[----:B------:R-:W-:Y:S01]  /*3310*/  IMAD.MOV R49, RZ, RZ, -R49 ;  /* 0x000000ffff317224 */ /* 0x000fe200078e0a31 */
[----:B------:R-:W-:Y:S01]  /*3320*/  ISETP.GT.U32.AND P0, PT, R43, R23, PT ;  /* 0x000000172b00720c */ /* 0x000fe20003f04070 */
[----:B------:R-:W-:Y:S02]  /*3330*/  IMAD.MOV R48, RZ, RZ, -R48 ;  /* 0x000000ffff307224 */ /* 0x000fe400078e0a30 */
[----:B------:R-:W-:-:S04]  /*3340*/  IMAD.MOV.U32 R46, RZ, RZ, R24 ;  /* 0x000000ffff2e7224 */ /* 0x000fc800078e0018 */
[----:B------:R-:W-:Y:S01]  /*3350*/  IMAD.HI.U32 R47, R22, R46, RZ ;  /* 0x0000002e162f7227 */ /* 0x000fe200078e00ff */
[----:B------:R-:W-:-:S03]  /*3360*/  ISETP.GT.U32.AND P5, PT, R43, R44, PT ;  /* 0x0000002c2b00720c */ /* 0x000fc60003fa4070 */
[----:B------:R-:W-:Y:S01]  /*3370*/  IMAD.MOV R47, RZ, RZ, -R47 ;  /* 0x000000ffff2f7224 */ /* 0x000fe200078e0a2f */
[----:B------:R-:W-:Y:S01]  /*3380*/  IABS R24, R5 ;  /* 0x0000000500187213 */ /* 0x000fe20000000000 */
[C---:B------:R-:W-:Y:S01]  /*3390*/  IMAD R41, R43.reuse, R49, R41 ;  /* 0x000000312b297224 */ /* 0x040fe200078e0229 */
[----:B------:R-:W-:-:S03]  /*33a0*/  ISETP.GT.U32.AND P6, PT, R43, R25, PT ;  /* 0x000000192b00720c */ /* 0x000fc60003fc4070 */
[----:B------:R-:W-:Y:S01]  /*33b0*/  IMAD.HI.U32 R22, R22, R24, RZ ;  /* 0x0000001816167227 */ /* 0x000fe200078e00ff */
[----:B------:R-:W-:-:S03]  /*33c0*/  ISETP.GT.U32.AND P2, PT, R43, R41, PT ;  /* 0x000000292b00720c */ /* 0x000fc60003f44070 */
[C---:B------:R-:W-:Y:S02]  /*33d0*/  IMAD R46, R43.reuse, R47, R46 ;  /* 0x0000002f2b2e7224 */ /* 0x040fe400078e022e */
[----:B------:R-:W-:Y:S02]  /*33e0*/  IMAD.MOV R47, RZ, RZ, -R22 ;  /* 0x000000ffff2f7224 */ /* 0x000fe400078e0a16 */
[----:B------:R-:W-:Y:S01]  /*33f0*/  IMAD R15, R43, R48, R15 ;  /* 0x000000302b0f7224 */ /* 0x000fe200078e020f */
[----:B------:R-:W-:Y:S01]  /*3400*/  IABS R48, R3 ;  /* 0x0000000300307213 */ /* 0x000fe20000000000 */
[--C-:B------:R-:W-:Y:S01]  /*3410*/  @!P1 IMAD.IADD R45, R45, 0x1, -R43.reuse ;  /* 0x000000012d2d9824 */ /* 0x100fe200078e0a2b */
[C---:B------:R-:W-:Y:S01]  /*3420*/  ISETP.GT.U32.AND P1, PT, R43.reuse, R46, PT ;  /* 0x0000002e2b00720c */ /* 0x040fe20003f24070 */
[----:B------:R-:W-:Y:S02]  /*3430*/  IMAD R3, R43, R47, R24 ;  /* 0x0000002f2b037224 */ /* 0x000fe400078e0218 */
[--C-:B------:R-:W-:Y:S01]  /*3440*/  @!P0 IMAD.IADD R23, R23, 0x1, -R43.reuse ;  /* 0x0000000117178824 */ /* 0x100fe200078e0a2b */
[C---:B------:R-:W-:Y:S01]  /*3450*/  ISETP.GT.U32.AND P3, PT, R43.reuse, R15, PT ;  /* 0x0000000f2b00720c */ /* 0x040fe20003f64070 */
[----:B------:R-:W-:Y:S01]  /*3460*/  @!P5 IMAD.IADD R44, R44, 0x1, -R43 ;  /* 0x000000012c2cd824 */ /* 0x000fe200078e0a2b */
[----:B------:R-:W-:-:S02]  /*3470*/  ISETP.GT.U32.AND P0, PT, R43, R3, PT ;  /* 0x000000032b00720c */ /* 0x000fc40003f04070 */
[----:B------:R-:W-:Y:S01]  /*3480*/  ISETP.GT.U32.AND P5, PT, R43, R23, PT ;  /* 0x000000172b00720c */ /* 0x000fe20003fa4070 */
[--C-:B------:R-:W-:Y:S01]  /*3490*/  @!P6 IMAD.IADD R25, R25, 0x1, -R43.reuse ;  /* 0x000000011919e824 */ /* 0x100fe200078e0a2b */
[----:B------:R-:W-:Y:S01]  /*34a0*/  ISETP.GT.U32.AND P6, PT, R43, R45, PT ;  /* 0x0000002d2b00720c */ /* 0x000fe20003fc4070 */
[--C-:B------:R-:W-:Y:S02]  /*34b0*/  @!P2 IMAD.IADD R41, R41, 0x1, -R43.reuse ;  /* 0x000000012929a824 */ /* 0x100fe400078e0a2b */
[----:B------:R-:W-:-:S03]  /*34c0*/  @!P1 IMAD.IADD R46, R46, 0x1, -R43 ;  /* 0x000000012e2e9824 */ /* 0x000fc600078e0a2b */
[----:B------:R-:W-:Y:S01]  /*34d0*/  ISETP.GT.U32.AND P1, PT, R43, R41, PT ;  /* 0x000000292b00720c */ /* 0x000fe20003f24070 */
[--C-:B------:R-:W-:Y:S01]  /*34e0*/  @!P3 IMAD.IADD R15, R15, 0x1, -R43.reuse ;  /* 0x000000010f0fb824 */ /* 0x100fe200078e0a2b */
[----:B------:R-:W-:Y:S01]  /*34f0*/  ISETP.GT.U32.AND P3, PT, R43, R44, PT ;  /* 0x0000002c2b00720c */ /* 0x000fe20003f64070 */
[--C-:B------:R-:W-:Y:S02]  /*3500*/  @!P0 IMAD.IADD R3, R3, 0x1, -R43.reuse ;  /* 0x0000000103038824 */ /* 0x100fe400078e0a2b */
[--C-:B------:R-:W-:Y:S01]  /*3510*/  @!P5 IMAD.IADD R23, R23, 0x1, -R43.reuse ;  /* 0x000000011717d824 */ /* 0x100fe200078e0a2b */
[----:B------:R-:W-:Y:S01]  /*3520*/  ISETP.GT.U32.AND P5, PT, R43, R46, PT ;  /* 0x0000002e2b00720c */ /* 0x000fe20003fa4070 */
[----:B------:R-:W-:Y:S01]  /*3530*/  @!P6 IMAD.IADD R45, R45, 0x1, -R43 ;  /* 0x000000012d2de824 */ /* 0x000fe200078e0a2b */
[C---:B------:R-:W-:Y:S02]  /*3540*/  ISETP.GT.U32.AND P2, PT, R43.reuse, R25, PT ;  /* 0x000000192b00720c */ /* 0x040fe40003f44070 */
[----:B------:R-:W-:-:S02]  /*3550*/  ISETP.GT.U32.AND P0, PT, R43, R15, PT ;  /* 0x0000000f2b00720c */ /* 0x000fc40003f04070 */
[----:B------:R-:W-:Y:S01]  /*3560*/  ISETP.GT.U32.AND P6, PT, R43, R3, PT ;  /* 0x000000032b00720c */ /* 0x000fe20003fc4070 */
[--C-:B------:R-:W-:Y:S01]  /*3570*/  @!P1 IMAD.IADD R41, R41, 0x1, -R43.reuse ;  /* 0x0000000129299824 */ /* 0x100fe200078e0a2b */
[----:B------:R-:W-:Y:S01]  /*3580*/  ISETP.GE.AND P1, PT, R56, RZ, PT ;  /* 0x000000ff3800720c */ /* 0x000fe20003f26270 */
[--C-:B------:R-:W-:Y:S01]  /*3590*/  @!P3 IMAD.IADD R44, R44, 0x1, -R43.reuse ;  /* 0x000000012c2cb824 */ /* 0x100fe200078e0a2b */
[----:B------:R-:W-:Y:S01]  /*35a0*/  IABS R22, R6 ;  /* 0x0000000600167213 */ /* 0x000fe20000000000 */
[----:B------:R-:W-:Y:S01]  /*35b0*/  IMAD.MOV.U32 R24, RZ, RZ, R48 ;  /* 0x000000ffff187224 */ /* 0x000fe200078e0030 */
[----:B------:R-:W3:Y:S01]  /*35c0*/  LDL.LU R56, [R1+0x44c4] ;  /* 0x0044c40001387983 */ /* 0x000ee20000300800 */
[--C-:B------:R-:W-:Y:S01]  /*35d0*/  @!P5 IMAD.IADD R46, R46, 0x1, -R43.reuse ;  /* 0x000000012e2ed824 */ /* 0x100fe200078e0a2b */
[----:B------:R-:W-:Y:S01]  /*35e0*/  ISETP.GE.AND P5, PT, R58, RZ, PT ;  /* 0x000000ff3a00720c */ /* 0x000fe20003fa6270 */
[--C-:B------:R-:W-:Y:S02]  /*35f0*/  @!P2 IMAD.IADD R25, R25, 0x1, -R43.reuse ;  /* 0x000000011919a824 */ /* 0x100fe400078e0a2b */
[----:B------:R-:W-:-:S02]  /*3600*/  @!P0 IMAD.IADD R15, R15, 0x1, -R43 ;  /* 0x000000010f0f8824 */ /* 0x000fc400078e0a2b */
[----:B------:R-:W-:Y:S02]  /*3610*/  @!P6 IMAD.IADD R3, R3, 0x1, -R43 ;  /* 0x000000010303e824 */ /* 0x000fe400078e0a2b */
[----:B------:R-:W-:Y:S01]  /*3620*/  IMAD.MOV.U32 R43, RZ, RZ, R23 ;  /* 0x000000ffff2b7224 */ /* 0x000fe200078e0017 */
[----:B------:R-:W-:-:S03]  /*3630*/  IABS R23, R7 ;  /* 0x0000000700177213 */ /* 0x000fc60000000000 */
[----:B------:R-:W-:Y:S01]  /*3640*/  @!P1 IMAD.MOV R43, RZ, RZ, -R43 ;  /* 0x000000ffff2b9224 */ /* 0x000fe200078e0a2b */
[----:B------:R-:W-:Y:S01]  /*3650*/  ISETP.GE.AND P1, PT, R7, RZ, PT ;  /* 0x000000ff0700720c */ /* 0x000fe20003f26270 */
[----:B------:R-:W-:Y:S01]  /*3660*/  IMAD.HI.U32 R48, R2, R24, RZ ;  /* 0x0000001802307227 */ /* 0x000fe200078e00ff */
[----:B------:R-:W-:Y:S02]  /*3670*/  ISETP.GE.AND P6, PT, R59, RZ, PT ;  /* 0x000000ff3b00720c */ /* 0x000fe40003fc6270 */
[----:B------:R-:W-:Y:S01]  /*3680*/  IABS R7, R9 ;  /* 0x0000000900077213 */ /* 0x000fe20000000000 */
[----:B------:R-:W-:Y:S01]  /*3690*/  @!P5 IMAD.MOV R44, RZ, RZ, -R44 ;  /* 0x000000ffff2cd224 */ /* 0x000fe200078e0a2c */
[----:B------:R-:W-:Y:S01]  /*36a0*/  ISETP.GE.AND P2, PT, R6, RZ, PT ;  /* 0x000000ff0600720c */ /* 0x000fe20003f46270 */
[----:B------:R-:W-:Y:S01]  /*36b0*/  IMAD.MOV R48, RZ, RZ, -R48 ;  /* 0x000000ffff307224 */ /* 0x000fe200078e0a30 */
[----:B------:R-:W-:Y:S01]  /*36c0*/  ISETP.GE.AND P5, PT, R60, RZ, PT ;  /* 0x000000ff3c00720c */ /* 0x000fe20003fa6270 */
[----:B------:R-:W-:Y:S01]  /*36d0*/  IMAD.HI.U32 R6, R2, R7, RZ ;  /* 0x0000000702067227 */ /* 0x000fe200078e00ff */
[----:B------:R-:W-:-:S02]  /*36e0*/  ISETP.GE.AND P0, PT, R57, RZ, PT ;  /* 0x000000ff3900720c */ /* 0x000fc40003f06270 */
[----:B------:R-:W4:Y:S01]  /*36f0*/  LDL.LU R57, [R1+0x44c0] ;  /* 0x0044c00001397983 */ /* 0x000f220000300800 */
[C---:B------:R-:W-:Y:S02]  /*3700*/  IMAD R24, R0.reuse, R48, R24 ;  /* 0x0000003000187224 */ /* 0x040fe400078e0218 */
[----:B------:R-:W-:Y:S01]  /*3710*/  IMAD.MOV R6, RZ, RZ, -R6 ;  /* 0x000000ffff067224 */ /* 0x000fe200078e0a06 */
[----:B------:R-:W5:Y:S01]  /*3720*/  LDL.LU R58, [R1+0x44bc] ;  /* 0x0044bc00013a7983 */ /* 0x000f620000300800 */
[----:B------:R-:W-:Y:S01]  /*3730*/  @!P6 IMAD.MOV R41, RZ, RZ, -R41 ;  /* 0x000000ffff29e224 */ /* 0x000fe200078e0a29 */
[C---:B------:R-:W-:Y:S01]  /*3740*/  ISETP.GT.U32.AND P6, PT, R0.reuse, R24, PT ;  /* 0x000000180000720c */ /* 0x040fe20003fc4070 */
[----:B------:R-:W-:Y:S01]  /*3750*/  IMAD R7, R0, R6, R7 ;  /* 0x0000000600077224 */ /* 0x000fe200078e0207 */
[----:B------:R-:W3:Y:S01]  /*3760*/  LDL.LU R59, [R1+0x44b8] ;  /* 0x0044b800013b7983 */ /* 0x000ee20000300800 */
[----:B------:R-:W-:Y:S02]  /*3770*/  IMAD.MOV.U32 R6, RZ, RZ, R46 ;  /* 0x000000ffff067224 */ /* 0x000fe400078e002e */
[----:B------:R-:W-:Y:S01]  /*3780*/  @!P0 IMAD.MOV R25, RZ, RZ, -R25 ;  /* 0x000000ffff198224 */ /* 0x000fe200078e0a19 */
[----:B------:R-:W3:Y:S01]  /*3790*/  LDL.LU R60, [R1+0x44b4] ;  /* 0x0044b400013c7983 */ /* 0x000ee20000300800 */
[----:B------:R-:W-:Y:S01]  /*37a0*/  @!P5 IMAD.MOV R6, RZ, RZ, -R6 ;  /* 0x000000ffff06d224 */ /* 0x000fe200078e0a06 */
[----:B------:R-:W-:-:S02]  /*37b0*/  ISETP.NE.AND P5, PT, R4, RZ, PT ;  /* 0x000000ff0400720c */ /* 0x000fc40003fa5270 */
[----:B------:R-:W-:Y:S01]  /*37c0*/  LOP3.LUT R4, RZ, R4, RZ, 0x33, !PT ;  /* 0x00000004ff047212 */ /* 0x000fe200078e33ff */
[----:B------:R-:W-:Y:S01]  /*37d0*/  IMAD.HI.U32 R49, R2, R23, RZ ;  /* 0x0000001702317227 */ /* 0x000fe200078e00ff */
[----:B------:R-:W-:Y:S02]  /*37e0*/  ISETP.GE.AND P0, PT, R8, RZ, PT ;  /* 0x000000ff0800720c */ /* 0x000fe40003f06270 */
[----:B------:R-:W-:Y:S01]  /*37f0*/  IABS R8, R8 ;  /* 0x0000000800087213 */ /* 0x000fe20000000000 */
[----:B------:R-:W-:Y:S02]  /*3800*/  @!P6 IMAD.IADD R24, R24, 0x1, -R0 ;  /* 0x000000011818e824 */ /* 0x000fe400078e0a00 */
[----:B------:R-:W-:Y:S02]  /*3810*/  IMAD.MOV R49, RZ, RZ, -R49 ;  /* 0x000000ffff317224 */ /* 0x000fe400078e0a31 */
[----:B------:R-:W-:Y:S01]  /*3820*/  IMAD.HI.U32 R47, R2, R22, RZ ;  /* 0x00000016022f7227 */ /* 0x000fe200078e00ff */
[----:B------:R-:W-:-:S03]  /*3830*/  ISETP.GT.U32.AND P6, PT, R0, R24, PT ;  /* 0x000000180000720c */ /* 0x000fc60003fc4070 */
[----:B------:R-:W-:Y:S02]  /*3840*/  IMAD R23, R0, R49, R23 ;  /* 0x0000003100177224 */ /* 0x000fe400078e0217 */
[----:B------:R-:W-:Y:S02]  /*3850*/  IMAD.MOV R47, RZ, RZ, -R47 ;  /* 0x000000ffff2f7224 */ /* 0x000fe400078e0a2f */
[----:B------:R-:W-:-:S04]  /*3860*/  IMAD.HI.U32 R48, R2, R8, RZ ;  /* 0x0000000802307227 */ /* 0x000fc800078e00ff */
[----:B------:R-:W-:Y:S02]  /*3870*/  IMAD R22, R0, R47, R22 ;  /* 0x0000002f00167224 */ /* 0x000fe400078e0216 */
[----:B------:R-:W-:-:S04]  /*3880*/  IMAD.MOV R48, RZ, RZ, -R48 ;  /* 0x000000ffff307224 */ /* 0x000fc800078e0a30 */
[----:B------:R-:W-:Y:S02]  /*3890*/  IMAD R8, R0, R48, R8 ;  /* 0x0000003000087224 */ /* 0x000fe400078e0208 */
[----:B------:R-:W-:-:S03]  /*38a0*/  @!P6 IMAD.IADD R24, R24, 0x1, -R0 ;  /* 0x000000011818e824 */ /* 0x000fc600078e0a00 */
[----:B------:R-:W-:-:S13]  /*38b0*/  ISETP.GT.U32.AND P6, PT, R0, R8, PT ;  /* 0x000000080000720c */ /* 0x000fda0003fc4070 */
[----:B------:R-:W-:-:S05]  /*38c0*/  @!P6 IMAD.IADD R8, R8, 0x1, -R0 ;  /* 0x000000010808e824 */ /* 0x000fca00078e0a00 */
[----:B------:R-:W-:-:S13]  /*38d0*/  ISETP.GT.U32.AND P6, PT, R0, R8, PT ;  /* 0x000000080000720c */ /* 0x000fda0003fc4070 */
[----:B------:R-:W-:Y:S01]  /*38e0*/  @!P6 IMAD.IADD R8, R8, 0x1, -R0 ;  /* 0x000000010808e824 */ /* 0x000fe200078e0a00 */
[----:B--2---:R-:W-:-:S13]  /*38f0*/  ISETP.GE.AND P3, PT, R51, RZ, PT ;  /* 0x000000ff3300720c */ /* 0x004fda0003f66270 */
[----:B------:R-:W-:Y:S01]  /*3900*/  @!P3 IMAD.MOV R45, RZ, RZ, -R45 ;  /* 0x000000ffff2db224 */ /* 0x000fe200078e0a2d */
[----:B------:R-:W-:-:S13]  /*3910*/  ISETP.GE.AND P3, PT, R61, RZ, PT ;  /* 0x000000ff3d00720c */ /* 0x000fda0003f66270 */
[----:B------:R-:W-:Y:S01]  /*3920*/  @!P3 IMAD.MOV R15, RZ, RZ, -R15 ;  /* 0x000000ffff0fb224 */ /* 0x000fe200078e0a0f */
[----:B------:R-:W-:Y:S02]  /*3930*/  ISETP.GE.AND P3, PT, R5, RZ, PT ;  /* 0x000000ff0500720c */ /* 0x000fe40003f66270 */
[C---:B------:R-:W-:Y:S02]  /*3940*/  SEL R5, R4.reuse, R45, !P5 ;  /* 0x0000002d04057207 */ /* 0x040fe40006800000 */
[C---:B------:R-:W-:Y:S02]  /*3950*/  SEL R45, R4.reuse, R43, !P5 ;  /* 0x0000002b042d7207 */ /* 0x040fe40006800000 */
[C---:B------:R-:W-:Y:S01]  /*3960*/  SEL R43, R4.reuse, R25, !P5 ;  /* 0x00000019042b7207 */ /* 0x040fe20006800000 */
[----:B------:R2:W-:Y:S01]  /*3970*/  STL [R1+0x9c], R5 ;  /* 0x00009c0501007387 */ /* 0x0005e20000100800 */
[----:B------:R-:W-:-:S03]  /*3980*/  SEL R25, R4, R41, !P5 ;  /* 0x0000002904197207 */ /* 0x000fc60006800000 */
[----:B------:R-:W-:Y:S02]  /*3990*/  STL [R1+0xa0], R45 ;  /* 0x0000a02d01007387 */ /* 0x000fe40000100800 */
[----:B------:R-:W-:Y:S01]  /*39a0*/  @!P3 IMAD.MOV R3, RZ, RZ, -R3 ;  /* 0x000000ffff03b224 */ /* 0x000fe200078e0a03 */
[C---:B--2---:R-:W-:Y:S01]  /*39b0*/  SEL R5, R4.reuse, R44, !P5 ;  /* 0x0000002c04057207 */ /* 0x044fe20006800000 */
[----:B------:R-:W-:Y:S01]  /*39c0*/  STL [R1+0xa4], R43 ;  /* 0x0000a42b01007387 */ /* 0x000fe20000100800 */
[C---:B------:R-:W-:Y:S02]  /*39d0*/  SEL R15, R4.reuse, R15, !P5 ;  /* 0x0000000f040f7207 */ /* 0x040fe40006800000 */
[----:B------:R-:W-:Y:S01]  /*39e0*/  SEL R3, R4, R3, !P5 ;  /* 0x0000000304037207 */ /* 0x000fe20006800000 */
[----:B------:R2:W-:Y:S01]  /*39f0*/  STL [R1+0xa8], R5 ;  /* 0x0000a80501007387 */ /* 0x0005e20000100800 */
[----:B------:R-:W-:Y:S02]  /*3a00*/  ISETP.GT.U32.AND P3, PT, R0, R22, PT ;  /* 0x000000160000720c */ /* 0x000fe40003f64070 */
[----:B--2---:R-:W-:-:S02]  /*3a10*/  SEL R5, R4, R6, !P5 ;  /* 0x0000000604057207 */ /* 0x004fc40006800000 */
[----:B------:R-:W-:Y:S02]  /*3a20*/  ISETP.GT.U32.AND P5, PT, R0, R23, PT ;  /* 0x000000170000720c */ /* 0x000fe40003fa4070 */
[----:B------:R-:W-:Y:S01]  /*3a30*/  IABS R4, R11 ;  /* 0x0000000b00047213 */ /* 0x000fe20000000000 */
[----:B------:R2:W-:Y:S06]  /*3a40*/  STL [R1+0xac], R25 ;  /* 0x0000ac1901007387 */ /* 0x0005ec0000100800 */
[----:B------:R-:W-:Y:S01]  /*3a50*/  @!P3 IMAD.IADD R22, R22, 0x1, -R0 ;  /* 0x000000011616b824 */ /* 0x000fe200078e0a00 */
[----:B------:R-:W-:-:S03]  /*3a60*/  IABS R61, R10 ;  /* 0x0000000a003d7213 */ /* 0x000fc60000000000 */
[----:B------:R-:W-:Y:S02]  /*3a70*/  @!P5 IMAD.IADD R23, R23, 0x1, -R0 ;  /* 0x000000011717d824 */ /* 0x000fe400078e0a00 */
[----:B--2---:R-:W-:-:S03]  /*3a80*/  IMAD.HI.U32 R25, R2, R4, RZ ;  /* 0x0000000402197227 */ /* 0x004fc600078e00ff */
[C---:B------:R-:W-:Y:S01]  /*3a90*/  ISETP.GT.U32.AND P5, PT, R0.reuse, R23, PT ;  /* 0x000000170000720c */ /* 0x040fe20003fa4070 */
[----:B------:R2:W-:Y:S01]  /*3aa0*/  STL [R1+0xb0], R15 ;  /* 0x0000b00f01007387 */ /* 0x0005e20000100800 */
[----:B------:R-:W-:Y:S01]  /*3ab0*/  ISETP.GT.U32.AND P3, PT, R0, R22, PT ;  /* 0x000000160000720c */ /* 0x000fe20003f64070 */
[----:B------:R-:W-:Y:S02]  /*3ac0*/  IMAD.MOV R25, RZ, RZ, -R25 ;  /* 0x000000ffff197224 */ /* 0x000fe400078e0a19 */
[----:B------:R0:W-:Y:S01]  /*3ad0*/  STL [R1+0xb4], R5 ;  /* 0x0000b40501007387 */ /* 0x0001e20000100800 */
[----:B------:R-:W-:Y:S01]  /*3ae0*/  IMAD.HI.U32 R47, R2, R61, RZ ;  /* 0x0000003d022f7227 */ /* 0x000fe200078e00ff */
[----:B--2---:R-:W-:-:S03]  /*3af0*/  IABS R15, R12 ;  /* 0x0000000c000f7213 */ /* 0x004fc60000000000 */
[----:B0-----:R-:W-:Y:S02]  /*3b00*/  IMAD.MOV.U32 R5, RZ, RZ, R24 ;  /* 0x000000ffff057224 */ /* 0x001fe400078e0018 */
[C---:B------:R-:W-:Y:S02]  /*3b10*/  IMAD R4, R0.reuse, R25, R4 ;  /* 0x0000001900047224 */ /* 0x040fe400078e0204 */
[----:B------:R-:W-:Y:S01]  /*3b20*/  @!P4 IMAD.MOV R5, RZ, RZ, -R5 ;  /* 0x000000ffff05c224 */ /* 0x000fe200078e0a05 */
[----:B------:R-:W-:Y:S01]  /*3b30*/  ISETP.GT.U32.AND P4, PT, R0, R7, PT ;  /* 0x000000070000720c */ /* 0x000fe20003f84070 */
[----:B------:R-:W-:Y:S02]  /*3b40*/  IMAD.MOV R47, RZ, RZ, -R47 ;  /* 0x000000ffff2f7224 */ /* 0x000fe400078e0a2f */
[----:B------:R-:W-:-:S04]  /*3b50*/  IMAD.HI.U32 R41, R2, R15, RZ ;  /* 0x0000000f02297227 */ /* 0x000fc800078e00ff */
[--C-:B------:R-:W-:Y:S01]  /*3b60*/  @!P5 IMAD.IADD R23, R23, 0x1, -R0.reuse ;  /* 0x000000011717d824 */ /* 0x100fe200078e0a00 */
[C---:B------:R-:W-:Y:S01]  /*3b70*/  ISETP.GT.U32.AND P5, PT, R0.reuse, R4, PT ;  /* 0x000000040000720c */ /* 0x040fe20003fa4070 */
[----:B------:R-:W-:Y:S02]  /*3b80*/  IMAD R61, R0, R47, R61 ;  /* 0x0000002f003d7224 */ /* 0x000fe400078e023d */
[----:B------:R-:W-:Y:S02]  /*3b90*/  IMAD.MOV R41, RZ, RZ, -R41 ;  /* 0x000000ffff297224 */ /* 0x000fe400078e0a29 */
[--C-:B------:R-:W-:Y:S01]  /*3ba0*/  @!P3 IMAD.IADD R22, R22, 0x1, -R0.reuse ;  /* 0x000000011616b824 */ /* 0x100fe200078e0a00 */
[C---:B------:R-:W-:Y:S01]  /*3bb0*/  ISETP.GT.U32.AND P3, PT, R0.reuse, R61, PT ;  /* 0x0000003d0000720c */ /* 0x040fe20003f64070 */
[----:B------:R-:W-:Y:S02]  /*3bc0*/  IMAD R15, R0, R41, R15 ;  /* 0x00000029000f7224 */ /* 0x000fe400078e020f */
[----:B------:R-:W-:-:S03]  /*3bd0*/  @!P4 IMAD.IADD R7, R7, 0x1, -R0 ;  /* 0x000000010707c824 */ /* 0x000fc600078e0a00 */
[----:B------:R-:W-:Y:S01]  /*3be0*/  ISETP.GT.U32.AND P6, PT, R0, R15, PT ;  /* 0x0000000f0000720c */ /* 0x000fe20003fc4070 */
[----:B------:R-:W-:Y:S01]  /*3bf0*/  @!P5 IMAD.IADD R4, R4, 0x1, -R0 ;  /* 0x000000010404d824 */ /* 0x000fe200078e0a00 */
[----:B------:R-:W-:Y:S01]  /*3c00*/  ISETP.GT.U32.AND P5, PT, R0, R7, PT ;  /* 0x000000070000720c */ /* 0x000fe20003fa4070 */
[----:B------:R0:W-:Y:S01]  /*3c10*/  STL [R1+0xb8], R3 ;  /* 0x0000b80301007387 */ /* 0x0001e20000100800 */
[----:B------:R-:W-:Y:S01]  /*3c20*/  IABS R6, R13 ;  /* 0x0000000d00067213 */ /* 0x000fe20000000000 */
[----:B------:R-:W-:Y:S02]  /*3c30*/  IMAD.MOV.U32 R43, RZ, RZ, R22 ;  /* 0x000000ffff2b7224 */ /* 0x000fe400078e0016 */
[----:B------:R2:W-:Y:S01]  /*3c40*/  STL [R1+0x10], R5 ;  /* 0x0000100501007387 */ /* 0x0005e20000100800 */
[----:B------:R-:W-:Y:S02]  /*3c50*/  @!P3 IMAD.IADD R61, R61, 0x1, -R0 ;  /* 0x000000013d3db824 */ /* 0x000fe400078e0a00 */
[----:B------:R-:W-:Y:S01]  /*3c60*/  IMAD.HI.U32 R24, R2, R6, RZ ;  /* 0x0000000602187227 */ /* 0x000fe200078e00ff */
[----:B0-----:R-:W-:-:S03]  /*3c70*/  IABS R3, R14 ;  /* 0x0000000e00037213 */ /* 0x001fc60000000000 */
[----:B------:R-:W-:Y:S02]  /*3c80*/  @!P2 IMAD.MOV R43, RZ, RZ, -R43 ;  /* 0x000000ffff2ba224 */ /* 0x000fe400078e0a2b */
[----:B--2---:R-:W-:Y:S01]  /*3c90*/  IMAD.MOV.U32 R5, RZ, RZ, R23 ;  /* 0x000000ffff057224 */ /* 0x004fe200078e0017 */
[C---:B------:R-:W-:Y:S01]  /*3ca0*/  ISETP.GT.U32.AND P2, PT, R0.reuse, R4, PT ;  /* 0x000000040000720c */ /* 0x040fe20003f44070 */
[----:B------:R-:W-:Y:S01]  /*3cb0*/  @!P6 IMAD.IADD R15, R15, 0x1, -R0 ;  /* 0x000000010f0fe824 */ /* 0x000fe200078e0a00 */
[----:B------:R-:W-:Y:S01]  /*3cc0*/  ISETP.GE.AND P4, PT, R9, RZ, PT ;  /* 0x000000ff0900720c */ /* 0x000fe20003f86270 */
[----:B------:R-:W-:Y:S01]  /*3cd0*/  @!P1 IMAD.MOV R5, RZ, RZ, -R5 ;  /* 0x000000ffff059224 */ /* 0x000fe200078e0a05 */
[----:B------:R-:W-:Y:S01]  /*3ce0*/  ISETP.GT.U32.AND P6, PT, R0, R61, PT ;  /* 0x0000003d0000720c */ /* 0x000fe20003fc4070 */
[----:B------:R-:W-:Y:S01]  /*3cf0*/  IMAD.HI.U32 R25, R2, R3, RZ ;  /* 0x0000000302197227 */ /* 0x000fe200078e00ff */
[----:B------:R-:W-:Y:S01]  /*3d00*/  IABS R9, R16 ;  /* 0x0000001000097213 */ /* 0x000fe20000000000 */
[----:B------:R-:W-:Y:S02]  /*3d10*/  STL [R1+0xc], R43 ;  /* 0x00000c2b01007387 */ /* 0x000fe40000100800 */
[----:B------:R-:W-:Y:S01]  /*3d20*/  IMAD.MOV R24, RZ, RZ, -R24 ;  /* 0x000000ffff187224 */ /* 0x000fe200078e0a18 */
[----:B------:R-:W-:Y:S01]  /*3d30*/  ISETP.GE.AND P3, PT, R10, RZ, PT ;  /* 0x000000ff0a00720c */ /* 0x000fe20003f66270 */
[----:B------:R0:W-:Y:S01]  /*3d40*/  STL [R1+0x8], R5 ;  /* 0x0000080501007387 */ /* 0x0001e20000100800 */
[----:B------:R-:W-:Y:S01]  /*3d50*/  IABS R10, R17 ;  /* 0x00000011000a7213 */ /* 0x000fe20000000000 */
[----:B------:R-:W-:Y:S01]  /*3d60*/  @!P5 IMAD.IADD R7, R7, 0x1, -R0 ;  /* 0x000000010707d824 */ /* 0x000fe200078e0a00 */
[----:B------:R-:W-:Y:S01]  /*3d70*/  ISETP.GE.AND P5, PT, R11, RZ, PT ;  /* 0x000000ff0b00720c */ /* 0x000fe20003fa6270 */
[----:B------:R-:W-:-:S02]  /*3d80*/  IMAD.MOV R25, RZ, RZ, -R25 ;  /* 0x000000ffff197224 */ /* 0x000fc400078e0a19 */
[----:B------:R-:W-:Y:S02]  /*3d90*/  IMAD R6, R0, R24, R6 ;  /* 0x0000001800067224 */ /* 0x000fe400078e0206 */
[----:B------:R-:W-:-:S04]  /*3da0*/  IMAD.HI.U32 R11, R2, R9, RZ ;  /* 0x00000009020b7227 */ /* 0x000fc800078e00ff */
[----:B0-----:R-:W-:Y:S02]  /*3db0*/  IMAD.MOV.U32 R5, RZ, RZ, R8 ;  /* 0x000000ffff057224 */ /* 0x001fe400078e0008 */
[C---:B------:R-:W-:Y:S02]  /*3dc0*/  IMAD R3, R0.reuse, R25, R3 ;  /* 0x0000001900037224 */ /* 0x040fe400078e0203 */
[----:B------:R-:W-:Y:S01]  /*3dd0*/  @!P0 IMAD.MOV R5, RZ, RZ, -R5 ;  /* 0x000000ffff058224 */ /* 0x000fe200078e0a05 */
[----:B------:R-:W-:Y:S01]  /*3de0*/  ISETP.GT.U32.AND P0, PT, R0, R6, PT ;  /* 0x000000060000720c */ /* 0x000fe20003f04070 */
[----:B------:R-:W-:-:S04]  /*3df0*/  IMAD.HI.U32 R8, R2, R10, RZ ;  /* 0x0000000a02087227 */ /* 0x000fc800078e00ff */
[----:B------:R-:W-:Y:S02]  /*3e00*/  IMAD.MOV R11, RZ, RZ, -R11 ;  /* 0x000000ffff0b7224 */ /* 0x000fe400078e0a0b */
[--C-:B------:R-:W-:Y:S01]  /*3e10*/  @!P2 IMAD.IADD R4, R4, 0x1, -R0.reuse ;  /* 0x000000010404a824 */ /* 0x100fe200078e0a00 */
[----:B------:R-:W-:Y:S01]  /*3e20*/  ISETP.GE.AND P2, PT, R12, RZ, PT ;  /* 0x000000ff0c00720c */ /* 0x000fe20003f46270 */
[----:B------:R-:W-:Y:S01]  /*3e30*/  @!P6 IMAD.IADD R61, R61, 0x1, -R0 ;  /* 0x000000013d3de824 */ /* 0x000fe200078e0a00 */
[C---:B------:R-:W-:Y:S01]  /*3e40*/  ISETP.GT.U32.AND P6, PT, R0.reuse, R3, PT ;  /* 0x000000030000720c */ /* 0x040fe20003fc4070 */
[----:B------:R-:W-:Y:S02]  /*3e50*/  IMAD.MOV R12, RZ, RZ, -R8 ;  /* 0x000000ffff0c7224 */ /* 0x000fe400078e0a08 */
[----:B------:R-:W-:Y:S02]  /*3e60*/  IMAD R8, R0, R11, R9 ;  /* 0x0000000b00087224 */ /* 0x000fe400078e0209 */
[----:B------:R-:W-:-:S03]  /*3e70*/  @!P3 IMAD.MOV R61, RZ, RZ, -R61 ;  /* 0x000000ffff3db224 */ /* 0x000fc600078e0a3d */
[----:B------:R-:W-:Y:S01]  /*3e80*/  ISETP.GT.U32.AND P3, PT, R0, R8, PT ;  /* 0x000000080000720c */ /* 0x000fe20003f64070 */
[----:B------:R-:W-:Y:S01]  /*3e90*/  @!P0 IMAD.IADD R6, R6, 0x1, -R0 ;  /* 0x0000000106068824 */ /* 0x000fe200078e0a00 */
[----:B------:R-:W-:-:S03]  /*3ea0*/  ISETP.GT.U32.AND P1, PT, R0, R15, PT ;  /* 0x0000000f0000720c */ /* 0x000fc60003f24070 */
[--C-:B------:R-:W-:Y:S01]  /*3eb0*/  @!P6 IMAD.IADD R3, R3, 0x1, -R0.reuse ;  /* 0x000000010303e824 */ /* 0x100fe200078e0a00 */
[----:B------:R-:W-:Y:S01]  /*3ec0*/  ISETP.GT.U32.AND P6, PT, R0, R6, PT ;  /* 0x000000060000720c */ /* 0x000fe20003fc4070 */
[----:B------:R0:W-:Y:S06]  /*3ed0*/  STL [R1+0x4], R5 ;  /* 0x0000040501007387 */ /* 0x0001ec0000100800 */
[----:B------:R-:W-:Y:S01]  /*3ee0*/  @!P3 IMAD.IADD R8, R8, 0x1, -R0 ;  /* 0x000000010808b824 */ /* 0x000fe200078e0a00 */
[----:B------:R-:W-:Y:S01]  /*3ef0*/  ISETP.GE.AND P0, PT, R14, RZ, PT ;  /* 0x000000ff0e00720c */ /* 0x000fe20003f06270 */
[----:B0-----:R-:W-:-:S03]  /*3f00*/  IMAD.MOV.U32 R5, RZ, RZ, R7 ;  /* 0x000000ffff057224 */ /* 0x001fc600078e0007 */
[C---:B------:R-:W-:Y:S01]  /*3f10*/  ISETP.GT.U32.AND P3, PT, R0.reuse, R8, PT ;  /* 0x000000080000720c */ /* 0x040fe20003f64070 */
[----:B------:R-:W-:Y:S01]  /*3f20*/  IMAD.MOV.U32 R14, RZ, RZ, R4 ;  /* 0x000000ffff0e7224 */ /* 0x000fe200078e0004 */
[----:B------:R-:W-:Y:S01]  /*3f30*/  IABS R9, R19 ;  /* 0x0000001300097213 */ /* 0x000fe20000000000 */
[----:B------:R-:W-:Y:S01]  /*3f40*/  @!P4 IMAD.MOV R5, RZ, RZ, -R5 ;  /* 0x000000ffff05c224 */ /* 0x000fe200078e0a05 */
[----:B------:R-:W-:Y:S01]  /*3f50*/  ISETP.GT.U32.AND P4, PT, R0, R3, PT ;  /* 0x000000030000720c */ /* 0x000fe20003f84070 */
[--C-:B------:R-:W-:Y:S01]  /*3f60*/  @!P6 IMAD.IADD R6, R6, 0x1, -R0.reuse ;  /* 0x000000010606e824 */ /* 0x100fe200078e0a00 */
[----:B------:R-:W-:Y:S01]  /*3f70*/  IABS R4, R18 ;  /* 0x0000001200047213 */ /* 0x000fe20000000000 */
[----:B------:R-:W-:Y:S01]  /*3f80*/  @!P1 IMAD.IADD R15, R15, 0x1, -R0 ;  /* 0x000000010f0f9824 */ /* 0x000fe200078e0a00 */
[----:B------:R-:W-:Y:S01]  /*3f90*/  IABS R22, R20 ;  /* 0x0000001400167213 */ /* 0x000fe20000000000 */
[----:B------:R-:W-:Y:S01]  /*3fa0*/  IMAD R7, R0, R12, R10 ;  /* 0x0000000c00077224 */ /* 0x000fe200078e020a */
[----:B------:R-:W-:Y:S01]  /*3fb0*/  IABS R23, R21 ;  /* 0x0000001500177213 */ /* 0x000fe20000000000 */
[----:B------:R-:W-:Y:S01]  /*3fc0*/  @!P5 IMAD.MOV R14, RZ, RZ, -R14 ;  /* 0x000000ffff0ed224 */ /* 0x000fe200078e0a0e */
[----:B------:R-:W-:Y:S01]  /*3fd0*/  ISETP.GE.AND P5, PT, R16, RZ, PT ;  /* 0x000000ff1000720c */ /* 0x000fe20003fa6270 */
[----:B------:R-:W-:Y:S01]  /*3fe0*/  IMAD.HI.U32 R10, R2, R4, RZ ;  /* 0x00000004020a7227 */ /* 0x000fe200078e00ff */
[----:B------:R-:W-:Y:S01]  /*3ff0*/  IABS R24, R26 ;  /* 0x0000001a00187213 */ /* 0x000fe20000000000 */
[----:B------:R-:W2:Y:S02]  /*4000*/  LDL.LU R51, [R1+0x14] ;  /* 0x0000140001337983 */ /* 0x000ea40000300800 */
[----:B------:R-:W-:-:S02]  /*4010*/  IMAD.MOV.U32 R16, RZ, RZ, R6 ;  /* 0x000000ffff107224 */ /* 0x000fc400078e0006 */
[----:B------:R-:W-:Y:S01]  /*4020*/  @!P2 IMAD.MOV R15, RZ, RZ, -R15 ;  /* 0x000000ffff0fa224 */ /* 0x000fe200078e0a0f */
[----:B------:R-:W-:Y:S01]  /*4030*/  ISETP.GT.U32.AND P2, PT, R0, R7, PT ;  /* 0x000000070000720c */ /* 0x000fe20003f44070 */
[----:B------:R-:W-:Y:S01]  /*4040*/  IMAD.HI.U32 R6, R2, R9, RZ ;  /* 0x0000000902067227 */ /* 0x000fe200078e00ff */
[----:B------:R-:W-:-:S03]  /*4050*/  ISETP.GE.AND P1, PT, R13, RZ, PT ;  /* 0x000000ff0d00720c */ /* 0x000fc60003f26270 */
[----:B------:R-:W-:Y:S02]  /*4060*/  IMAD.MOV R10, RZ, RZ, -R10 ;  /* 0x000000ffff0a7224 */ /* 0x000fe400078e0a0a */
[----:B------:R-:W-:Y:S02]  /*4070*/  IMAD.MOV R11, RZ, RZ, -R6 ;  /* 0x000000ffff0b7224 */ /* 0x000fe400078e0a06 */
[--C-:B------:R-:W-:Y:S02]  /*4080*/  @!P3 IMAD.IADD R8, R8, 0x1, -R0.reuse ;  /* 0x000000010808b824 */ /* 0x100fe400078e0a00 */
[----:B------:R-:W-:Y:S01]  /*4090*/  @!P4 IMAD.IADD R3, R3, 0x1, -R0 ;  /* 0x000000010303c824 */ /* 0x000fe200078e0a00 */
[----:B------:R-:W-:Y:S01]  /*40a0*/  ISETP.GE.AND P4, PT, R18, RZ, PT ;  /* 0x000000ff1200720c */ /* 0x000fe20003f86270 */
[C---:B------:R-:W-:Y:S02]  /*40b0*/  IMAD R6, R0.reuse, R10, R4 ;  /* 0x0000000a00067224 */ /* 0x040fe400078e0204 */
[----:B------:R-:W-:-:S02]  /*40c0*/  IMAD R4, R0, R11, R9 ;  /* 0x0000000b00047224 */ /* 0x000fc400078e0209 */
[----:B------:R-:W-:Y:S02]  /*40d0*/  IMAD.MOV.U32 R18, RZ, RZ, R8 ;  /* 0x000000ffff127224 */ /* 0x000fe400078e0008 */
[----:B------:R-:W-:Y:S02]  /*40e0*/  @!P2 IMAD.IADD R7, R7, 0x1, -R0 ;  /* 0x000000010707a824 */ /* 0x000fe400078e0a00 */
[----:B------:R-:W-:Y:S01]  /*40f0*/  @!P5 IMAD.MOV R18, RZ, RZ, -R18 ;  /* 0x000000ffff12d224 */ /* 0x000fe200078e0a12 */
[C---:B------:R-:W-:Y:S01]  /*4100*/  ISETP.GT.U32.AND P5, PT, R0.reuse, R4, PT ;  /* 0x000000040000720c */ /* 0x040fe20003fa4070 */
[----:B------:R-:W-:Y:S01]  /*4110*/  @!P1 IMAD.MOV R16, RZ, RZ, -R16 ;  /* 0x000000ffff109224 */ /* 0x000fe200078e0a10 */
[----:B------:R-:W-:Y:S01]  /*4120*/  ISETP.GT.U32.AND P1, PT, R0, R7, PT ;  /* 0x000000070000720c */ /* 0x000fe20003f24070 */
[----:B------:R-:W-:Y:S01]  /*4130*/  IMAD.HI.U32 R10, R2, R22, RZ ;  /* 0x00000016020a7227 */ /* 0x000fe200078e00ff */
[----:B------:R-:W-:Y:S02]  /*4140*/  ISETP.GE.AND P6, PT, R17, RZ, PT ;  /* 0x000000ff1100720c */ /* 0x000fe40003fc6270 */
[----:B------:R-:W-:Y:S01]  /*4150*/  ISETP.GT.U32.AND P3, PT, R0, R6, PT ;  /* 0x000000060000720c */ /* 0x000fe20003f64070 */
[----:B------:R-:W-:-:S06]  /*4160*/  IMAD.MOV R10, RZ, RZ, -R10 ;  /* 0x000000ffff0a7224 */ /* 0x000fcc00078e0a0a */
[--C-:B------:R-:W-:Y:S02]  /*4170*/  @!P5 IMAD.IADD R4, R4, 0x1, -R0.reuse ;  /* 0x000000010404d824 */ /* 0x100fe400078e0a00 */
[----:B------:R-:W-:Y:S02]  /*4180*/  @!P1 IMAD.IADD R7, R7, 0x1, -R0 ;  /* 0x0000000107079824 */ /* 0x000fe400078e0a00 */
[----:B------:R-:W-:Y:S01]  /*4190*/  IMAD.HI.U32 R9, R2, R23, RZ ;  /* 0x0000001702097227 */ /* 0x000fe200078e00ff */
[C---:B------:R-:W-:Y:S02]  /*41a0*/  ISETP.GT.U32.AND P5, PT, R0.reuse, R4, PT ;  /* 0x000000040000720c */ /* 0x040fe40003fa4070 */
[----:B------:R-:W-:Y:S01]  /*41b0*/  ISETP.GE.AND P2, PT, R19, RZ, PT ;  /* 0x000000ff1300720c */ /* 0x000fe20003f46270 */
[----:B------:R-:W-:Y:S02]  /*41c0*/  IMAD R22, R0, R10, R22 ;  /* 0x0000000a00167224 */ /* 0x000fe400078e0216 */
[----:B------:R-:W-:-:S02]  /*41d0*/  IMAD.MOV.U32 R19, RZ, RZ, R7 ;  /* 0x000000ffff137224 */ /* 0x000fc400078e0007 */
[----:B------:R-:W-:Y:S02]  /*41e0*/  IMAD.MOV R9, RZ, RZ, -R9 ;  /* 0x000000ffff097224 */ /* 0x000fe400078e0a09 */
[----:B------:R-:W-:Y:S01]  /*41f0*/  @!P6 IMAD.MOV R19, RZ, RZ, -R19 ;  /* 0x000000ffff13e224 */ /* 0x000fe200078e0a13 */
[C---:B------:R-:W-:Y:S01]  /*4200*/  ISETP.GT.U32.AND P6, PT, R0.reuse, R22, PT ;  /* 0x000000160000720c */ /* 0x040fe20003fc4070 */
[----:B------:R-:W-:Y:S02]  /*4210*/  IMAD R23, R0, R9, R23 ;  /* 0x0000000900177224 */ /* 0x000fe400078e0217 */
[----:B------:R-:W-:Y:S01]  /*4220*/  @!P3 IMAD.IADD R6, R6, 0x1, -R0 ;  /* 0x000000010606b824 */ /* 0x000fe200078e0a00 */
[----:B------:R0:W-:Y:S01]  /*4230*/  STL [R1], R5 ;  /* 0x0000000501007387 */ /* 0x0001e20000100800 */
[----:B------:R-:W-:-:S04]  /*4240*/  IMAD.HI.U32 R8, R2, R24, RZ ;  /* 0x0000001802087227 */ /* 0x000fc800078e00ff */
[----:B------:R-:W-:Y:S01]  /*4250*/  @!P5 IMAD.IADD R4, R4, 0x1, -R0 ;  /* 0x000000010404d824 */ /* 0x000fe200078e0a00 */
[C---:B------:R-:W-:Y:S01]  /*4260*/  ISETP.GT.U32.AND P5, PT, R0.reuse, R23, PT ;  /* 0x000000170000720c */ /* 0x040fe20003fa4070 */
[----:B------:R-:W-:Y:S01]  /*4270*/  IMAD.MOV R8, RZ, RZ, -R8 ;  /* 0x000000ffff087224 */ /* 0x000fe200078e0a08 */
[C---:B------:R-:W-:Y:S01]  /*4280*/  ISETP.GT.U32.AND P3, PT, R0.reuse, R6, PT ;  /* 0x000000060000720c */ /* 0x040fe20003f64070 */
[----:B0-----:R-:W2:Y:S02]  /*4290*/  LDL.LU R5, [R1+0x18] ;  /* 0x0000180001057983 */ /* 0x001ea40000300800 */
[----:B------:R-:W-:Y:S02]  /*42a0*/  IMAD R24, R0, R8, R24 ;  /* 0x0000000800187224 */ /* 0x000fe400078e0218 */
[----:B------:R-:W-:Y:S01]  /*42b0*/  IMAD.MOV.U32 R17, RZ, RZ, R3 ;  /* 0x000000ffff117224 */ /* 0x000fe200078e0003 */
[----:B------:R-:W-:Y:S01]  /*42c0*/  IABS R3, R28 ;  /* 0x0000001c00037213 */ /* 0x000fe20000000000 */
[----:B------:R-:W-:Y:S01]  /*42d0*/  @!P6 IMAD.IADD R22, R22, 0x1, -R0 ;  /* 0x000000011616e824 */ /* 0x000fe200078e0a00 */
[----:B------:R-:W-:-:S03]  /*42e0*/  ISETP.GT.U32.AND P6, PT, R0, R24, PT ;  /* 0x000000180000720c */ /* 0x000fc60003fc4070 */
[--C-:B------:R-:W-:Y:S01]  /*42f0*/  @!P5 IMAD.IADD R23, R23, 0x1, -R0.reuse ;  /* 0x000000011717d824 */ /* 0x100fe200078e0a00 */
[----:B------:R-:W-:Y:S01]  /*4300*/  ISETP.GT.U32.AND P5, PT, R0, R22, PT ;  /* 0x000000160000720c */ /* 0x000fe20003fa4070 */
[----:B------:R-:W-:Y:S01]  /*4310*/  IMAD.HI.U32 R10, R2, R3, RZ ;  /* 0x00000003020a7227 */ /* 0x000fe200078e00ff */
[----:B------:R-:W-:Y:S01]  /*4320*/  IABS R9, R30 ;  /* 0x0000001e00097213 */ /* 0x000fe20000000000 */
[----:B------:R-:W2:Y:S02]  /*4330*/  LDL.LU R12, [R1+0x20] ;  /* 0x00002000010c7983 */ /* 0x000ea40000300800 */
[----:B------:R-:W-:Y:S02]  /*4340*/  @!P3 IMAD.IADD R6, R6, 0x1, -R0 ;  /* 0x000000010606b824 */ /* 0x000fe400078e0a00 */
[----:B------:R-:W-:Y:S01]  /*4350*/  @!P0 IMAD.MOV R17, RZ, RZ, -R17 ;  /* 0x000000ffff118224 */ /* 0x000fe200078e0a11 */
[----:B------:R-:W-:Y:S01]  /*4360*/  ISETP.GE.AND P0, PT, R20, RZ, PT ;  /* 0x000000ff1400720c */ /* 0x000fe20003f06270 */
[----:B------:R-:W-:-:S02]  /*4370*/  IMAD.MOV R10, RZ, RZ, -R10 ;  /* 0x000000ffff0a7224 */ /* 0x000fc400078e0a0a */
[----:B------:R-:W-:Y:S01]  /*4380*/  IMAD.MOV.U32 R20, RZ, RZ, R6 ;  /* 0x000000ffff147224 */ /* 0x000fe200078e0006 */
[----:B------:R-:W-:Y:S02]  /*4390*/  IABS R25, R27 ;  /* 0x0000001b00197213 */ /* 0x000fe40000000000 */
[----:B------:R-:W-:Y:S01]  /*43a0*/  ISETP.GE.AND P3, PT, R26, RZ, PT ;  /* 0x000000ff1a00720c */ /* 0x000fe20003f66270 */
[C---:B------:R-:W-:Y:S02]  /*43b0*/  IMAD R26, R0.reuse, R10, R3 ;  /* 0x0000000a001a7224 */ /* 0x040fe400078e0203 */
[----:B------:R-:W-:Y:S01]  /*43c0*/  @!P4 IMAD.MOV R20, RZ, RZ, -R20 ;  /* 0x000000ffff14c224 */ /* 0x000fe200078e0a14 */
[----:B------:R-:W-:Y:S01]  /*43d0*/  ISETP.GT.U32.AND P4, PT, R0, R23, PT ;  /* 0x000000170000720c */ /* 0x000fe20003f84070 */
[----:B------:R-:W-:Y:S01]  /*43e0*/  IMAD.MOV.U32 R6, RZ, RZ, R9 ;  /* 0x000000ffff067224 */ /* 0x000fe200078e0009 */
[----:B------:R-:W-:Y:S01]  /*43f0*/  IABS R8, R29 ;  /* 0x0000001d00087213 */ /* 0x000fe20000000000 */
[----:B------:R-:W-:Y:S01]  /*4400*/  @!P6 IMAD.IADD R24, R24, 0x1, -R0 ;  /* 0x000000011818e824 */ /* 0x000fe200078e0a00 */
[----:B------:R-:W-:Y:S01]  /*4410*/  ISETP.GE.AND P1, PT, R21, RZ, PT ;  /* 0x000000ff1500720c */ /* 0x000fe20003f26270 */
[----:B------:R-:W-:-:S04]  /*4420*/  IMAD.HI.U32 R7, R2, R25, RZ ;  /* 0x0000001902077227 */ /* 0x000fc800078e00ff */
[----:B------:R-:W-:Y:S01]  /*4430*/  @!P5 IMAD.IADD R22, R22, 0x1, -R0 ;  /* 0x000000011616d824 */ /* 0x000fe200078e0a00 */
[C---:B------:R-:W-:Y:S01]  /*4440*/  ISETP.GT.U32.AND P5, PT, R0.reuse, R26, PT ;  /* 0x0000001a0000720c */ /* 0x040fe20003fa4070 */
[----:B------:R-:W-:Y:S01]  /*4450*/  IMAD.MOV.U32 R21, RZ, RZ, R4 ;  /* 0x000000ffff157224 */ /* 0x000fe200078e0004 */
[----:B------:R-:W-:Y:S01]  /*4460*/  ISETP.GT.U32.AND P6, PT, R0, R24, PT ;  /* 0x000000180000720c */ /* 0x000fe20003fc4070 */
[----:B------:R-:W-:-:S04]  /*4470*/  IMAD.HI.U32 R4, R2, R6, RZ ;  /* 0x0000000602047227 */ /* 0x000fc800078e00ff */
[----:B------:R-:W-:Y:S02]  /*4480*/  IMAD.MOV R7, RZ, RZ, -R7 ;  /* 0x000000ffff077224 */ /* 0x000fe400078e0a07 */
[----:B------:R-:W-:-:S04]  /*4490*/  IMAD.HI.U32 R9, R2, R8, RZ ;  /* 0x0000000802097227 */ /* 0x000fc800078e00ff */
[----:B------:R-:W-:Y:S02]  /*44a0*/  IMAD.MOV R4, RZ, RZ, -R4 ;  /* 0x000000ffff047224 */ /* 0x000fe400078e0a04 */
[C---:B------:R-:W-:Y:S02]  /*44b0*/  IMAD R25, R0.reuse, R7, R25 ;  /* 0x0000000700197224 */ /* 0x040fe400078e0219 */
[----:B------:R-:W-:Y:S02]  /*44c0*/  IMAD.MOV R9, RZ, RZ, -R9 ;  /* 0x000000ffff097224 */ /* 0x000fe400078e0a09 */
[----:B------:R-:W-:Y:S01]  /*44d0*/  @!P4 IMAD.IADD R23, R23, 0x1, -R0 ;  /* 0x000000011717c824 */ /* 0x000fe200078e0a00 */
[----:B------:R-:W-:Y:S01]  /*44e0*/  ISETP.GE.AND P4, PT, R27, RZ, PT ;  /* 0x000000ff1b00720c */ /* 0x000fe20003f86270 */
[C---:B------:R-:W-:Y:S02]  /*44f0*/  IMAD R6, R0.reuse, R4, R6 ;  /* 0x0000000400067224 */ /* 0x040fe400078e0206 */
[----:B------:R-:W-:Y:S01]  /*4500*/  @!P2 IMAD.MOV R21, RZ, RZ, -R21 ;  /* 0x000000ffff15a224 */ /* 0x000fe200078e0a15 */
[C---:B------:R-:W-:Y:S01]  /*4510*/  ISETP.GT.U32.AND P2, PT, R0.reuse, R25, PT ;  /* 0x000000190000720c */ /* 0x040fe20003f44070 */
[----:B------:R-:W-:-:S02]  /*4520*/  IMAD R27, R0, R9, R8 ;  /* 0x00000009001b7224 */ /* 0x000fc400078e0208 */
[--C-:B------:R-:W-:Y:S01]  /*4530*/  @!P5 IMAD.IADD R26, R26, 0x1, -R0.reuse ;  /* 0x000000011a1ad824 */ /* 0x100fe200078e0a00 */
[----:B------:R-:W-:Y:S01]  /*4540*/  ISETP.GT.U32.AND P5, PT, R0, R6, PT ;  /* 0x000000060000720c */ /* 0x000fe20003fa4070 */
[----:B------:R-:W-:Y:S01]  /*4550*/  @!P6 IMAD.IADD R24, R24, 0x1, -R0 ;  /* 0x000000011818e824 */ /* 0x000fe200078e0a00 */
[----:B------:R-:W-:Y:S02]  /*4560*/  IABS R3, R32 ;  /* 0x0000002000037213 */ /* 0x000fe40000000000 */
[----:B------:R-:W-:-:S03]  /*4570*/  ISETP.GT.U32.AND P6, PT, R0, R27, PT ;  /* 0x0000001b0000720c */ /* 0x000fc60003fc4070 */
[----:B------:R-:W-:Y:S01]  /*4580*/  IMAD.HI.U32 R4, R2, R3, RZ ;  /* 0x0000000302047227 */ /* 0x000fe200078e00ff */
[----:B------:R-:W-:Y:S02]  /*4590*/  IABS R7, R31 ;  /* 0x0000001f00077213 */ /* 0x000fe40000000000 */
[----:B------:R-:W-:Y:S01]  /*45a0*/  IABS R9, R33 ;  /* 0x0000002100097213 */ /* 0x000fe20000000000 */
[----:B------:R-:W-:Y:S02]  /*45b0*/  IMAD.MOV R4, RZ, RZ, -R4 ;  /* 0x000000ffff047224 */ /* 0x000fe400078e0a04 */
[--C-:B------:R-:W-:Y:S02]  /*45c0*/  @!P2 IMAD.IADD R25, R25, 0x1, -R0.reuse ;  /* 0x000000011919a824 */ /* 0x100fe400078e0a00 */
[----:B------:R-:W-:Y:S02]  /*45d0*/  @!P5 IMAD.IADD R6, R6, 0x1, -R0 ;  /* 0x000000010606d824 */ /* 0x000fe400078e0a00 */
[----:B------:R-:W-:-:S02]  /*45e0*/  IMAD R4, R0, R4, R3 ;  /* 0x0000000400047224 */ /* 0x000fc400078e0203 */
[----:B------:R-:W-:Y:S01]  /*45f0*/  IMAD.HI.U32 R8, R2, R7, RZ ;  /* 0x0000000702087227 */ /* 0x000fe200078e00ff */
[----:B------:R-:W-:-:S03]  /*4600*/  ISETP.GT.U32.AND P5, PT, R0, R6, PT ;  /* 0x000000060000720c */ /* 0x000fc60003fa4070 */
[----:B------:R-:W-:Y:S02]  /*4610*/  IMAD.MOV.U32 R3, RZ, RZ, R9 ;  /* 0x000000ffff037224 */ /* 0x000fe400078e0009 */
[----:B------:R-:W-:Y:S01]  /*4620*/  @!P6 IMAD.IADD R27, R27, 0x1, -R0 ;  /* 0x000000011b1be824 */ /* 0x000fe200078e0a00 */
[----:B------:R-:W-:Y:S01]  /*4630*/  ISETP.GT.U32.AND P6, PT, R0, R25, PT ;  /* 0x000000190000720c */ /* 0x000fe20003fc4070 */
[----:B------:R-:W-:Y:S02]  /*4640*/  IMAD.MOV R8, RZ, RZ, -R8 ;  /* 0x000000ffff087224 */ /* 0x000fe400078e0a08 */
[----:B------:R-:W-:-:S04]  /*4650*/  IMAD.HI.U32 R9, R2, R3, RZ ;  /* 0x0000000302097227 */ /* 0x000fc800078e00ff */
[----:B------:R-:W-:Y:S01]  /*4660*/  @!P1 IMAD.MOV R23, RZ, RZ, -R23 ;  /* 0x000000ffff179224 */ /* 0x000fe200078e0a17 */
[C---:B------:R-:W-:Y:S01]  /*4670*/  ISETP.GT.U32.AND P1, PT, R0.reuse, R27, PT ;  /* 0x0000001b0000720c */ /* 0x040fe20003f24070 */
[C---:B------:R-:W-:Y:S02]  /*4680*/  IMAD R7, R0.reuse, R8, R7 ;  /* 0x0000000800077224 */ /* 0x040fe400078e0207 */
[----:B------:R-:W-:Y:S02]  /*4690*/  IMAD.MOV R9, RZ, RZ, -R9 ;  /* 0x000000ffff097224 */ /* 0x000fe400078e0a09 */
[----:B------:R-:W-:Y:S01]  /*46a0*/  @!P3 IMAD.MOV R24, RZ, RZ, -R24 ;  /* 0x000000ffff18b224 */ /* 0x000fe200078e0a18 */
[C---:B------:R-:W-:Y:S01]  /*46b0*/  ISETP.GT.U32.AND P3, PT, R0.reuse, R7, PT ;  /* 0x000000070000720c */ /* 0x040fe20003f64070 */
[C---:B------:R-:W-:Y:S02]  /*46c0*/  IMAD R3, R0.reuse, R9, R3 ;  /* 0x0000000900037224 */ /* 0x040fe400078e0203 */
[--C-:B------:R-:W-:Y:S01]  /*46d0*/  @!P6 IMAD.IADD R25, R25, 0x1, -R0.reuse ;  /* 0x000000011919e824 */ /* 0x100fe200078e0a00 */
[----:B------:R-:W-:Y:S01]  /*46e0*/  ISETP.GT.U32.AND P6, PT, R0, R4, PT ;  /* 0x000000040000720c */ /* 0x000fe20003fc4070 */
[----:B------:R-:W-:Y:S01]  /*46f0*/  @!P5 IMAD.IADD R6, R6, 0x1, -R0 ;  /* 0x000000010606d824 */ /* 0x000fe200078e0a00 */
[----:B------:R-:W-:-:S02]  /*4700*/  IABS R8, R34 ;  /* 0x0000002200087213 */ /* 0x000fc40000000000 */
[----:B------:R-:W-:Y:S01]  /*4710*/  ISETP.GT.U32.AND P5, PT, R0, R3, PT ;  /* 0x000000030000720c */ /* 0x000fe20003fa4070 */
[----:B------:R-:W-:Y:S01]  /*4720*/  @!P1 IMAD.IADD R27, R27, 0x1, -R0 ;  /* 0x000000011b1b9824 */ /* 0x000fe200078e0a00 */
[----:B------:R-:W-:Y:S01]  /*4730*/  ISETP.GE.AND P1, PT, R30, RZ, PT ;  /* 0x000000ff1e00720c */ /* 0x000fe20003f26270 */
[----:B------:R-:W-:Y:S01]  /*4740*/  @!P0 IMAD.MOV R22, RZ, RZ, -R22 ;  /* 0x000000ffff168224 */ /* 0x000fe200078e0a16 */
[----:B------:R-:W-:Y:S01]  /*4750*/  ISETP.GT.U32.AND P0, PT, R0, R26, PT ;  /* 0x0000001a0000720c */ /* 0x000fe20003f04070 */
[----:B------:R-:W-:Y:S01]  /*4760*/  IMAD.HI.U32 R9, R2, R8, RZ ;  /* 0x0000000802097227 */ /* 0x000fe200078e00ff */
[----:B------:R-:W-:-:S03]  /*4770*/  ISETP.GE.AND P2, PT, R28, RZ, PT ;  /* 0x000000ff1c00720c */ /* 0x000fc60003f46270 */
[----:B------:R-:W-:Y:S02]  /*4780*/  IMAD.MOV R11, RZ, RZ, -R9 ;  /* 0x000000ffff0b7224 */ /* 0x000fe400078e0a09 */
[--C-:B------:R-:W-:Y:S02]  /*4790*/  @!P3 IMAD.IADD R7, R7, 0x1, -R0.reuse ;  /* 0x000000010707b824 */ /* 0x100fe400078e0a00 */
[----:B------:R-:W-:Y:S01]  /*47a0*/  @!P6 IMAD.IADD R4, R4, 0x1, -R0 ;  /* 0x000000010404e824 */ /* 0x000fe200078e0a00 */
[----:B------:R-:W-:Y:S01]  /*47b0*/  ISETP.GE.AND P6, PT, R32, RZ, PT ;  /* 0x000000ff2000720c */ /* 0x000fe20003fc6270 */
[C---:B------:R-:W-:Y:S02]  /*47c0*/  IMAD R32, R0.reuse, R11, R8 ;  /* 0x0000000b00207224 */ /* 0x040fe400078e0208 */
[----:B------:R-:W-:Y:S01]  /*47d0*/  @!P5 IMAD.IADD R3, R3, 0x1, -R0 ;  /* 0x000000010303d824 */ /* 0x000fe200078e0a00 */
[----:B------:R-:W-:Y:S01]  /*47e0*/  ISETP.GT.U32.AND P5, PT, R0, R7, PT ;  /* 0x000000070000720c */ /* 0x000fe20003fa4070 */
[----:B------:R-:W-:Y:S01]  /*47f0*/  IMAD.MOV.U32 R28, RZ, RZ, R6 ;  /* 0x000000ffff1c7224 */ /* 0x000fe200078e0006 */
[----:B------:R-:W-:Y:S01]  /*4800*/  IABS R10, R35 ;  /* 0x00000023000a7213 */ /* 0x000fe20000000000 */
[----:B------:R-:W-:-:S02]  /*4810*/  @!P0 IMAD.IADD R26, R26, 0x1, -R0 ;  /* 0x000000011a1a8824 */ /* 0x000fc400078e0a00 */
[----:B------:R-:W-:Y:S01]  /*4820*/  @!P1 IMAD.MOV R28, RZ, RZ, -R28 ;  /* 0x000000ffff1c9224 */ /* 0x000fe200078e0a1c */
[C---:B------:R-:W-:Y:S01]  /*4830*/  ISETP.GT.U32.AND P1, PT, R0.reuse, R32, PT ;  /* 0x000000200000720c */ /* 0x040fe20003f24070 */
[----:B------:R-:W-:Y:S01]  /*4840*/  @!P2 IMAD.MOV R26, RZ, RZ, -R26 ;  /* 0x000000ffff1aa224 */ /* 0x000fe200078e0a1a */
[----:B------:R-:W-:Y:S01]  /*4850*/  ISETP.GE.AND P3, PT, R31, RZ, PT ;  /* 0x000000ff1f00720c */ /* 0x000fe20003f66270 */
[----:B------:R-:W-:Y:S01]  /*4860*/  IMAD.MOV.U32 R9, RZ, RZ, R10 ;  /* 0x000000ffff097224 */ /* 0x000fe200078e000a */
[----:B------:R-:W-:Y:S01]  /*4870*/  ISETP.GT.U32.AND P2, PT, R0, R3, PT ;  /* 0x000000030000720c */ /* 0x000fe20003f44070 */
[----:B------:R-:W-:Y:S02]  /*4880*/  @!P4 IMAD.MOV R25, RZ, RZ, -R25 ;  /* 0x000000ffff19c224 */ /* 0x000fe400078e0a19 */
[----:B------:R-:W-:Y:S01]  /*4890*/  IMAD.HI.U32 R10, R2, R9, RZ ;  /* 0x00000009020a7227 */ /* 0x000fe200078e00ff */
[----:B------:R-:W-:-:S03]  /*48a0*/  ISETP.GT.U32.AND P4, PT, R0, R4, PT ;  /* 0x000000040000720c */ /* 0x000fc60003f84070 */
[----:B------:R-:W-:Y:S01]  /*48b0*/  @!P5 IMAD.IADD R7, R7, 0x1, -R0 ;  /* 0x000000010707d824 */ /* 0x000fe200078e0a00 */
[----:B------:R-:W-:Y:S01]  /*48c0*/  ISETP.GE.AND P0, PT, R29, RZ, PT ;  /* 0x000000ff1d00720c */ /* 0x000fe20003f06270 */
[----:B------:R-:W-:Y:S02]  /*48d0*/  IMAD.MOV R10, RZ, RZ, -R10 ;  /* 0x000000ffff0a7224 */ /* 0x000fe400078e0a0a */
[--C-:B------:R-:W-:Y:S02]  /*48e0*/  @!P1 IMAD.IADD R32, R32, 0x1, -R0.reuse ;  /* 0x0000000120209824 */ /* 0x100fe400078e0a00 */
[----:B------:R-:W-:Y:S02]  /*48f0*/  IMAD.MOV.U32 R29, RZ, RZ, R7 ;  /* 0x000000ffff1d7224 */ /* 0x000fe400078e0007 */
[C---:B------:R-:W-:Y:S01]  /*4900*/  IMAD R9, R0.reuse, R10, R9 ;  /* 0x0000000a00097224 */ /* 0x040fe200078e0209 */
[----:B------:R-:W-:Y:S01]  /*4910*/  IABS R10, R38 ;  /* 0x00000026000a7213 */ /* 0x000fe20000000000 */
[----:B------:R-:W-:Y:S01]  /*4920*/  @!P3 IMAD.MOV R29, RZ, RZ, -R29 ;  /* 0x000000ffff1db224 */ /* 0x000fe200078e0a1d */
[----:B------:R-:W-:Y:S01]  /*4930*/  ISETP.GT.U32.AND P3, PT, R0, R32, PT ;  /* 0x000000200000720c */ /* 0x000fe20003f64070 */
[--C-:B------:R-:W-:Y:S01]  /*4940*/  @!P2 IMAD.IADD R3, R3, 0x1, -R0.reuse ;  /* 0x000000010303a824 */ /* 0x100fe200078e0a00 */
[----:B------:R-:W-:Y:S01]  /*4950*/  ISETP.GE.AND P5, PT, R34, RZ, PT ;  /* 0x000000ff2200720c */ /* 0x000fe20003fa6270 */
[----:B------:R-:W-:-:S02]  /*4960*/  @!P4 IMAD.IADD R4, R4, 0x1, -R0 ;  /* 0x000000010404c824 */ /* 0x000fc400078e0a00 */
[----:B------:R-:W-:Y:S02]  /*4970*/  IMAD.MOV.U32 R31, RZ, RZ, R3 ;  /* 0x000000ffff1f7224 */ /* 0x000fe400078e0003 */
[----:B------:R-:W-:Y:S01]  /*4980*/  IMAD.HI.U32 R3, R2, R10, RZ ;  /* 0x0000000a02037227 */ /* 0x000fe200078e00ff */
[----:B------:R-:W-:-:S03]  /*4990*/  ISETP.GT.U32.AND P4, PT, R0, R9, PT ;  /* 0x000000090000720c */ /* 0x000fc60003f84070 */
[----:B------:R-:W-:Y:S01]  /*49a0*/  IMAD.MOV R3, RZ, RZ, -R3 ;  /* 0x000000ffff037224 */ /* 0x000fe200078e0a03 */
[----:B------:R-:W-:Y:S01]  /*49b0*/  IABS R8, R36 ;  /* 0x0000002400087213 */ /* 0x000fe20000000000 */
[----:B------:R-:W-:Y:S01]  /*49c0*/  @!P3 IMAD.IADD R32, R32, 0x1, -R0 ;  /* 0x000000012020b824 */ /* 0x000fe200078e0a00 */
[----:B------:R-:W-:Y:S01]  /*49d0*/  ISETP.GE.AND P1, PT, R36, RZ, PT ;  /* 0x000000ff2400720c */ /* 0x000fe20003f26270 */
[C---:B------:R-:W-:Y:S02]  /*49e0*/  IMAD R36, R0.reuse, R3, R10 ;  /* 0x0000000300247224 */ /* 0x040fe400078e020a */
[----:B------:R-:W-:Y:S02]  /*49f0*/  @!P5 IMAD.MOV R32, RZ, RZ, -R32 ;  /* 0x000000ffff20d224 */ /* 0x000fe400078e0a20 */
[----:B------:R-:W-:Y:S01]  /*4a00*/  @!P0 IMAD.MOV R27, RZ, RZ, -R27 ;  /* 0x000000ffff1b8224 */ /* 0x000fe200078e0a1b */
[----:B------:R-:W-:Y:S01]  /*4a10*/  ISETP.GT.U32.AND P5, PT, R0, R36, PT ;  /* 0x000000240000720c */ /* 0x000fe20003fa4070 */
[----:B------:R-:W-:Y:S01]  /*4a20*/  @!P4 IMAD.IADD R9, R9, 0x1, -R0 ;  /* 0x000000010909c824 */ /* 0x000fe200078e0a00 */
[----:B------:R-:W-:Y:S01]  /*4a30*/  ISETP.GE.AND P0, PT, R33, RZ, PT ;  /* 0x000000ff2100720c */ /* 0x000fe20003f06270 */
[----:B------:R-:W-:Y:S01]  /*4a40*/  IMAD.HI.U32 R34, R2, R8, RZ ;  /* 0x0000000802227227 */ /* 0x000fe200078e00ff */
[----:B------:R-:W-:-:S02]  /*4a50*/  IABS R6, R37 ;  /* 0x0000002500067213 */ /* 0x000fc40000000000 */
[----:B------:R-:W-:Y:S01]  /*4a60*/  ISETP.GT.U32.AND P4, PT, R0, R9, PT ;  /* 0x000000090000720c */ /* 0x000fe20003f84070 */
[----:B------:R-:W-:Y:S02]  /*4a70*/  IMAD.MOV R34, RZ, RZ, -R34 ;  /* 0x000000ffff227224 */ /* 0x000fe400078e0a22 */
[----:B------:R-:W-:-:S04]  /*4a80*/  IMAD.HI.U32 R7, R2, R6, RZ ;  /* 0x0000000602077227 */ /* 0x000fc800078e00ff */
[----:B------:R-:W-:Y:S02]  /*4a90*/  IMAD R34, R0, R34, R8 ;  /* 0x0000002200227224 */ /* 0x000fe400078e0208 */
[----:B------:R-:W-:Y:S02]  /*4aa0*/  IMAD.MOV.U32 R30, RZ, RZ, R4 ;  /* 0x000000ffff1e7224 */ /* 0x000fe400078e0004 */
[----:B------:R-:W-:Y:S02]  /*4ab0*/  IMAD.MOV R4, RZ, RZ, -R7 ;  /* 0x000000ffff047224 */ /* 0x000fe400078e0a07 */
[----:B------:R-:W-:Y:S01]  /*4ac0*/  @!P5 IMAD.IADD R36, R36, 0x1, -R0 ;  /* 0x000000012424d824 */ /* 0x000fe200078e0a00 */
[----:B------:R-:W-:Y:S01]  /*4ad0*/  ISETP.GE.AND P2, PT, R35, RZ, PT ;  /* 0x000000ff2300720c */ /* 0x000fe20003f46270 */
[----:B------:R-:W-:Y:S01]  /*4ae0*/  @!P6 IMAD.MOV R30, RZ, RZ, -R30 ;  /* 0x000000ffff1ee224 */ /* 0x000fe200078e0a1e */
[C---:B------:R-:W-:Y:S01]  /*4af0*/  ISETP.GT.U32.AND P6, PT, R0.reuse, R34, PT ;  /* 0x000000220000720c */ /* 0x040fe20003fc4070 */
[----:B------:R-:W-:Y:S01]  /*4b00*/  @!P0 IMAD.MOV R31, RZ, RZ, -R31 ;  /* 0x000000ffff1f8224 */ /* 0x000fe200078e0a1f */
[----:B------:R-:W-:Y:S01]  /*4b10*/  ISETP.GE.AND P0, PT, R37, RZ, PT ;  /* 0x000000ff2500720c */ /* 0x000fe20003f06270 */
[----:B------:R-:W-:Y:S01]  /*4b20*/  IMAD R6, R0, R4, R6 ;  /* 0x0000000400067224 */ /* 0x000fe200078e0206 */
[----:B------:R-:W-:-:S02]  /*4b30*/  IABS R37, R39 ;  /* 0x0000002700257213 */ /* 0x000fc40000000000 */
[----:B------:R-:W-:Y:S02]  /*4b40*/  IABS R7, R42 ;  /* 0x0000002a00077213 */ /* 0x000fe40000000000 */
[C---:B------:R-:W-:Y:S01]  /*4b50*/  ISETP.GT.U32.AND P5, PT, R0.reuse, R36, PT ;  /* 0x000000240000720c */ /* 0x040fe20003fa4070 */
[----:B------:R-:W-:Y:S01]  /*4b60*/  @!P4 IMAD.IADD R9, R9, 0x1, -R0 ;  /* 0x000000010909c824 */ /* 0x000fe200078e0a00 */
[----:B------:R-:W-:Y:S01]  /*4b70*/  ISETP.GT.U32.AND P4, PT, R0, R6, PT ;  /* 0x000000060000720c */ /* 0x000fe20003f84070 */
[----:B------:R-:W-:Y:S01]  /*4b80*/  IMAD.HI.U32 R4, R2, R37, RZ ;  /* 0x0000002502047227 */ /* 0x000fe200078e00ff */
[----:B------:R-:W-:-:S03]  /*4b90*/  ISETP.GE.AND P3, PT, R38, RZ, PT ;  /* 0x000000ff2600720c */ /* 0x000fc60003f66270 */
[----:B------:R-:W-:Y:S01]  /*4ba0*/  IMAD.HI.U32 R8, R2, R7, RZ ;  /* 0x0000000702087227 */ /* 0x000fe200078e00ff */
[----:B------:R-:W-:-:S03]  /*4bb0*/  IABS R3, R40 ;  /* 0x0000002800037213 */ /* 0x000fc60000000000 */
[----:B------:R-:W-:Y:S02]  /*4bc0*/  IMAD.MOV.U32 R33, RZ, RZ, R9 ;  /* 0x000000ffff217224 */ /* 0x000fe400078e0009 */
[----:B------:R-:W-:Y:S02]  /*4bd0*/  IMAD.MOV R4, RZ, RZ, -R4 ;  /* 0x000000ffff047224 */ /* 0x000fe400078e0a04 */
[----:B------:R-:W-:Y:S02]  /*4be0*/  IMAD.MOV R8, RZ, RZ, -R8 ;  /* 0x000000ffff087224 */ /* 0x000fe400078e0a08 */
[----:B------:R-:W-:Y:S02]  /*4bf0*/  @!P6 IMAD.IADD R34, R34, 0x1, -R0 ;  /* 0x000000012222e824 */ /* 0x000fe400078e0a00 */
[----:B------:R-:W-:Y:S01]  /*4c00*/  @!P2 IMAD.MOV R33, RZ, RZ, -R33 ;  /* 0x000000ffff21a224 */ /* 0x000fe200078e0a21 */
[----:B------:R-:W-:Y:S01]  /*4c10*/  ISETP.GE.AND P2, PT, R39, RZ, PT ;  /* 0x000000ff2700720c */ /* 0x000fe20003f46270 */
[----:B------:R-:W-:-:S02]  /*4c20*/  IMAD R37, R0, R4, R37 ;  /* 0x0000000400257224 */ /* 0x000fc400078e0225 */
[----:B------:R-:W-:Y:S01]  /*4c30*/  IMAD.HI.U32 R4, R2, R3, RZ ;  /* 0x0000000302047227 */ /* 0x000fe200078e00ff */
[----:B------:R-:W-:-:S03]  /*4c40*/  ISETP.GT.U32.AND P6, PT, R0, R34, PT ;  /* 0x000000220000720c */ /* 0x000fc60003fc4070 */
[----:B------:R-:W-:Y:S02]  /*4c50*/  IMAD R39, R0, R8, R7 ;  /* 0x0000000800277224 */ /* 0x000fe400078e0207 */
[--C-:B------:R-:W-:Y:S02]  /*4c60*/  @!P5 IMAD.IADD R36, R36, 0x1, -R0.reuse ;  /* 0x000000012424d824 */ /* 0x100fe400078e0a00 */
[----:B------:R-:W-:Y:S02]  /*4c70*/  @!P4 IMAD.IADD R6, R6, 0x1, -R0 ;  /* 0x000000010606c824 */ /* 0x000fe400078e0a00 */
[----:B------:R-:W-:Y:S02]  /*4c80*/  IMAD.MOV R4, RZ, RZ, -R4 ;  /* 0x000000ffff047224 */ /* 0x000fe400078e0a04 */
[----:B------:R-:W-:Y:S01]  /*4c90*/  @!P3 IMAD.MOV R36, RZ, RZ, -R36 ;  /* 0x000000ffff24b224 */ /* 0x000fe200078e0a24 */
[C---:B------:R-:W-:Y:S01]  /*4ca0*/  ISETP.GT.U32.AND P3, PT, R0.reuse, R39, PT ;  /* 0x000000270000720c */ /* 0x040fe20003f64070 */
[C---:B------:R-:W-:Y:S01]  /*4cb0*/  IMAD R38, R0.reuse, R4, R3 ;  /* 0x0000000400267224 */ /* 0x040fe200078e0203 */
[----:B------:R-:W-:-:S02]  /*4cc0*/  ISETP.GT.U32.AND P4, PT, R0, R6, PT ;  /* 0x000000060000720c */ /* 0x000fc40003f84070 */
[----:B------:R-:W-:Y:S01]  /*4cd0*/  IABS R3, R50 ;  /* 0x0000003200037213 */ /* 0x000fe20000000000 */
[----:B------:R-:W-:-:S04]  /*4ce0*/  @!P6 IMAD.IADD R34, R34, 0x1, -R0 ;  /* 0x000000012222e824 */ /* 0x000fc800078e0a00 */
[----:B------:R-:W-:Y:S01]  /*4cf0*/  IMAD.HI.U32 R4, R2, R3, RZ ;  /* 0x0000000302047227 */ /* 0x000fe200078e00ff */
[----:B------:R-:W-:-:S03]  /*4d00*/  IABS R41, R52 ;  /* 0x0000003400297213 */ /* 0x000fc60000000000 */
[----:B------:R-:W-:Y:S02]  /*4d10*/  IMAD.MOV R4, RZ, RZ, -R4 ;  /* 0x000000ffff047224 */ /* 0x000fe400078e0a04 */
[----:B------:R-:W-:Y:S02]  /*4d20*/  @!P3 IMAD.IADD R39, R39, 0x1, -R0 ;  /* 0x000000012727b824 */ /* 0x000fe400078e0a00 */
[----:B------:R-:W-:Y:S01]  /*4d30*/  @!P1 IMAD.MOV R34, RZ, RZ, -R34 ;  /* 0x000000ffff229224 */ /* 0x000fe200078e0a22 */
[----:B------:R-:W-:Y:S01]  /*4d40*/  ISETP.GE.AND P1, PT, R40, RZ, PT ;  /* 0x000000ff2800720c */ /* 0x000fe20003f26270 */
[----:B------:R-:W-:Y:S01]  /*4d50*/  @!P4 IMAD.IADD R6, R6, 0x1, -R0 ;  /* 0x000000010606c824 */ /* 0x000fe200078e0a00 */
[----:B------:R-:W-:Y:S01]  /*4d60*/  ISETP.GE.AND P4, PT, R42, RZ, PT ;  /* 0x000000ff2a00720c */ /* 0x000fe20003f86270 */
[----:B------:R-:W-:Y:S01]  /*4d70*/  IMAD R40, R0, R4, R3 ;  /* 0x0000000400287224 */ /* 0x000fe200078e0203 */
[----:B------:R-:W-:Y:S01]  /*4d80*/  IABS R42, R53 ;  /* 0x00000035002a7213 */ /* 0x000fe20000000000 */
[----:B------:R-:W-:Y:S01]  /*4d90*/  IMAD.HI.U32 R3, R2, R41, RZ ;  /* 0x0000002902037227 */ /* 0x000fe200078e00ff */
[----:B------:R-:W-:-:S03]  /*4da0*/  ISETP.GT.U32.AND P3, PT, R0, R39, PT ;  /* 0x000000270000720c */ /* 0x000fc60003f64070 */
[----:B------:R-:W-:Y:S02]  /*4db0*/  IMAD.MOV R4, RZ, RZ, -R3 ;  /* 0x000000ffff047224 */ /* 0x000fe400078e0a03 */
[----:B------:R-:W-:-:S04]  /*4dc0*/  IMAD.HI.U32 R3, R2, R42, RZ ;  /* 0x0000002a02037227 */ /* 0x000fc800078e00ff */
[----:B------:R-:W-:-:S04]  /*4dd0*/  IMAD.MOV R3, RZ, RZ, -R3 ;  /* 0x000000ffff037224 */ /* 0x000fc800078e0a03 */
[----:B------:R-:W-:Y:S02]  /*4de0*/  @!P3 IMAD.IADD R39, R39, 0x1, -R0 ;  /* 0x000000012727b824 */ /* 0x000fe400078e0a00 */
[----:B------:R-:W-:Y:S02]  /*4df0*/  IMAD R42, R0, R3, R42 ;  /* 0x00000003002a7224 */ /* 0x000fe400078e022a */
[----:B------:R-:W-:-:S03]  /*4e00*/  @!P4 IMAD.MOV R39, RZ, RZ, -R39 ;  /* 0x000000ffff27c224 */ /* 0x000fc600078e0a27 */
[C---:B------:R-:W-:Y:S02]  /*4e10*/  ISETP.GT.U32.AND P4, PT, R0.reuse, R42, PT ;  /* 0x0000002a0000720c */ /* 0x040fe40003f84070 */
[----:B------:R-:W-:Y:S01]  /*4e20*/  IABS R44, R55 ;  /* 0x00000037002c7213 */ /* 0x000fe20000000000 */
[----:B------:R-:W-:-:S04]  /*4e30*/  IMAD R41, R0, R4, R41 ;  /* 0x0000000400297224 */ /* 0x000fc800078e0229 */
[----:B------:R-:W-:-:S06]  /*4e40*/  IMAD.HI.U32 R4, R2, R44, RZ ;  /* 0x0000002c02047227 */ /* 0x000fcc00078e00ff */
[----:B------:R-:W-:-:S05]  /*4e50*/  @!P4 IMAD.IADD R42, R42, 0x1, -R0 ;  /* 0x000000012a2ac824 */ /* 0x000fca00078e0a00 */
[----:B------:R-:W-:Y:S01]  /*4e60*/  ISETP.GT.U32.AND P4, PT, R0, R42, PT ;  /* 0x0000002a0000720c */ /* 0x000fe20003f84070 */
[----:B------:R-:W-:-:S04]  /*4e70*/  IMAD.MOV R4, RZ, RZ, -R4 ;  /* 0x000000ffff047224 */ /* 0x000fc800078e0a04 */
[----:B------:R-:W-:-:S08]  /*4e80*/  IMAD R44, R0, R4, R44 ;  /* 0x00000004002c7224 */ /* 0x000fd000078e022c */
[----:B------:R-:W-:Y:S01]  /*4e90*/  @!P4 IMAD.IADD R42, R42, 0x1, -R0 ;  /* 0x000000012a2ac824 */ /* 0x000fe200078e0a00 */
[C---:B------:R-:W-:Y:S02]  /*4ea0*/  ISETP.GT.U32.AND P4, PT, R0.reuse, R44, PT ;  /* 0x0000002c0000720c */ /* 0x040fe40003f84070 */
[C---:B------:R-:W-:Y:S02]  /*4eb0*/  ISETP.GT.U32.AND P6, PT, R0.reuse, R37, PT ;  /* 0x000000250000720c */ /* 0x040fe40003fc4070 */
[----:B----4-:R-:W-:Y:S02]  /*4ec0*/  IABS R46, R57 ;  /* 0x00000039002e7213 */ /* 0x010fe40000000000 */
[----:B------:R-:W-:-:S07]  /*4ed0*/  ISETP.GT.U32.AND P3, PT, R0, R41, PT ;  /* 0x000000290000720c */ /* 0x000fce0003f64070 */
[----:B------:R-:W-:Y:S02]  /*4ee0*/  @!P4 IMAD.IADD R44, R44, 0x1, -R0 ;  /* 0x000000012c2cc824 */ /* 0x000fe400078e0a00 */
[----:B------:R-:W-:-:S03]  /*4ef0*/  IMAD.HI.U32 R4, R2, R46, RZ ;  /* 0x0000002e02047227 */ /* 0x000fc600078e00ff */
[----:B------:R-:W-:Y:S01]  /*4f00*/  ISETP.GT.U32.AND P4, PT, R0, R44, PT ;  /* 0x0000002c0000720c */ /* 0x000fe20003f84070 */
[----:B------:R-:W-:Y:S02]  /*4f10*/  @!P6 IMAD.IADD R37, R37, 0x1, -R0 ;  /* 0x000000012525e824 */ /* 0x000fe400078e0a00 */
[----:B------:R-:W-:-:S03]  /*4f20*/  IMAD.MOV R4, RZ, RZ, -R4 ;  /* 0x000000ffff047224 */ /* 0x000fc600078e0a04 */
[C---:B------:R-:W-:Y:S01]  /*4f30*/  ISETP.GT.U32.AND P6, PT, R0.reuse, R37, PT ;  /* 0x000000250000720c */ /* 0x040fe20003fc4070 */
[----:B------:R-:W-:Y:S02]  /*4f40*/  IMAD R46, R0, R4, R46 ;  /* 0x00000004002e7224 */ /* 0x000fe400078e022e */
[----:B------:R-:W-:-:S04]  /*4f50*/  @!P3 IMAD.IADD R41, R41, 0x1, -R0 ;  /* 0x000000012929b824 */ /* 0x000fc800078e0a00 */
[----:B------:R-:W-:Y:S01]  /*4f60*/  @!P4 IMAD.IADD R44, R44, 0x1, -R0 ;  /* 0x000000012c2cc824 */ /* 0x000fe200078e0a00 */
[C---:B------:R-:W-:Y:S01]  /*4f70*/  ISETP.GT.U32.AND P4, PT, R0.reuse, R46, PT ;  /* 0x0000002e0000720c */ /* 0x040fe20003f84070 */
[----:B------:R0:W-:Y:S01]  /*4f80*/  STL [R1+0x4484], R61 ;  /* 0x0044843d01007387 */ /* 0x0001e20000100800 */
[----:B------:R-:W-:-:S03]  /*4f90*/  ISETP.GT.U32.AND P3, PT, R0, R41, PT ;  /* 0x000000290000720c */ /* 0x000fc60003f64070 */
[--C-:B------:R-:W-:Y:S01]  /*4fa0*/  @!P6 IMAD.IADD R37, R37, 0x1, -R0.reuse ;  /* 0x000000012525e824 */ /* 0x100fe200078e0a00 */
[----:B------:R-:W-:Y:S01]  /*4fb0*/  ISETP.GE.AND P6, PT, R52, RZ, PT ;  /* 0x000000ff3400720c */ /* 0x000fe20003fc6270 */
[----:B0-----:R-:W4:Y:S06]  /*4fc0*/  LDL.LU R61, [R1+0x1c] ;  /* 0x00001c00013d7983 */ /* 0x001f2c0000300800 */
[--C-:B------:R-:W-:Y:S02]  /*4fd0*/  @!P4 IMAD.IADD R46, R46, 0x1, -R0.reuse ;  /* 0x000000012e2ec824 */ /* 0x100fe400078e0a00 */
[----:B------:R-:W-:-:S03]  /*4fe0*/  @!P3 IMAD.IADD R41, R41, 0x1, -R0 ;  /* 0x000000012929b824 */ /* 0x000fc600078e0a00 */
[----:B------:R-:W-:Y:S01]  /*4ff0*/  ISETP.GT.U32.AND P4, PT, R0, R46, PT ;  /* 0x0000002e0000720c */ /* 0x000fe20003f84070 */
[----:B------:R0:W-:Y:S01]  /*5000*/  STL [R1+0x4488], R14 ;  /* 0x0044880e01007387 */ /* 0x0001e20000100800 */
[----:B------:R-:W-:Y:S01]  /*5010*/  @!P6 IMAD.MOV R41, RZ, RZ, -R41 ;  /* 0x000000ffff29e224 */ /* 0x000fe200078e0a29 */
[----:B------:R-:W-:Y:S02]  /*5020*/  ISETP.GE.AND P6, PT, R57, RZ, PT ;  /* 0x000000ff3900720c */ /* 0x000fe40003fc6270 */
[----:B------:R-:W-:Y:S04]  /*5030*/  STL [R1+0x448c], R15 ;  /* 0x00448c0f01007387 */ /* 0x000fe80000100800 */
[----:B------:R-:W-:Y:S04]  /*5040*/  STL [R1+0x4490], R16 ;  /* 0x0044901001007387 */ /* 0x000fe80000100800 */
[----:B------:R-:W-:Y:S04]  /*5050*/  STL [R1+0x4494], R17 ;  /* 0x0044941101007387 */ /* 0x000fe80000100800 */
[----:B------:R-:W-:Y:S01]  /*5060*/  STL [R1+0x4498], R18 ;  /* 0x0044981201007387 */ /* 0x000fe20000100800 */
[----:B------:R-:W-:-:S03]  /*5070*/  IMAD.MOV.U32 R35, RZ, RZ, R6 ;  /* 0x000000ffff237224 */ /* 0x000fc600078e0006 */
[----:B------:R0:W-:Y:S04]  /*5080*/  STL [R1+0x449c], R19 ;  /* 0x00449c1301007387 */ /* 0x0001e80000100800 */
[----:B------:R-:W-:Y:S01]  /*5090*/  STL [R1+0x44a0], R20 ;  /* 0x0044a01401007387 */ /* 0x000fe20000100800 */
[----:B------:R-:W-:-:S03]  /*50a0*/  @!P4 IMAD.IADD R46, R46, 0x1, -R0 ;  /* 0x000000012e2ec824 */ /* 0x000fc600078e0a00 */
[----:B------:R0:W-:Y:S04]  /*50b0*/  STL [R1+0x44a8], R21 ;  /* 0x0044a81501007387 */ /* 0x0001e80000100800 */
[----:B------:R0:W-:Y:S01]  /*50c0*/  STL [R1+0x44ac], R22 ;  /* 0x0044ac1601007387 */ /* 0x0001e20000100800 */
[----:B------:R-:W-:-:S03]  /*50d0*/  @!P0 IMAD.MOV R35, RZ, RZ, -R35 ;  /* 0x000000ffff238224 */ /* 0x000fc600078e0a23 */
[----:B------:R0:W-:Y:S01]  /*50e0*/  STL [R1+0x44b0], R23 ;  /* 0x0044b01701007387 */ /* 0x0001e20000100800 */
[----:B------:R-:W-:-:S03]  /*50f0*/  ISETP.GE.AND P0, PT, R50, RZ, PT ;  /* 0x000000ff3200720c */ /* 0x000fc60003f06270 */
[----:B------:R-:W4:Y:S01]  /*5100*/  LDL.LU R13, [R1+0x24] ;  /* 0x00002400010d7983 */ /* 0x000f220000300800 */
[----:B--2---:R-:W-:Y:S01]  /*5110*/  IABS R50, R51 ;  /* 0x0000003300327213 */ /* 0x004fe20000000000 */
[----:B------:R-:W-:Y:S01]  /*5120*/  @!P6 IMAD.MOV R46, RZ, RZ, -R46 ;  /* 0x000000ffff2ee224 */ /* 0x000fe200078e0a2e */
[----:B------:R-:W-:Y:S02]  /*5130*/  ISETP.GE.AND P4, PT, R51, RZ, PT ;  /* 0x000000ff3300720c */ /* 0x000fe40003f86270 */
[----:B------:R-:W-:Y:S02]  /*5140*/  IABS R51, R5 ;  /* 0x0000000500337213 */ /* 0x000fe40000000000 */
[----:B------:R-:W-:Y:S02]  /*5150*/  ISETP.GE.AND P6, PT, R5, RZ, PT ;  /* 0x000000ff0500720c */ /* 0x000fe40003fc6270 */
[----:B------:R-:W2:Y:S01]  /*5160*/  LDL.LU R5, [R1+0x28] ;  /* 0x0000280001057983 */ /* 0x000ea20000300800 */
[C---:B------:R-:W-:Y:S01]  /*5170*/  ISETP.GT.U32.AND P5, PT, R0.reuse, R38, PT ;  /* 0x000000260000720c */ /* 0x040fe20003fa4070 */
[----:B------:R-:W-:Y:S01]  /*5180*/  @!P2 IMAD.MOV R37, RZ, RZ, -R37 ;  /* 0x000000ffff25a224 */ /* 0x000fe200078e0a25 */
[----:B------:R-:W-:Y:S01]  /*5190*/  ISETP.GT.U32.AND P2, PT, R0, R40, PT ;  /* 0x000000280000720c */ /* 0x000fe20003f44070 */
[----:B0-----:R-:W2:Y:S10]  /*51a0*/  LDL.LU R14, [R1+0x2c] ;  /* 0x00002c00010e7983 */ /* 0x001eb40000300800 */
[----:B------:R-:W-:-:S05]  /*51b0*/  @!P5 IMAD.IADD R38, R38, 0x1, -R0 ;  /* 0x000000012626d824 */ /* 0x000fca00078e0a00 */
[----:B------:R-:W-:Y:S02]  /*51c0*/  ISETP.GT.U32.AND P5, PT, R0, R38, PT ;  /* 0x000000260000720c */ /* 0x000fe40003fa4070 */
[----:B------:R-:W-:Y:S01]  /*51d0*/  IABS R43, R54 ;  /* 0x00000036002b7213 */ /* 0x000fe20000000000 */
[----:B------:R-:W-:-:S04]  /*51e0*/  @!P2 IMAD.IADD R40, R40, 0x1, -R0 ;  /* 0x000000012828a824 */ /* 0x000fc800078e0a00 */
[----:B------:R-:W-:-:S06]  /*51f0*/  IMAD.HI.U32 R3, R2, R43, RZ ;  /* 0x0000002b02037227 */ /* 0x000fcc00078e00ff */
[----:B------:R-:W-:Y:S01]  /*5200*/  @!P5 IMAD.IADD R38, R38, 0x1, -R0 ;  /* 0x000000012626d824 */ /* 0x000fe200078e0a00 */
[----:B---3--:R-:W-:Y:S01]  /*5210*/  IABS R45, R56 ;  /* 0x00000038002d7213 */ /* 0x008fe20000000000 */
[----:B------:R-:W-:Y:S02]  /*5220*/  IMAD.MOV R3, RZ, RZ, -R3 ;  /* 0x000000ffff037224 */ /* 0x000fe400078e0a03 */
[----:B------:R-:W-:Y:S01]  /*5230*/  @!P1 IMAD.MOV R38, RZ, RZ, -R38 ;  /* 0x000000ffff269224 */ /* 0x000fe200078e0a26 */
[C---:B------:R-:W-:Y:S01]  /*5240*/  ISETP.GT.U32.AND P1, PT, R0.reuse, R40, PT ;  /* 0x000000280000720c */ /* 0x040fe20003f24070 */
[----:B------:R-:W-:Y:S02]  /*5250*/  IMAD R43, R0, R3, R43 ;  /* 0x00000003002b7224 */ /* 0x000fe400078e022b */
[----:B------:R-:W-:Y:S01]  /*5260*/  IMAD.HI.U32 R3, R2, R45, RZ ;  /* 0x0000002d02037227 */ /* 0x000fe200078e00ff */
[----:B------:R-:W-:Y:S02]  /*5270*/  ISETP.GE.AND P5, PT, R53, RZ, PT ;  /* 0x000000ff3500720c */ /* 0x000fe40003fa6270 */
[----:B-----5:R-:W-:Y:S01]  /*5280*/  IABS R47, R58 ;  /* 0x0000003a002f7213 */ /* 0x020fe20000000000 */
[----:B------:R-:W-:-:S04]  /*5290*/  IMAD.MOV R3, RZ, RZ, -R3 ;  /* 0x000000ffff037224 */ /* 0x000fc800078e0a03 */
[----:B------:R-:W-:Y:S02]  /*52a0*/  IMAD R45, R0, R3, R45 ;  /* 0x00000003002d7224 */ /* 0x000fe400078e022d */
[----:B------:R-:W-:Y:S01]  /*52b0*/  @!P1 IMAD.IADD R40, R40, 0x1, -R0 ;  /* 0x0000000128289824 */ /* 0x000fe200078e0a00 */
[----:B------:R-:W-:Y:S01]  /*52c0*/  ISETP.GE.AND P1, PT, R55, RZ, PT ;  /* 0x000000ff3700720c */ /* 0x000fe20003f26270 */
[----:B------:R-:W-:-:S04]  /*52d0*/  IMAD.HI.U32 R3, R2, R47, RZ ;  /* 0x0000002f02037227 */ /* 0x000fc800078e00ff */
[----:B------:R-:W-:Y:S02]  /*52e0*/  IMAD.MOV R3, RZ, RZ, -R3 ;  /* 0x000000ffff037224 */ /* 0x000fe400078e0a03 */
[----:B------:R-:W-:Y:S01]  /*52f0*/  @!P5 IMAD.MOV R42, RZ, RZ, -R42 ;  /* 0x000000ffff2ad224 */ /* 0x000fe200078e0a2a */
[C---:B------:R-:W-:Y:S01]  /*5300*/  ISETP.GT.U32.AND P5, PT, R0.reuse, R45, PT ;  /* 0x0000002d0000720c */ /* 0x040fe20003fa4070 */
[----:B------:R-:W-:-:S04]  /*5310*/  IMAD R47, R0, R3, R47 ;  /* 0x00000003002f7224 */ /* 0x000fc800078e022f */
[----:B------:R-:W-:Y:S01]  /*5320*/  @!P1 IMAD.MOV R44, RZ, RZ, -R44 ;  /* 0x000000ffff2c9224 */ /* 0x000fe200078e0a2c */
[----:B------:R-:W-:Y:S02]  /*5330*/  ISETP.GT.U32.AND P1, PT, R0, R47, PT ;  /* 0x0000002f0000720c */ /* 0x000fe40003f24070 */
[----:B------:R-:W-:-:S05]  /*5340*/  IABS R48, R59 ;  /* 0x0000003b00307213 */ /* 0x000fca0000000000 */
[----:B------:R-:W-:Y:S01]  /*5350*/  @!P5 IMAD.IADD R45, R45, 0x1, -R0 ;  /* 0x000000012d2dd824 */ /* 0x000fe200078e0a00 */
[----:B------:R-:W-:Y:S01]  /*5360*/  IABS R49, R60 ;  /* 0x0000003c00317213 */ /* 0x000fe20000000000 */
[----:B------:R-:W-:-:S03]  /*5370*/  @!P0 IMAD.MOV R40, RZ, RZ, -R40 ;  /* 0x000000ffff288224 */ /* 0x000fc600078e0a28 */
[----:B------:R-:W-:Y:S01]  /*5380*/  ISETP.GT.U32.AND P5, PT, R0, R45, PT ;  /* 0x0000002d0000720c */ /* 0x000fe20003fa4070 */
[----:B------:R-:W-:Y:S01]  /*5390*/  @!P1 IMAD.IADD R47, R47, 0x1, -R0 ;  /* 0x000000012f2f9824 */ /* 0x000fe200078e0a00 */
[----:B------:R-:W-:Y:S01]  /*53a0*/  ISETP.GE.AND P0, PT, R56, RZ, PT ;  /* 0x000000ff3800720c */ /* 0x000fe20003f06270 */
[----:B------:R-:W-:-:S03]  /*53b0*/  IMAD.HI.U32 R3, R2, R48, RZ ;  /* 0x0000003002037227 */ /* 0x000fc600078e00ff */
[----:B------:R-:W-:Y:S01]  /*53c0*/  ISETP.GT.U32.AND P1, PT, R0, R47, PT ;  /* 0x0000002f0000720c */ /* 0x000fe20003f24070 */
[----:B------:R-:W-:-:S04]  /*53d0*/  IMAD.HI.U32 R4, R2, R49, RZ ;  /* 0x0000003102047227 */ /* 0x000fc800078e00ff */
[----:B------:R-:W-:Y:S02]  /*53e0*/  IMAD.MOV R3, RZ, RZ, -R3 ;  /* 0x000000ffff037224 */ /* 0x000fe400078e0a03 */
[----:B------:R-:W-:Y:S02]  /*53f0*/  IMAD.MOV R4, RZ, RZ, -R4 ;  /* 0x000000ffff047224 */ /* 0x000fe400078e0a04 */
[----:B------:R-:W-:Y:S02]  /*5400*/  @!P5 IMAD.IADD R45, R45, 0x1, -R0 ;  /* 0x000000012d2dd824 */ /* 0x000fe400078e0a00 */
[C---:B------:R-:W-:Y:S02]  /*5410*/  IMAD R48, R0.reuse, R3, R48 ;  /* 0x0000000300307224 */ /* 0x040fe400078e0230 */
[C---:B------:R-:W-:Y:S02]  /*5420*/  IMAD R49, R0.reuse, R4, R49 ;  /* 0x0000000400317224 */ /* 0x040fe400078e0231 */
[----:B------:R-:W-:Y:S01]  /*5430*/  @!P0 IMAD.MOV R45, RZ, RZ, -R45 ;  /* 0x000000ffff2d8224 */ /* 0x000fe200078e0a2d */
[C---:B------:R-:W-:Y:S01]  /*5440*/  ISETP.GT.U32.AND P0, PT, R0.reuse, R48, PT ;  /* 0x000000300000720c */ /* 0x040fe20003f04070 */
[----:B------:R-:W-:Y:S01]  /*5450*/  @!P1 IMAD.IADD R47, R47, 0x1, -R0 ;  /* 0x000000012f2f9824 */ /* 0x000fe200078e0a00 */
[----:B------:R-:W-:-:S02]  /*5460*/  ISETP.GT.U32.AND P1, PT, R0, R49, PT ;  /* 0x000000310000720c */ /* 0x000fc40003f24070 */
[----:B------:R-:W-:Y:S01]  /*5470*/  ISETP.GT.U32.AND P3, PT, R0, R43, PT ;  /* 0x0000002b0000720c */ /* 0x000fe20003f64070 */
[----:B------:R-:W-:-:S04]  /*5480*/  IMAD.HI.U32 R3, R2, R50, RZ ;  /* 0x0000003202037227 */ /* 0x000fc800078e00ff */
[----:B------:R-:W-:-:S04]  /*5490*/  IMAD.MOV R3, RZ, RZ, -R3 ;  /* 0x000000ffff037224 */ /* 0x000fc800078e0a03 */
[--C-:B------:R-:W-:Y:S02]  /*54a0*/  @!P0 IMAD.IADD R48, R48, 0x1, -R0.reuse ;  /* 0x0000000130308824 */ /* 0x100fe400078e0a00 */
[--C-:B------:R-:W-:Y:S02]  /*54b0*/  @!P1 IMAD.IADD R49, R49, 0x1, -R0.reuse ;  /* 0x0000000131319824 */ /* 0x100fe400078e0a00 */
[----:B------:R-:W-:Y:S01]  /*54c0*/  @!P3 IMAD.IADD R43, R43, 0x1, -R0 ;  /* 0x000000012b2bb824 */ /* 0x000fe200078e0a00 */
[C---:B------:R-:W-:Y:S01]  /*54d0*/  ISETP.GT.U32.AND P0, PT, R0.reuse, R48, PT ;  /* 0x000000300000720c */ /* 0x040fe20003f04070 */
[C---:B------:R-:W-:Y:S01]  /*54e0*/  IMAD R50, R0.reuse, R3, R50 ;  /* 0x0000000300327224 */ /* 0x040fe200078e0232 */
[----:B------:R-:W-:Y:S01]  /*54f0*/  ISETP.GT.U32.AND P1, PT, R0, R49, PT ;  /* 0x000000310000720c */ /* 0x000fe20003f24070 */
[----:B------:R-:W-:Y:S01]  /*5500*/  IMAD.HI.U32 R3, R2, R51, RZ ;  /* 0x0000003302037227 */ /* 0x000fe200078e00ff */
[----:B------:R-:W-:-:S03]  /*5510*/  ISETP.GT.U32.AND P3, PT, R0, R43, PT ;  /* 0x0000002b0000720c */ /* 0x000fc60003f64070 */
[----:B------:R-:W-:Y:S01]  /*5520*/  IMAD.MOV R3, RZ, RZ, -R3 ;  /* 0x000000ffff037224 */ /* 0x000fe200078e0a03 */
[----:B------:R-:W-:-:S03]  /*5530*/  ISETP.GE.AND P2, PT, R54, RZ, PT ;  /* 0x000000ff3600720c */ /* 0x000fc60003f46270 */
[----:B------:R-:W-:Y:S02]  /*5540*/  IMAD R51, R0, R3, R51 ;  /* 0x0000000300337224 */ /* 0x000fe400078e0233 */
[--C-:B------:R-:W-:Y:S02]  /*5550*/  @!P0 IMAD.IADD R48, R48, 0x1, -R0.reuse ;  /* 0x0000000130308824 */ /* 0x100fe400078e0a00 */
[--C-:B------:R-:W-:Y:S01]  /*5560*/  @!P1 IMAD.IADD R49, R49, 0x1, -R0.reuse ;  /* 0x0000000131319824 */ /* 0x100fe200078e0a00 */
[----:B------:R-:W-:Y:S01]  /*5570*/  ISETP.GT.U32.AND P1, PT, R0, R51, PT ;  /* 0x000000330000720c */ /* 0x000fe20003f24070 */
[----:B------:R-:W-:-:S04]  /*5580*/  @!P3 IMAD.IADD R43, R43, 0x1, -R0 ;  /* 0x000000012b2bb824 */ /* 0x000fc800078e0a00 */
[----:B------:R-:W-:Y:S01]  /*5590*/  @!P2 IMAD.MOV R43, RZ, RZ, -R43 ;  /* 0x000000ffff2ba224 */ /* 0x000fe200078e0a2b */
[----:B------:R-:W-:Y:S02]  /*55a0*/  ISETP.GE.AND P2, PT, R59, RZ, PT ;  /* 0x000000ff3b00720c */ /* 0x000fe40003f46270 */
[----:B------:R-:W-:-:S05]  /*55b0*/  ISETP.GE.AND P5, PT, R60, RZ, PT ;  /* 0x000000ff3c00720c */ /* 0x000fca0003fa6270 */
[----:B------:R-:W-:Y:S01]  /*55c0*/  @!P1 IMAD.IADD R51, R51, 0x1, -R0 ;  /* 0x0000000133339824 */ /* 0x000fe200078e0a00 */
[----:B------:R-:W-:-:S04]  /*55d0*/  IABS R53, R12 ;  /* 0x0000000c00357213 */ /* 0x000fc80000000000 */
[----:B------:R-:W-:Y:S01]  /*55e0*/  ISETP.GT.U32.AND P1, PT, R0, R51, PT ;  /* 0x000000330000720c */ /* 0x000fe20003f24070 */
[----:B------:R-:W-:Y:S01]  /*55f0*/  @!P2 IMAD.MOV R48, RZ, RZ, -R48 ;  /* 0x000000ffff30a224 */ /* 0x000fe200078e0a30 */
[----:B------:R-:W-:Y:S01]  /*5600*/  ISETP.GE.AND P2, PT, R12, RZ, PT ;  /* 0x000000ff0c00720c */ /* 0x000fe20003f46270 */
[----:B------:R-:W-:-:S10]  /*5610*/  @!P5 IMAD.MOV R49, RZ, RZ, -R49 ;  /* 0x000000ffff31d224 */ /* 0x000fd400078e0a31 */
[----:B------:R-:W-:Y:S01]  /*5620*/  @!P1 IMAD.IADD R51, R51, 0x1, -R0 ;  /* 0x0000000133339824 */ /* 0x000fe200078e0a00 */
[----:B----4-:R-:W-:Y:S02]  /*5630*/  IABS R52, R61 ;  /* 0x0000003d00347213 */ /* 0x010fe40000000000 */
[----:B------:R-:W-:Y:S02]  /*5640*/  ISETP.GE.AND P0, PT, R61, RZ, PT ;  /* 0x000000ff3d00720c */ /* 0x000fe40003f06270 */
[----:B------:R-:W3:Y:S04]  /*5650*/  LDL.LU R61, [R1+0x30] ;  /* 0x00003000013d7983 */ /* 0x000ee80000300800 */
[----:B------:R-:W4:Y:S01]  /*5660*/  LDL.LU R12, [R1+0x34] ;  /* 0x00003400010c7983 */ /* 0x000f220000300800 */
[----:B------:R-:W-:-:S02]  /*5670*/  ISETP.GE.AND P5, PT, R13, RZ, PT ;  /* 0x000000ff0d00720c */ /* 0x000fc40003fa6270 */
[----:B------:R-:W-:Y:S02]  /*5680*/  IABS R54, R13 ;  /* 0x0000000d00367213 */ /* 0x000fe40000000000 */
[----:B------:R-:W5:Y:S01]  /*5690*/  LDL.LU R13, [R1+0x38] ;  /* 0x00003800010d7983 */ /* 0x000f620000300800 */
[----:B--2---:R-:W-:Y:S02]  /*56a0*/  IABS R55, R5 ;  /* 0x0000000500377213 */ /* 0x004fe40000000000 */
[----:B------:R-:W-:Y:S02]  /*56b0*/  ISETP.GE.AND P1, PT, R5, RZ, PT ;  /* 0x000000ff0500720c */ /* 0x000fe40003f26270 */
[----:B------:R-:W2:Y:S04]  /*56c0*/  LDL.LU R5, [R1+0x3c] ;  /* 0x00003c0001057983 */ /* 0x000ea80000300800 */
[----:B------:R-:W2:Y:S04]  /*56d0*/  LDL.LU R19, [R1+0x40] ;  /* 0x0000400001137983 */ /* 0x000ea80000300800 */
[----:B------:R-:W2:Y:S01]  /*56e0*/  LDL.LU R18, [R1+0x44] ;  /* 0x0000440001127983 */ /* 0x000ea20000300800 */
[----:B------:R-:W-:Y:S01]  /*56f0*/  ISETP.GE.AND P3, PT, R58, RZ, PT ;  /* 0x000000ff3a00720c */ /* 0x000fe20003f66270 */
[----:B------:R-:W-:Y:S01]  /*5700*/  IMAD.HI.U32 R4, R2, R52, RZ ;  /* 0x0000003402047227 */ /* 0x000fe200078e00ff */
[----:B------:R-:W-:Y:S01]  /*5710*/  IABS R56, R14 ;  /* 0x0000000e00387213 */ /* 0x000fe20000000000 */
[----:B------:R-:W2:Y:S10]  /*5720*/  LDL.LU R21, [R1+0x48] ;  /* 0x0000480001157983 */ /* 0x000eb40000300800 */
[----:B------:R-:W-:Y:S01]  /*5730*/  @!P3 IMAD.MOV R47, RZ, RZ, -R47 ;  /* 0x000000ffff2fb224 */ /* 0x000fe200078e0a2f */
[----:B------:R-:W-:Y:S01]  /*5740*/  ISETP.GT.U32.AND P3, PT, R0, R50, PT ;  /* 0x000000320000720c */ /* 0x000fe20003f64070 */
[----:B------:R-:W-:Y:S01]  /*5750*/  IMAD.MOV R4, RZ, RZ, -R4 ;  /* 0x000000ffff047224 */ /* 0x000fe200078e0a04 */
[----:B------:R-:W2:Y:S11]  /*5760*/  LDL.LU R20, [R1+0x4c] ;  /* 0x00004c0001147983 */ /* 0x000eb60000300800 */
[----:B------:R-:W-:Y:S01]  /*5770*/  @!P3 IMAD.IADD R50, R50, 0x1, -R0 ;  /* 0x000000013232b824 */ /* 0x000fe200078e0a00 */
[----:B------:R-:W2:Y:S04]  /*5780*/  LDL.LU R17, [R1+0x50] ;  /* 0x0000500001117983 */ /* 0x000ea80000300800 */
[C---:B------:R-:W-:Y:S01]  /*5790*/  ISETP.GT.U32.AND P3, PT, R0.reuse, R50, PT ;  /* 0x000000320000720c */ /* 0x040fe20003f64070 */
[----:B------:R-:W-:Y:S01]  /*57a0*/  IMAD R52, R0, R4, R52 ;  /* 0x0000000400347224 */ /* 0x000fe200078e0234 */
[----:B------:R-:W2:Y:S11]  /*57b0*/  LDL.LU R16, [R1+0x54] ;  /* 0x0000540001107983 */ /* 0x000eb60000300800 */
[----:B------:R-:W-:Y:S01]  /*57c0*/  @!P3 IMAD.IADD R50, R50, 0x1, -R0 ;  /* 0x000000013232b824 */ /* 0x000fe200078e0a00 */
[----:B------:R-:W-:Y:S01]  /*57d0*/  ISETP.GT.U32.AND P3, PT, R0, R52, PT ;  /* 0x000000340000720c */ /* 0x000fe20003f64070 */
[C---:B------:R-:W-:Y:S01]  /*57e0*/  IMAD.HI.U32 R3, R2.reuse, R53, RZ ;  /* 0x0000003502037227 */ /* 0x040fe200078e00ff */
[----:B------:R-:W2:Y:S03]  /*57f0*/  LDL.LU R15, [R1+0x58] ;  /* 0x00005800010f7983 */ /* 0x000ea60000300800 */
[----:B------:R-:W-:-:S08]  /*5800*/  IMAD.HI.U32 R4, R2, R54, RZ ;  /* 0x0000003602047227 */ /* 0x000fd000078e00ff */
[----:B------:R-:W-:Y:S02]  /*5810*/  @!P3 IMAD.IADD R52, R52, 0x1, -R0 ;  /* 0x000000013434b824 */ /* 0x000fe400078e0a00 */
[----:B------:R-:W-:-:S03]  /*5820*/  IMAD.MOV R3, RZ, RZ, -R3 ;  /* 0x000000ffff037224 */ /* 0x000fc600078e0a03 */
[C---:B------:R-:W-:Y:S01]  /*5830*/  ISETP.GT.U32.AND P3, PT, R0.reuse, R52, PT ;  /* 0x000000340000720c */ /* 0x040fe20003f64070 */
[----:B------:R-:W-:Y:S02]  /*5840*/  IMAD.MOV R4, RZ, RZ, -R4 ;  /* 0x000000ffff047224 */ /* 0x000fe400078e0a04 */
[----:B------:R-:W-:Y:S02]  /*5850*/  IMAD R53, R0, R3, R53 ;  /* 0x0000000300357224 */ /* 0x000fe400078e0235 */
[----:B------:R-:W-:-:S04]  /*5860*/  IMAD.HI.U32 R3, R2, R55, RZ ;  /* 0x0000003702037227 */ /* 0x000fc800078e00ff */
[----:B------:R-:W-:Y:S02]  /*5870*/  IMAD R54, R0, R4, R54 ;  /* 0x0000000400367224 */ /* 0x000fe400078e0236 */
[----:B------:R-:W-:Y:S02]  /*5880*/  IMAD.MOV R3, RZ, RZ, -R3 ;  /* 0x000000ffff037224 */ /* 0x000fe400078e0a03 */
[----:B------:R-:W-:Y:S01]  /*5890*/  @!P3 IMAD.IADD R52, R52, 0x1, -R0 ;  /* 0x000000013434b824 */ /* 0x000fe200078e0a00 */
[C---:B------:R-:W-:Y:S01]  /*58a0*/  ISETP.GT.U32.AND P3, PT, R0.reuse, R54, PT ;  /* 0x000000360000720c */ /* 0x040fe20003f64070 */
[----:B------:R-:W-:Y:S02]  /*58b0*/  IMAD R55, R0, R3, R55 ;  /* 0x0000000300377224 */ /* 0x000fe400078e0237 */
[----:B------:R-:W-:-:S03]  /*58c0*/  @!P0 IMAD.MOV R52, RZ, RZ, -R52 ;  /* 0x000000ffff348224 */ /* 0x000fc600078e0a34 */
[----:B------:R-:W-:Y:S01]  /*58d0*/  ISETP.GT.U32.AND P0, PT, R0, R55, PT ;  /* 0x000000370000720c */ /* 0x000fe20003f04070 */
[----:B------:R-:W-:-:S06]  /*58e0*/  IMAD.HI.U32 R3, R2, R56, RZ ;  /* 0x0000003802037227 */ /* 0x000fcc00078e00ff */
[----:B------:R-:W-:Y:S02]  /*58f0*/  @!P3 IMAD.IADD R54, R54, 0x1, -R0 ;  /* 0x000000013636b824 */ /* 0x000fe400078e0a00 */
[----:B------:R-:W-:-:S03]  /*5900*/  IMAD.MOV R3, RZ, RZ, -R3 ;  /* 0x000000ffff037224 */ /* 0x000fc600078e0a03 */
[C---:B------:R-:W-:Y:S01]  /*5910*/  ISETP.GT.U32.AND P3, PT, R0.reuse, R54, PT ;  /* 0x000000360000720c */ /* 0x040fe20003f64070 */
[----:B------:R-:W-:Y:S02]  /*5920*/  @!P0 IMAD.IADD R55, R55, 0x1, -R0 ;  /* 0x0000000137378824 */ /* 0x000fe400078e0a00 */
[----:B------:R-:W-:-:S03]  /*5930*/  IMAD R56, R0, R3, R56 ;  /* 0x0000000300387224 */ /* 0x000fc600078e0238 */
[----:B------:R-:W-:Y:S01]  /*5940*/  ISETP.GT.U32.AND P0, PT, R0, R55, PT ;  /* 0x000000370000720c */ /* 0x000fe20003f04070 */
[----:B------:R-:W-:-:S06]  /*5950*/  @!P4 IMAD.MOV R50, RZ, RZ, -R50 ;  /* 0x000000ffff32c224 */ /* 0x000fcc00078e0a32 */
[----:B------:R-:W-:Y:S01]  /*5960*/  @!P3 IMAD.IADD R54, R54, 0x1, -R0 ;  /* 0x000000013636b824 */ /* 0x000fe200078e0a00 */
[C---:B------:R-:W-:Y:S02]  /*5970*/  ISETP.GT.U32.AND P3, PT, R0.reuse, R56, PT ;  /* 0x000000380000720c */ /* 0x040fe40003f64070 */
[----:B------:R-:W-:-:S03]  /*5980*/  ISETP.GT.U32.AND P4, PT, R0, R53, PT ;  /* 0x000000350000720c */ /* 0x000fc60003f84070 */
[----:B------:R-:W-:Y:S02]  /*5990*/  @!P0 IMAD.IADD R55, R55, 0x1, -R0 ;  /* 0x0000000137378824 */ /* 0x000fe400078e0a00 */
[----:B------:R-:W-:-:S06]  /*59a0*/  @!P5 IMAD.MOV R54, RZ, RZ, -R54 ;  /* 0x000000ffff36d224 */ /* 0x000fcc00078e0a36 */
[--C-:B------:R-:W-:Y:S02]  /*59b0*/  @!P3 IMAD.IADD R56, R56, 0x1, -R0.reuse ;  /* 0x000000013838b824 */ /* 0x100fe400078e0a00 */
[----:B------:R-:W-:-:S03]  /*59c0*/  @!P4 IMAD.IADD R53, R53, 0x1, -R0 ;  /* 0x000000013535c824 */ /* 0x000fc600078e0a00 */
[C---:B------:R-:W-:Y:S02]  /*59d0*/  ISETP.GT.U32.AND P5, PT, R0.reuse, R56, PT ;  /* 0x000000380000720c */ /* 0x040fe40003fa4070 */
[----:B------:R-:W-:Y:S01]  /*59e0*/  ISETP.GT.U32.AND P4, PT, R0, R53, PT ;  /* 0x000000350000720c */ /* 0x000fe20003f84070 */
[----:B------:R-:W-:-:S10]  /*59f0*/  @!P1 IMAD.MOV R55, RZ, RZ, -R55 ;  /* 0x000000ffff379224 */ /* 0x000fd400078e0a37 */
[--C-:B------:R-:W-:Y:S02]  /*5a00*/  @!P5 IMAD.IADD R56, R56, 0x1, -R0.reuse ;  /* 0x000000013838d824 */ /* 0x100fe400078e0a00 */
[----:B------:R-:W-:-:S04]  /*5a10*/  @!P4 IMAD.IADD R53, R53, 0x1, -R0 ;  /* 0x000000013535c824 */ /* 0x000fc800078e0a00 */
[----:B------:R-:W-:Y:S02]  /*5a20*/  @!P2 IMAD.MOV R53, RZ, RZ, -R53 ;  /* 0x000000ffff35a224 */ /* 0x000fe400078e0a35 */
[----:B------:R-:W-:Y:S01]  /*5a30*/  @!P6 IMAD.MOV R51, RZ, RZ, -R51 ;  /* 0x000000ffff33e224 */ /* 0x000fe200078e0a33 */
[----:B------:R-:W-:Y:S02]  /*5a40*/  ISETP.GE.AND P6, PT, R14, RZ, PT ;  /* 0x000000ff0e00720c */ /* 0x000fe40003fc6270 */
[----:B------:R-:W2:Y:S01]  /*5a50*/  LDL.LU R14, [R1+0x5c] ;  /* 0x00005c00010e7983 */ /* 0x000ea20000300800 */
[----:B---3--:R-:W-:-:S05]  /*5a60*/  IABS R57, R61 ;  /* 0x0000003d00397213 */ /* 0x008fca0000000000 */
[----:B------:R-:W-:-:S04]  /*5a70*/  IMAD.HI.U32 R3, R2, R57, RZ ;  /* 0x0000003902037227 */ /* 0x000fc800078e00ff */
[----:B------:R-:W-:-:S04]  /*5a80*/  IMAD.MOV R3, RZ, RZ, -R3 ;  /* 0x000000ffff037224 */ /* 0x000fc800078e0a03 */
[----:B------:R-:W-:Y:S01]  /*5a90*/  IMAD R57, R0, R3, R57 ;  /* 0x0000000300397224 */ /* 0x000fe200078e0239 */
[----:B----4-:R-:W-:-:S04]  /*5aa0*/  IABS R58, R12 ;  /* 0x0000000c003a7213 */ /* 0x010fc80000000000 */
[----:B------:R-:W-:Y:S01]  /*5ab0*/  ISETP.GT.U32.AND P0, PT, R0, R57, PT ;  /* 0x000000390000720c */ /* 0x000fe20003f04070 */
[----:B------:R-:W-:-:S04]  /*5ac0*/  IMAD.HI.U32 R6, R2, R58, RZ ;  /* 0x0000003a02067227 */ /* 0x000fc800078e00ff */
[----:B------:R-:W-:-:S04]  /*5ad0*/  IMAD.MOV R6, RZ, RZ, -R6 ;  /* 0x000000ffff067224 */ /* 0x000fc800078e0a06 */
[----:B------:R-:W-:-:S04]  /*5ae0*/  IMAD R58, R0, R6, R58 ;  /* 0x00000006003a7224 */ /* 0x000fc800078e023a */
[----:B------:R-:W-:Y:S01]  /*5af0*/  @!P0 IMAD.IADD R57, R57, 0x1, -R0 ;  /* 0x0000000139398824 */ /* 0x000fe200078e0a00 */
[----:B------:R-:W-:-:S04]  /*5b00*/  ISETP.GT.U32.AND P1, PT, R0, R58, PT ;  /* 0x0000003a0000720c */ /* 0x000fc80003f24070 */
[----:B------:R-:W-:Y:S02]  /*5b10*/  ISETP.GT.U32.AND P0, PT, R0, R57, PT ;  /* 0x000000390000720c */ /* 0x000fe40003f04070 */
[----:B-----5:R-:W-:-:S05]  /*5b20*/  IABS R59, R13 ;  /* 0x0000000d003b7213 */ /* 0x020fca0000000000 */
[----:B------:R-:W-:Y:S01]  /*5b30*/  IMAD.HI.U32 R4, R2, R59, RZ ;  /* 0x0000003b02047227 */ /* 0x000fe200078e00ff */
[----:B--2---:R-:W-:-:S03]  /*5b40*/  IABS R60, R5 ;  /* 0x00000005003c7213 */ /* 0x004fc60000000000 */
[----:B------:R-:W-:Y:S02]  /*5b50*/  IMAD.MOV R4, RZ, RZ, -R4 ;  /* 0x000000ffff047224 */ /* 0x000fe400078e0a04 */
[----:B------:R-:W-:-:S04]  /*5b60*/  IMAD.HI.U32 R3, R2, R60, RZ ;  /* 0x0000003c02037227 */ /* 0x000fc800078e00ff */
[----:B------:R-:W-:Y:S02]  /*5b70*/  IMAD R59, R0, R4, R59 ;  /* 0x00000004003b7224 */ /* 0x000fe400078e023b */
[----:B------:R-:W-:-:S03]  /*5b80*/  IMAD.MOV R3, RZ, RZ, -R3 ;  /* 0x000000ffff037224 */ /* 0x000fc600078e0a03 */
[C---:B------:R-:W-:Y:S01]  /*5b90*/  ISETP.GT.U32.AND P5, PT, R0.reuse, R59, PT ;  /* 0x0000003b0000720c */ /* 0x040fe20003fa4070 */
[----:B------:R-:W-:Y:S02]  /*5ba0*/  IMAD R60, R0, R3, R60 ;  /* 0x00000003003c7224 */ /* 0x000fe400078e023c */
[----:B------:R-:W-:-:S03]  /*5bb0*/  @!P0 IMAD.IADD R57, R57, 0x1, -R0 ;  /* 0x0000000139398824 */ /* 0x000fc600078e0a00 */
[----:B------:R-:W-:Y:S01]  /*5bc0*/  ISETP.GT.U32.AND P0, PT, R0, R60, PT ;  /* 0x0000003c0000720c */ /* 0x000fe20003f04070 */
[----:B------:R-:W-:Y:S01]  /*5bd0*/  @!P1 IMAD.IADD R58, R58, 0x1, -R0 ;  /* 0x000000013a3a9824 */ /* 0x000fe200078e0a00 */
[----:B------:R-:W-:Y:S02]  /*5be0*/  ISETP.GE.AND P2, PT, R12, RZ, PT ;  /* 0x000000ff0c00720c */ /* 0x000fe40003f46270 */
[----:B------:R-:W-:-:S03]  /*5bf0*/  IABS R12, R18 ;  /* 0x00000012000c7213 */ /* 0x000fc60000000000 */
[----:B------:R-:W-:Y:S01]  /*5c00*/  @!P5 IMAD.IADD R59, R59, 0x1, -R0 ;  /* 0x000000013b3bd824 */ /* 0x000fe200078e0a00 */
[----:B------:R-:W-:Y:S01]  /*5c10*/  ISETP.GT.U32.AND P5, PT, R0, R58, PT ;  /* 0x0000003a0000720c */ /* 0x000fe20003fa4070 */
[----:B------:R-:W-:-:S04]  /*5c20*/  IMAD.HI.U32 R4, R2, R12, RZ ;  /* 0x0000000c02047227 */ /* 0x000fc800078e00ff */
[----:B------:R-:W-:Y:S02]  /*5c30*/  IMAD.MOV R4, RZ, RZ, -R4 ;  /* 0x000000ffff047224 */ /* 0x000fe400078e0a04 */
[----:B------:R-:W-:Y:S02]  /*5c40*/  @!P0 IMAD.IADD R60, R60, 0x1, -R0 ;  /* 0x000000013c3c8824 */ /* 0x000fe400078e0a00 */
[----:B------:R-:W-:-:S03]  /*5c50*/  IMAD R12, R0, R4, R12 ;  /* 0x00000004000c7224 */ /* 0x000fc600078e020c */
[----:B------:R-:W-:Y:S01]  /*5c60*/  ISETP.GT.U32.AND P0, PT, R0, R60, PT ;  /* 0x0000003c0000720c */ /* 0x000fe20003f04070 */
[----:B------:R-:W-:Y:S01]  /*5c70*/  @!P5 IMAD.IADD R58, R58, 0x1, -R0 ;  /* 0x000000013a3ad824 */ /* 0x000fe200078e0a00 */
[----:B------:R-:W-:Y:S02]  /*5c80*/  ISETP.GE.AND P4, PT, R61, RZ, PT ;  /* 0x000000ff3d00720c */ /* 0x000fe40003f86270 */
[----:B------:R-:W-:Y:S01]  /*5c90*/  ISETP.GT.U32.AND P5, PT, R0, R12, PT ;  /* 0x0000000c0000720c */ /* 0x000fe20003fa4070 */
[----:B------:R-:W2:Y:S01]  /*5ca0*/  LDL.LU R61, [R1+0x60] ;  /* 0x00006000013d7983 */ /* 0x000ea20000300800 */
[----:B------:R-:W-:Y:S02]  /*5cb0*/  ISETP.GE.AND P3, PT, R13, RZ, PT ;  /* 0x000000ff0d00720c */ /* 0x000fe40003f66270 */
[----:B------:R-:W-:-:S05]  /*5cc0*/  IABS R13, R19 ;  /* 0x00000013000d7213 */ /* 0x000fca0000000000 */
[--C-:B------:R-:W-:Y:S01]  /*5cd0*/  @!P0 IMAD.IADD R60, R60, 0x1, -R0.reuse ;  /* 0x000000013c3c8824 */ /* 0x100fe200078e0a00 */
[----:B------:R-:W-:Y:S02]  /*5ce0*/  ISETP.GE.AND P0, PT, R5, RZ, PT ;  /* 0x000000ff0500720c */ /* 0x000fe40003f06270 */
[----:B------:R-:W3:Y:S01]  /*5cf0*/  LDL.LU R5, [R1+0x64] ;  /* 0x0000640001057983 */ /* 0x000ee20000300800 */
[----:B------:R-:W-:Y:S01]  /*5d00*/  @!P5 IMAD.IADD R12, R12, 0x1, -R0 ;  /* 0x000000010c0cd824 */ /* 0x000fe200078e0a00 */
[----:B------:R-:W-:Y:S02]  /*5d10*/  ISETP.GE.AND P5, PT, R19, RZ, PT ;  /* 0x000000ff1300720c */ /* 0x000fe40003fa6270 */
[----:B------:R-:W4:Y:S01]  /*5d20*/  LDL R19, [R1+0x16d0] ;  /* 0x0016d00001137983 */ /* 0x000f220000100800 */
[----:B------:R-:W-:-:S04]  /*5d30*/  IMAD.HI.U32 R3, R2, R13, RZ ;  /* 0x0000000d02037227 */ /* 0x000fc800078e00ff */
[----:B------:R-:W-:-:S04]  /*5d40*/  IMAD.MOV R3, RZ, RZ, -R3 ;  /* 0x000000ffff037224 */ /* 0x000fc800078e0a03 */
[----:B------:R-:W-:-:S05]  /*5d50*/  IMAD R13, R0, R3, R13 ;  /* 0x00000003000d7224 */ /* 0x000fca00078e020d */
[----:B------:R-:W-:Y:S02]  /*5d60*/  ISETP.GT.U32.AND P1, PT, R0, R13, PT ;  /* 0x0000000d0000720c */ /* 0x000fe40003f24070 */
[----:B------:R-:W-:-:S05]  /*5d70*/  IABS R11, R21 ;  /* 0x00000015000b7213 */ /* 0x000fca0000000000 */
[----:B------:R-:W-:Y:S01]  /*5d80*/  IMAD.HI.U32 R3, R2, R11, RZ ;  /* 0x0000000b02037227 */ /* 0x000fe200078e00ff */
[----:B------:R-:W-:-:S03]  /*5d90*/  IABS R10, R20 ;  /* 0x00000014000a7213 */ /* 0x000fc60000000000 */
[----:B------:R-:W-:Y:S02]  /*5da0*/  IMAD.MOV R3, RZ, RZ, -R3 ;  /* 0x000000ffff037224 */ /* 0x000fe400078e0a03 */
[----:B------:R-:W-:Y:S02]  /*5db0*/  @!P1 IMAD.IADD R13, R13, 0x1, -R0 ;  /* 0x000000010d0d9824 */ /* 0x000fe400078e0a00 */
[----:B------:R-:W-:Y:S02]  /*5dc0*/  IMAD R11, R0, R3, R11 ;  /* 0x00000003000b7224 */ /* 0x000fe400078e020b */
[----:B------:R-:W-:Y:S01]  /*5dd0*/  IMAD.HI.U32 R3, R2, R10, RZ ;  /* 0x0000000a02037227 */ /* 0x000fe200078e00ff */
[----:B------:R-:W-:-:S03]  /*5de0*/  ISETP.GT.U32.AND P1, PT, R0, R13, PT ;  /* 0x0000000d0000720c */ /* 0x000fc60003f24070 */
[----:B------:R-:W-:Y:S01]  /*5df0*/  IMAD.MOV R3, RZ, RZ, -R3 ;  /* 0x000000ffff037224 */ /* 0x000fe200078e0a03 */
[----:B------:R-:W-:-:S03]  /*5e00*/  IABS R9, R17 ;  /* 0x0000001100097213 */ /* 0x000fc60000000000 */
[----:B------:R-:W-:Y:S02]  /*5e10*/  IMAD R10, R0, R3, R10 ;  /* 0x00000003000a7224 */ /* 0x000fe400078e020a */
[----:B------:R-:W-:-:S04]  /*5e20*/  IMAD.HI.U32 R3, R2, R9, RZ ;  /* 0x0000000902037227 */ /* 0x000fc800078e00ff */
[----:B------:R-:W-:Y:S01]  /*5e30*/  @!P1 IMAD.IADD R13, R13, 0x1, -R0 ;  /* 0x000000010d0d9824 */ /* 0x000fe200078e0a00 */
[C---:B------:R-:W-:Y:S01]  /*5e40*/  ISETP.GT.U32.AND P1, PT, R0.reuse, R10, PT ;  /* 0x0000000a0000720c */ /* 0x040fe20003f24070 */
[----:B------:R-:W-:Y:S02]  /*5e50*/  IMAD.MOV R3, RZ, RZ, -R3 ;  /* 0x000000ffff037224 */ /* 0x000fe400078e0a03 */
[----:B------:R-:W-:Y:S01]  /*5e60*/  @!P6 IMAD.MOV R56, RZ, RZ, -R56 ;  /* 0x000000ffff38e224 */ /* 0x000fe200078e0a38 */
[C---:B------:R-:W-:Y:S01]  /*5e70*/  ISETP.GT.U32.AND P6, PT, R0.reuse, R59, PT ;  /* 0x0000003b0000720c */ /* 0x040fe20003fc4070 */
[----:B------:R-:W-:Y:S01]  /*5e80*/  IMAD R9, R0, R3, R9 ;  /* 0x0000000300097224 */ /* 0x000fe200078e0209 */
[----:B------:R-:W-:-:S05]  /*5e90*/  IABS R8, R16 ;  /* 0x0000001000087213 */ /* 0x000fca0000000000 */
[----:B------:R-:W-:-:S04]  /*5ea0*/  IMAD.HI.U32 R4, R2, R8, RZ ;  /* 0x0000000802047227 */ /* 0x000fc800078e00ff */
[----:B------:R-:W-:Y:S01]  /*5eb0*/  @!P1 IMAD.IADD R10, R10, 0x1, -R0 ;  /* 0x000000010a0a9824 */ /* 0x000fe200078e0a00 */
[C---:B------:R-:W-:Y:S01]  /*5ec0*/  ISETP.GT.U32.AND P1, PT, R0.reuse, R9, PT ;  /* 0x000000090000720c */ /* 0x040fe20003f24070 */
[----:B------:R-:W-:Y:S02]  /*5ed0*/  IMAD.MOV R3, RZ, RZ, -R4 ;  /* 0x000000ffff037224 */ /* 0x000fe400078e0a04 */
[----:B------:R-:W-:Y:S01]  /*5ee0*/  @!P6 IMAD.IADD R59, R59, 0x1, -R0 ;  /* 0x000000013b3be824 */ /* 0x000fe200078e0a00 */
[C---:B------:R-:W-:Y:S01]  /*5ef0*/  ISETP.GT.U32.AND P6, PT, R0.reuse, R11, PT ;  /* 0x0000000b0000720c */ /* 0x040fe20003fc4070 */
[----:B------:R-:W-:-:S08]  /*5f00*/  IMAD R8, R0, R3, R8 ;  /* 0x0000000300087224 */ /* 0x000fd000078e0208 */
[--C-:B------:R-:W-:Y:S01]  /*5f10*/  @!P1 IMAD.IADD R9, R9, 0x1, -R0.reuse ;  /* 0x0000000109099824 */ /* 0x100fe200078e0a00 */
[C---:B------:R-:W-:Y:S01]  /*5f20*/  ISETP.GT.U32.AND P1, PT, R0.reuse, R8, PT ;  /* 0x000000080000720c */ /* 0x040fe20003f24070 */
[----:B------:R-:W-:Y:S01]  /*5f30*/  @!P3 IMAD.MOV R59, RZ, RZ, -R59 ;  /* 0x000000ffff3bb224 */ /* 0x000fe200078e0a3b */
[----:B------:R-:W-:Y:S01]  /*5f40*/  ISETP.GT.U32.AND P3, PT, R0, R10, PT ;  /* 0x0000000a0000720c */ /* 0x000fe20003f64070 */
[----:B------:R-:W-:Y:S01]  /*5f50*/  @!P6 IMAD.IADD R11, R11, 0x1, -R0 ;  /* 0x000000010b0be824 */ /* 0x000fe200078e0a00 */
[----:B------:R-:W-:Y:S02]  /*5f60*/  ISETP.GE.AND P6, PT, R18, RZ, PT ;  /* 0x000000ff1200720c */ /* 0x000fe40003fc6270 */
[----:B------:R-:W-:Y:S01]  /*5f70*/  IABS R7, R15 ;  /* 0x0000000f00077213 */ /* 0x000fe20000000000 */
[----:B------:R-:W-:Y:S01]  /*5f80*/  @!P2 IMAD.MOV R58, RZ, RZ, -R58 ;  /* 0x000000ffff3aa224 */ /* 0x000fe200078e0a3a */
[----:B------:R-:W-:Y:S01]  /*5f90*/  ISETP.GT.U32.AND P2, PT, R0, R11, PT ;  /* 0x0000000b0000720c */ /* 0x000fe20003f44070 */
[----:B------:R-:W-:-:S04]  /*5fa0*/  @!P0 IMAD.MOV R60, RZ, RZ, -R60 ;  /* 0x000000ffff3c8224 */ /* 0x000fc800078e0a3c */
[----:B------:R-:W-:Y:S01]  /*5fb0*/  @!P1 IMAD.IADD R8, R8, 0x1, -R0 ;  /* 0x0000000108089824 */ /* 0x000fe200078e0a00 */
[----:B------:R-:W-:Y:S02]  /*5fc0*/  ISETP.GT.U32.AND P1, PT, R0, R12, PT ;  /* 0x0000000c0000720c */ /* 0x000fe40003f24070 */
[----:B------:R-:W-:-:S05]  /*5fd0*/  IABS R6, R14 ;  /* 0x0000000e00067213 */ /* 0x000fca0000000000 */
[----:B------:R-:W-:-:S04]  /*5fe0*/  IMAD.HI.U32 R22, R2, R6, RZ ;  /* 0x0000000602167227 */ /* 0x000fc800078e00ff */
[----:B------:R-:W-:Y:S02]  /*5ff0*/  IMAD.MOV R22, RZ, RZ, -R22 ;  /* 0x000000ffff167224 */ /* 0x000fe400078e0a16 */
[----:B------:R-:W-:Y:S01]  /*6000*/  IMAD.HI.U32 R23, R2, R7, RZ ;  /* 0x0000000702177227 */ /* 0x000fe200078e00ff */
[----:B------:R-:W-:-:S03]  /*6010*/  ISETP.GT.U32.AND P0, PT, R0, R8, PT ;  /* 0x000000080000720c */ /* 0x000fc60003f04070 */
[----:B------:R-:W-:Y:S02]  /*6020*/  IMAD R6, R0, R22, R6 ;  /* 0x0000001600067224 */ /* 0x000fe400078e0206 */
[----:B------:R-:W-:Y:S02]  /*6030*/  IMAD.MOV R23, RZ, RZ, -R23 ;  /* 0x000000ffff177224 */ /* 0x000fe400078e0a17 */
[--C-:B------:R-:W-:Y:S02]  /*6040*/  @!P3 IMAD.IADD R10, R10, 0x1, -R0.reuse ;  /* 0x000000010a0ab824 */ /* 0x100fe400078e0a00 */
[----:B------:R-:W-:Y:S02]  /*6050*/  IMAD R7, R0, R23, R7 ;  /* 0x0000001700077224 */ /* 0x000fe400078e0207 */
[--C-:B------:R-:W-:Y:S01]  /*6060*/  @!P1 IMAD.IADD R12, R12, 0x1, -R0.reuse ;  /* 0x000000010c0c9824 */ /* 0x100fe200078e0a00 */
[----:B------:R-:W5:Y:S01]  /*6070*/  LDL.LU R23, [R1+0x44b0] ;  /* 0x0044b00001177983 */ /* 0x000f620000300800 */
[--C-:B------:R-:W-:Y:S01]  /*6080*/  @!P2 IMAD.IADD R11, R11, 0x1, -R0.reuse ;  /* 0x000000010b0ba824 */ /* 0x100fe200078e0a00 */
[----:B------:R-:W-:Y:S01]  /*6090*/  ISETP.GT.U32.AND P1, PT, R0, R7, PT ;  /* 0x000000070000720c */ /* 0x000fe20003f24070 */
[----:B------:R-:W-:Y:S01]  /*60a0*/  @!P0 IMAD.IADD R8, R8, 0x1, -R0 ;  /* 0x0000000108088824 */ /* 0x000fe200078e0a00 */
[C---:B------:R-:W-:Y:S01]  /*60b0*/  ISETP.GT.U32.AND P2, PT, R0.reuse, R6, PT ;  /* 0x000000060000720c */ /* 0x040fe20003f44070 */
[----:B------:R-:W-:Y:S01]  /*60c0*/  @!P4 IMAD.MOV R57, RZ, RZ, -R57 ;  /* 0x000000ffff39c224 */ /* 0x000fe200078e0a39 */
[----:B------:R-:W-:Y:S01]  /*60d0*/  ISETP.GT.U32.AND P4, PT, R0, R9, PT ;  /* 0x000000090000720c */ /* 0x000fe20003f84070 */
[----:B------:R-:W-:-:S02]  /*60e0*/  @!P5 IMAD.MOV R13, RZ, RZ, -R13 ;  /* 0x000000ffff0dd224 */ /* 0x000fc400078e0a0d */
[----:B------:R-:W-:-:S06]  /*60f0*/  @!P6 IMAD.MOV R12, RZ, RZ, -R12 ;  /* 0x000000ffff0ce224 */ /* 0x000fcc00078e0a0c */
[--C-:B------:R-:W-:Y:S02]  /*6100*/  @!P1 IMAD.IADD R7, R7, 0x1, -R0.reuse ;  /* 0x0000000107079824 */ /* 0x100fe400078e0a00 */
[----:B------:R-:W-:Y:S01]  /*6110*/  @!P2 IMAD.IADD R6, R6, 0x1, -R0 ;  /* 0x000000010606a824 */ /* 0x000fe200078e0a00 */
[----:B------:R-:W-:-:S04]  /*6120*/  ISETP.GE.AND P1, PT, R20, RZ, PT ;  /* 0x000000ff1400720c */ /* 0x000fc80003f26270 */
[----:B------:R-:W-:Y:S01]  /*6130*/  ISETP.GT.U32.AND P5, PT, R0, R6, PT ;  /* 0x000000060000720c */ /* 0x000fe20003fa4070 */
[----:B------:R-:W-:Y:S01]  /*6140*/  @!P4 IMAD.IADD R9, R9, 0x1, -R0 ;  /* 0x000000010909c824 */ /* 0x000fe200078e0a00 */
[----:B------:R-:W-:Y:S02]  /*6150*/  ISETP.GE.AND P4, PT, R21, RZ, PT ;  /* 0x000000ff1500720c */ /* 0x000fe40003f86270 */
[----:B------:R-:W-:-:S05]  /*6160*/  ISETP.GE.AND P2, PT, R17, RZ, PT ;  /* 0x000000ff1100720c */ /* 0x000fca0003f46270 */
[----:B------:R-:W-:Y:S01]  /*6170*/  @!P1 IMAD.MOV R10, RZ, RZ, -R10 ;  /* 0x000000ffff0a9224 */ /* 0x000fe200078e0a0a */
[----:B------:R-:W-:-:S03]  /*6180*/  ISETP.GE.AND P1, PT, R16, RZ, PT ;  /* 0x000000ff1000720c */ /* 0x000fc60003f26270 */
[----:B------:R-:W-:Y:S01]  /*6190*/  @!P5 IMAD.IADD R6, R6, 0x1, -R0 ;  /* 0x000000010606d824 */ /* 0x000fe200078e0a00 */
[----:B------:R-:W-:Y:S02]  /*61a0*/  ISETP.GE.AND P5, PT, R14, RZ, PT ;  /* 0x000000ff0e00720c */ /* 0x000fe40003fa6270 */
[----:B--2---:R-:W-:-:S05]  /*61b0*/  IABS R4, R61 ;  /* 0x0000003d00047213 */ /* 0x004fca0000000000 */
[----:B------:R-:W-:-:S04]  /*61c0*/  IMAD.HI.U32 R18, R2, R4, RZ ;  /* 0x0000000402127227 */ /* 0x000fc800078e00ff */
[----:B------:R-:W-:Y:S01]  /*61d0*/  IMAD.MOV R18, RZ, RZ, -R18 ;  /* 0x000000ffff127224 */ /* 0x000fe200078e0a12 */
[----:B---3--:R-:W-:-:S03]  /*61e0*/  IABS R3, R5 ;  /* 0x0000000500037213 */ /* 0x008fc60000000000 */
[----:B------:R-:W-:Y:S01]  /*61f0*/  IMAD R4, R0, R18, R4 ;  /* 0x0000001200047224 */ /* 0x000fe200078e0204 */
[----:B----4-:R-:W-:Y:S01]  /*6200*/  IABS R18, R19 ;  /* 0x0000001300127213 */ /* 0x010fe20000000000 */
[----:B------:R-:W-:-:S03]  /*6210*/  IMAD.HI.U32 R22, R2, R3, RZ ;  /* 0x0000000302167227 */ /* 0x000fc600078e00ff */
[----:B------:R-:W-:Y:S01]  /*6220*/  ISETP.GT.U32.AND P3, PT, R0, R4, PT ;  /* 0x000000040000720c */ /* 0x000fe20003f64070 */
[----:B------:R-:W-:Y:S02]  /*6230*/  IMAD.MOV R22, RZ, RZ, -R22 ;  /* 0x000000ffff167224 */ /* 0x000fe400078e0a16 */
[----:B------:R-:W-:-:S04]  /*6240*/  IMAD.HI.U32 R2, R2, R18, RZ ;  /* 0x0000001202027227 */ /* 0x000fc800078e00ff */
[C---:B------:R-:W-:Y:S02]  /*6250*/  IMAD R3, R0.reuse, R22, R3 ;  /* 0x0000001600037224 */ /* 0x040fe400078e0203 */
[----:B------:R-:W-:Y:S01]  /*6260*/  IMAD.MOV R2, RZ, RZ, -R2 ;  /* 0x000000ffff027224 */ /* 0x000fe200078e0a02 */
[----:B------:R-:W2:Y:S02]  /*6270*/  LDL.LU R22, [R1+0x44ac] ;  /* 0x0044ac0001167983 */ /* 0x000ea40000300800 */
[C---:B------:R-:W-:Y:S01]  /*6280*/  ISETP.GT.U32.AND P0, PT, R0.reuse, R3, PT ;  /* 0x000000030000720c */ /* 0x040fe20003f04070 */
[----:B------:R-:W-:Y:S01]  /*6290*/  IMAD R2, R0, R2, R18 ;  /* 0x0000000200027224 */ /* 0x000fe200078e0212 */
[----:B------:R-:W3:Y:S01]  /*62a0*/  LDL.LU R21, [R1+0x44a8] ;  /* 0x0044a80001157983 */ /* 0x000ee20000300800 */
[----:B------:R-:W-:Y:S01]  /*62b0*/  @!P3 IMAD.IADD R4, R4, 0x1, -R0 ;  /* 0x000000010404b824 */ /* 0x000fe200078e0a00 */
[----:B------:R-:W0:Y:S02]  /*62c0*/  LDC R18, c[0x0][0x3ac] ;  /* 0x0000eb00ff127b82 */ /* 0x000e240000000800 */
[C---:B------:R-:W-:Y:S01]  /*62d0*/  ISETP.GT.U32.AND P3, PT, R0.reuse, R2, PT ;  /* 0x000000020000720c */ /* 0x040fe20003f64070 */
[----:B------:R-:W4:Y:S01]  /*62e0*/  LDL.LU R17, [R1+0x10] ;  /* 0x0000100001117983 */ /* 0x000f220000300800 */
[----:B------:R-:W-:-:S03]  /*62f0*/  ISETP.GT.U32.AND P6, PT, R0, R4, PT ;  /* 0x000000040000720c */ /* 0x000fc60003fc4070 */
[----:B------:R-:W2:Y:S02]  /*6300*/  LDL.LU R16, [R1+0xc] ;  /* 0x00000c0001107983 */ /* 0x000ea40000300800 */
[----:B------:R-:W-:Y:S01]  /*6310*/  @!P0 IMAD.IADD R3, R3, 0x1, -R0 ;  /* 0x0000000103038824 */ /* 0x000fe200078e0a00 */
[----:B------:R-:W-:-:S05]  /*6320*/  ISETP.GT.U32.AND P0, PT, R0, R7, PT ;  /* 0x000000070000720c */ /* 0x000fca0003f04070 */
[--C-:B------:R-:W-:Y:S01]  /*6330*/  @!P3 IMAD.IADD R2, R2, 0x1, -R0.reuse ;  /* 0x000000010202b824 */ /* 0x100fe200078e0a00 */
[----:B------:R-:W-:Y:S01]  /*6340*/  ISETP.GT.U32.AND P3, PT, R0, R3, PT ;  /* 0x000000030000720c */ /* 0x000fe20003f64070 */
[----:B------:R-:W-:Y:S01]  /*6350*/  @!P6 IMAD.IADD R4, R4, 0x1, -R0 ;  /* 0x000000010404e824 */ /* 0x000fe200078e0a00 */
[----:B------:R-:W-:-:S05]  /*6360*/  ISETP.GE.AND P6, PT, R61, RZ, PT ;  /* 0x000000ff3d00720c */ /* 0x000fca0003fc6270 */
[--C-:B------:R-:W-:Y:S01]  /*6370*/  @!P0 IMAD.IADD R7, R7, 0x1, -R0.reuse ;  /* 0x0000000107078824 */ /* 0x100fe200078e0a00 */
[----:B------:R-:W-:Y:S02]  /*6380*/  ISETP.GE.AND P0, PT, R15, RZ, PT ;  /* 0x000000ff0f00720c */ /* 0x000fe40003f06270 */
[----:B------:R-:W2:Y:S03]  /*6390*/  LDL.LU R15, [R1+0x8] ;  /* 0x00000800010f7983 */ /* 0x000ea60000300800 */
[----:B------:R-:W-:Y:S01]  /*63a0*/  @!P3 IMAD.IADD R3, R3, 0x1, -R0 ;  /* 0x000000010303b824 */ /* 0x000fe200078e0a00 */
[----:B------:R-:W2:Y:S01]  /*63b0*/  LDL.LU R14, [R1+0x4] ;  /* 0x00000400010e7983 */ /* 0x000ea20000300800 */
[----:B------:R-:W-:-:S03]  /*63c0*/  ISETP.GE.AND P3, PT, R5, RZ, PT ;  /* 0x000000ff0500720c */ /* 0x000fc60003f66270 */
[----:B------:R-:W2:Y:S04]  /*63d0*/  LDL.LU R61, [R1] ;  /* 0x00000000013d7983 */ /* 0x000ea80000300800 */
[----:B------:R-:W2:Y:S01]  /*63e0*/  LDL.LU R5, [R1+0x44a4] ;  /* 0x0044a40001057983 */ /* 0x000ea20000300800 */
[----:B------:R-:W0:Y:S01]  /*63f0*/  S2R R20, SR_TID.X ;  /* 0x0000000000147919 */ /* 0x000e220000002100 */
[----:B------:R-:W-:Y:S01]  /*6400*/  @!P4 IMAD.MOV R11, RZ, RZ, -R11 ;  /* 0x000000ffff0bc224 */ /* 0x000fe200078e0a0b */
[----:B------:R-:W-:Y:S01]  /*6410*/  ISETP.GT.U32.AND P4, PT, R0, R2, PT ;  /* 0x000000020000720c */ /* 0x000fe20003f84070 */
[----:B------:R-:W-:-:S12]  /*6420*/  @!P2 IMAD.MOV R9, RZ, RZ, -R9 ;  /* 0x000000ffff09a224 */ /* 0x000fd800078e0a09 */
[----:B------:R-:W-:Y:S01]  /*6430*/  @!P4 IMAD.IADD R2, R2, 0x1, -R0 ;  /* 0x000000010202c824 */ /* 0x000fe200078e0a00 */
[----:B0-----:R-:W-:-:S05]  /*6440*/  LOP3.LUT R20, R20, 0x1f, RZ, 0xc0, !PT ;  /* 0x0000001f14147812 */ /* 0x001fca00078ec0ff */
[----:B------:R-:W-:-:S04]  /*6450*/  IMAD R20, R20, R18, RZ ;  /* 0x0000001214147224 */ /* 0x000fc800078e02ff */
[C---:B------:R-:W-:Y:S01]  /*6460*/  IMAD R0, R18.reuse, 0x20, R20 ;  /* 0x0000002012007824 */ /* 0x040fe200078e0214 */
[----:B------:R-:W-:Y:S01]  /*6470*/  ISETP.GE.AND P4, PT, R19, RZ, PT ;  /* 0x000000ff1300720c */ /* 0x000fe20003f86270 */
[----:B------:R-:W3:Y:S02]  /*6480*/  LDL.LU R20, [R1+0x44a0] ;  /* 0x0044a00001147983 */ /* 0x000ee40000300800 */
[----:B------:R-:W-:Y:S02]  /*6490*/  IMAD R18, R18, 0x20, R0 ;  /* 0x0000002012127824 */ /* 0x000fe400078e0200 */
[----:B------:R-:W3:Y:S04]  /*64a0*/  LDL.LU R19, [R1+0x449c] ;  /* 0x00449c0001137983 */ /* 0x000ee80000300800 */
[----:B------:R-:W3:Y:S01]  /*64b0*/  LDL.LU R18, [R1+0x4498] ;  /* 0x0044980001127983 */ /* 0x000ee20000300800 */
[----:B--2---:R-:W-:-:S02]  /*64c0*/  ISETP.NE.AND P2, PT, R5, RZ, PT ;  /* 0x000000ff0500720c */ /* 0x004fc40003f45270 */
[----:B------:R-:W-:-:S04]  /*64d0*/  LOP3.LUT R5, RZ, R5, RZ, 0x33, !PT ;  /* 0x00000005ff057212 */ /* 0x000fc800078e33ff */
[C---:B----4-:R-:W-:Y:S02]  /*64e0*/  SEL R17, R5.reuse, R17, !P2 ;  /* 0x0000001105117207 */ /* 0x050fe40005000000 */
[C---:B------:R-:W-:Y:S02]  /*64f0*/  SEL R16, R5.reuse, R16, !P2 ;  /* 0x0000001005107207 */ /* 0x040fe40005000000 */
[C---:B------:R-:W-:Y:S01]  /*6500*/  SEL R15, R5.reuse, R15, !P2 ;  /* 0x0000000f050f7207 */ /* 0x040fe20005000000 */
[----:B------:R0:W-:Y:S01]  /*6510*/  STL [R1+0x94], R17 ;  /* 0x0000941101007387 */ /* 0x0001e20000100800 */
[C---:B------:R-:W-:Y:S02]  /*6520*/  SEL R14, R5.reuse, R14, !P2 ;  /* 0x0000000e050e7207 */ /* 0x040fe40005000000 */
[C---:B------:R-:W-:Y:S01]  /*6530*/  SEL R61, R5.reuse, R61, !P2 ;  /* 0x0000003d053d7207 */ /* 0x040fe20005000000 */
[----:B0-----:R-:W2:Y:S04]  /*6540*/  LDL.LU R17, [R1+0x4494] ;  /* 0x0044940001117983 */ /* 0x001ea80000300800 */
[----:B------:R0:W-:Y:S04]  /*6550*/  STL [R1+0x90], R16 ;  /* 0x0000901001007387 */ /* 0x0001e80000100800 */
[----:B0-----:R-:W4:Y:S04]  /*6560*/  LDL.LU R16, [R1+0x4490] ;  /* 0x0044900001107983 */ /* 0x001f280000300800 */
[----:B------:R0:W-:Y:S04]  /*6570*/  STL [R1+0x8c], R15 ;  /* 0x00008c0f01007387 */ /* 0x0001e80000100800 */
[----:B0-----:R-:W2:Y:S04]  /*6580*/  LDL.LU R15, [R1+0x448c] ;  /* 0x00448c00010f7983 */ /* 0x001ea80000300800 */
[----:B------:R0:W-:Y:S04]  /*6590*/  STL [R1+0x88], R14 ;  /* 0x0000880e01007387 */ /* 0x0001e80000100800 */
[----:B0-----:R-:W2:Y:S04]  /*65a0*/  LDL.LU R14, [R1+0x4488] ;  /* 0x00448800010e7983 */ /* 0x001ea80000300800 */
[----:B------:R0:W-:Y:S04]  /*65b0*/  STL [R1+0x84], R61 ;  /* 0x0000843d01007387 */ /* 0x0001e80000100800 */
[----:B0-----:R-:W2:Y:S01]  /*65c0*/  LDL.LU R61, [R1+0x4484] ;  /* 0x00448400013d7983 */ /* 0x001ea20000300800 */
[----:B----4-:R-:W-:-:S02]  /*65d0*/  SEL R16, R5, R16, !P2 ;  /* 0x0000001005107207 */ /* 0x010fc40005000000 */
[----:B--2---:R-:W-:-:S05]  /*65e0*/  SEL R61, R5, R61, !P2 ;  /* 0x0000003d053d7207 */ /* 0x004fca0005000000 */
[----:B------:R0:W-:Y:S02]  /*65f0*/  STL [R1+0x80], R61 ;  /* 0x0000803d01007387 */ /* 0x0001e40000100800 */
[C---:B0-----:R-:W-:Y:S02]  /*6600*/  SEL R61, R5.reuse, R14, !P2 ;  /* 0x0000000e053d7207 */ /* 0x041fe40005000000 */
[C---:B------:R-:W-:Y:S02]  /*6610*/  SEL R14, R5.reuse, R15, !P2 ;  /* 0x0000000f050e7207 */ /* 0x040fe40005000000 */
[C---:B------:R-:W-:Y:S01]  /*6620*/  SEL R15, R5.reuse, R17, !P2 ;  /* 0x00000011050f7207 */ /* 0x040fe20005000000 */
[----:B------:R-:W-:Y:S04]  /*6630*/  STL [R1+0x7c], R61 ;  /* 0x00007c3d01007387 */ /* 0x000fe80000100800 */
[----:B------:R3:W-:Y:S04]  /*6640*/  STL [R1+0x78], R14 ;  /* 0x0000780e01007387 */ /* 0x0007e80000100800 */
[----:B------:R0:W-:Y:S04]  /*6650*/  STL [R1+0x74], R16 ;  /* 0x0000741001007387 */ /* 0x0001e80000100800 */
[----:B------:R2:W-:Y:S01]  /*6660*/  STL [R1+0x70], R15 ;  /* 0x0000700f01007387 */ /* 0x0005e20000100800 */
[----:B---3--:R-:W-:-:S02]  /*6670*/  SEL R14, R5, R18, !P2 ;  /* 0x00000012050e7207 */ /* 0x008fc40005000000 */
[----:B0-----:R-:W-:-:S03]  /*6680*/  SEL R16, R5, R19, !P2 ;  /* 0x0000001305107207 */ /* 0x001fc60005000000 */
[----:B------:R0:W-:Y:S01]  /*6690*/  STL [R1+0x6c], R14 ;  /* 0x00006c0e01007387 */ /* 0x0001e20000100800 */
[----:B--2---:R-:W-:-:S03]  /*66a0*/  SEL R15, R5, R20, !P2 ;  /* 0x00000014050f7207 */ /* 0x004fc60005000000 */
[----:B------:R2:W-:Y:S04]  /*66b0*/  STL [R1+0x68], R16 ;  /* 0x0000681001007387 */ /* 0x0005e80000100800 */
[----:B------:R5:W-:Y:S01]  /*66c0*/  STL [R1+0x64], R15 ;  /* 0x0000640f01007387 */ /* 0x000be20000100800 */
[C---:B0-----:R-:W-:Y:S02]  /*66d0*/  SEL R14, R5.reuse, R21, !P2 ;  /* 0x00000015050e7207 */ /* 0x041fe40005000000 */
[C---:B------:R-:W-:Y:S01]  /*66e0*/  SEL R17, R5.reuse, R45, !P2 ;  /* 0x0000002d05117207 */ /* 0x040fe20005000000 */
[----:B------:R-:W0:Y:S01]  /*66f0*/  S2R R20, SR_TID.X ;  /* 0x0000000000147919 */ /* 0x000e220000002100 */
[C---:B--2---:R-:W-:Y:S01]  /*6700*/  SEL R16, R5.reuse, R22, !P2 ;  /* 0x0000001605107207 */ /* 0x044fe20005000000 */
[----:B------:R-:W2:Y:S01]  /*6710*/  LDC R21, c[0x0][0x3ac] ;  /* 0x0000eb00ff157b82 */ /* 0x000ea20000000800 */
[C---:B-----5:R-:W-:Y:S01]  /*6720*/  SEL R15, R5.reuse, R23, !P2 ;  /* 0x00000017050f7207 */ /* 0x060fe20005000000 */
[----:B------:R3:W-:Y:S04]  /*6730*/  STL [R1+0x60], R14 ;  /* 0x0000600e01007387 */ /* 0x0007e80000100800 */
[----:B------:R4:W-:Y:S04]  /*6740*/  STL [R1+0x5c], R16 ;  /* 0x00005c1001007387 */ /* 0x0009e80000100800 */
[----:B------:R5:W-:Y:S01]  /*6750*/  STL [R1+0x58], R15 ;  /* 0x0000580f01007387 */ /* 0x000be20000100800 */
[----:B---3--:R-:W-:-:S02]  /*6760*/  SEL R14, R5, R24, !P2 ;  /* 0x00000018050e7207 */ /* 0x008fc40005000000 */
[----:B----4-:R-:W-:-:S03]  /*6770*/  SEL R16, R5, R25, !P2 ;  /* 0x0000001905107207 */ /* 0x010fc60005000000 */
[----:B------:R3:W-:Y:S01]  /*6780*/  STL [R1+0x54], R14 ;  /* 0x0000540e01007387 */ /* 0x0007e20000100800 */
[----:B-----5:R-:W-:-:S03]  /*6790*/  SEL R15, R5, R26, !P2 ;  /* 0x0000001a050f7207 */ /* 0x020fc60005000000 */
[----:B------:R4:W-:Y:S04]  /*67a0*/  STL [R1+0x50], R16 ;  /* 0x0000501001007387 */ /* 0x0009e80000100800 */
[----:B------:R5:W-:Y:S01]  /*67b0*/  STL [R1+0x4c], R15 ;  /* 0x00004c0f01007387 */ /* 0x000be20000100800 */
[C---:B---3--:R-:W-:Y:S02]  /*67c0*/  SEL R14, R5.reuse, R27, !P2 ;  /* 0x0000001b050e7207 */ /* 0x048fe40005000000 */
        /* <DEDUP_REMOVED lines=20> */
[----:B-----5:R-:W-:-:S05]  /*6910*/  SEL R15, R5, R39, !P2 ;  /* 0x00000027050f7207 */ /* 0x020fca0005000000 */
[----:B------:R-:W-:Y:S01]  /*6920*/  STL [R1+0x20], R15 ;  /* 0x0000200f01007387 */ /* 0x000fe20000100800 */
[----:B---3--:R-:W-:-:S03]  /*6930*/  SEL R14, R5, R41, !P2 ;  /* 0x00000029050e7207 */ /* 0x008fc60005000000 */
[----:B------:R3:W-:Y:S04]  /*6940*/  STL [R1+0x1c], R16 ;  /* 0x00001c1001007387 */ /* 0x0007e80000100800 */
[----:B------:R4:W-:Y:S01]  /*6950*/  STL [R1+0x18], R14 ;  /* 0x0000180e01007387 */ /* 0x0009e20000100800 */
[C---:B---3--:R-:W-:Y:S02]  /*6960*/  SEL R16, R5.reuse, R43, !P2 ;  /* 0x0000002b05107207 */ /* 0x048fe40005000000 */
[----:B----4-:R-:W-:-:S03]  /*6970*/  SEL R14, R5, R44, !P2 ;  /* 0x0000002c050e7207 */ /* 0x010fc60005000000 */
[----:B------:R3:W-:Y:S04]  /*6980*/  STL [R1+0x10], R16 ;  /* 0x0000101001007387 */ /* 0x0007e80000100800 */
[----:B------:R4:W-:Y:S01]  /*6990*/  STL [R1+0xc], R14 ;  /* 0x00000c0e01007387 */ /* 0x0009e20000100800 */
[----:B---3--:R-:W-:-:S03]  /*69a0*/  SEL R16, R5, R46, !P2 ;  /* 0x0000002e05107207 */ /* 0x008fc60005000000 */
[----:B------:R-:W-:Y:S01]  /*69b0*/  STL [R1+0x8], R17 ;  /* 0x0000081101007387 */ /* 0x000fe20000100800 */
[----:B----4-:R-:W-:-:S03]  /*69c0*/  SEL R14, R5, R47, !P2 ;  /* 0x0000002f050e7207 */ /* 0x010fc60005000000 */
[----:B------:R-:W3:Y:S01]  /*69d0*/  LDL.LU R47, [R1+0x9c] ;  /* 0x00009c00012f7983 */ /* 0x000ee20000300800 */
[----:B------:R-:W-:-:S03]  /*69e0*/  SEL R15, R5, R42, !P2 ;  /* 0x0000002a050f7207 */ /* 0x000fc60005000000 */
[----:B------:R-:W-:Y:S04]  /*69f0*/  STL [R1+0x4], R16 ;  /* 0x0000041001007387 */ /* 0x000fe80000100800 */
[----:B------:R-:W4:Y:S01]  /*6a00*/  LDL.LU R44, [R1+0xa0] ;  /* 0x0000a000012c7983 */ /* 0x000f220000300800 */
[----:B------:R-:W-:-:S03]  /*6a10*/  SEL R22, R5, R37, !P2 ;  /* 0x0000002505167207 */ /* 0x000fc60005000000 */
[----:B------:R5:W-:Y:S04]  /*6a20*/  STL [R1], R14 ;  /* 0x0000000e01007387 */ /* 0x000be80000100800 */
[----:B------:R-:W4:Y:S04]  /*6a30*/  LDL.LU R43, [R1+0xa4] ;  /* 0x0000a400012b7983 */ /* 0x000f280000300800 */
[----:B------:R-:W4:Y:S04]  /*6a40*/  LDL.LU R42, [R1+0xa8] ;  /* 0x0000a800012a7983 */ /* 0x000f280000300800 */
[----:B------:R-:W4:Y:S04]  /*6a50*/  LDL.LU R40, [R1+0xac] ;  /* 0x0000ac0001287983 */ /* 0x000f280000300800 */
[----:B------:R-:W4:Y:S04]  /*6a60*/  LDL.LU R37, [R1+0xb0] ;  /* 0x0000b00001257983 */ /* 0x000f280000300800 */
[----:B------:R-:W4:Y:S04]  /*6a70*/  LDL.LU R34, [R1+0xb4] ;  /* 0x0000b40001227983 */ /* 0x000f280000300800 */
[----:B------:R-:W4:Y:S01]  /*6a80*/  LDL.LU R32, [R1+0xb8] ;  /* 0x0000b80001207983 */ /* 0x000f220000300800 */
[----:B0-----:R-:W-:Y:S01]  /*6a90*/  LOP3.LUT R23, R20, 0x1f, RZ, 0xc0, !PT ;  /* 0x0000001f14177812 */ /* 0x001fe200078ec0ff */
[----:B--2---:R-:W-:-:S02]  /*6aa0*/  IMAD R30, R21, 0x20, R0 ;  /* 0x00000020151e7824 */ /* 0x004fc400078e0200 */
[----:B------:R-:W-:Y:S02]  /*6ab0*/  @!P1 IMAD.MOV R8, RZ, RZ, -R8 ;  /* 0x000000ffff089224 */ /* 0x000fe400078e0a08 */
[----:B------:R-:W-:Y:S02]  /*6ac0*/  @!P0 IMAD.MOV R7, RZ, RZ, -R7 ;  /* 0x000000ffff078224 */ /* 0x000fe400078e0a07 */
[----:B------:R-:W-:Y:S02]  /*6ad0*/  @!P5 IMAD.MOV R6, RZ, RZ, -R6 ;  /* 0x000000ffff06d224 */ /* 0x000fe400078e0a06 */
[----:B------:R-:W-:Y:S02]  /*6ae0*/  @!P6 IMAD.MOV R4, RZ, RZ, -R4 ;  /* 0x000000ffff04e224 */ /* 0x000fe400078e0a04 */
[----:B------:R-:W-:Y:S02]  /*6af0*/  @!P3 IMAD.MOV R3, RZ, RZ, -R3 ;  /* 0x000000ffff03b224 */ /* 0x000fe400078e0a03 */
[----:B------:R-:W-:-:S02]  /*6b00*/  @!P4 IMAD.MOV R2, RZ, RZ, -R2 ;  /* 0x000000ffff02c224 */ /* 0x000fc400078e0a02 */
[----:B------:R-:W-:Y:S01]  /*6b10*/  IMAD R31, R23, R21, RZ ;  /* 0x00000015171f7224 */ /* 0x000fe200078e02ff */
[----:B------:R-:W-:Y:S01]  /*6b20*/  SEL R61, R5, R48, !P2 ;  /* 0x00000030053d7207 */ /* 0x000fe20005000000 */
[----:B------:R-:W-:Y:S01]  /*6b30*/  IMAD R29, R21, 0x20, R30 ;  /* 0x00000020151d7824 */ /* 0x000fe200078e021e */
[C---:B------:R-:W-:Y:S02]  /*6b40*/  SEL R36, R5.reuse, R38, !P2 ;  /* 0x0000002605247207 */ /* 0x040fe40005000000 */
[C---:B-----5:R-:W-:Y:S02]  /*6b50*/  SEL R14, R5.reuse, R49, !P2 ;  /* 0x00000031050e7207 */ /* 0x060fe40005000000 */
[C---:B------:R-:W-:Y:S02]  /*6b60*/  SEL R16, R5.reuse, R50, !P2 ;  /* 0x0000003205107207 */ /* 0x040fe40005000000 */
[C---:B------:R-:W-:Y:S02]  /*6b70*/  SEL R19, R5.reuse, R51, !P2 ;  /* 0x0000003305137207 */ /* 0x040fe40005000000 */
[----:B------:R-:W-:-:S02]  /*6b80*/  SEL R48, R5, R13, !P2 ;  /* 0x0000000d05307207 */ /* 0x000fc40005000000 */
[C---:B------:R-:W-:Y:S02]  /*6b90*/  SEL R46, R5.reuse, R11, !P2 ;  /* 0x0000000b052e7207 */ /* 0x040fe40005000000 */
[C---:B------:R-:W-:Y:S02]  /*6ba0*/  SEL R24, R5.reuse, R52, !P2 ;  /* 0x0000003405187207 */ /* 0x040fe40005000000 */
[C---:B------:R-:W-:Y:S02]  /*6bb0*/  SEL R28, R5.reuse, R53, !P2 ;  /* 0x00000035051c7207 */ /* 0x040fe40005000000 */
        /* <DEDUP_REMOVED lines=15> */
[----:B------:R-:W-:Y:S02]  /*6cb0*/  SEL R51, R5, R2, !P2 ;  /* 0x0000000205337207 */ /* 0x000fe40005000000 */
[----:B------:R-:W-:Y:S02]  /*6cc0*/  IADD3 R26, P1, PT, R31, UR22, RZ ;  /* 0x000000161f1a7c10 */ /* 0x000fe4000ff3e0ff */
[----:B------:R-:W-:Y:S02]  /*6cd0*/  IADD3 R25, P2, PT, R0, UR22, RZ ;  /* 0x0000001600197c10 */ /* 0x000fe4000ff5e0ff */
[C---:B------:R-:W-:Y:S02]  /*6ce0*/  IADD3 R23, P3, PT, R30.reuse, UR22, RZ ;  /* 0x000000161e177c10 */ /* 0x040fe4000ff7e0ff */
[----:B------:R-:W-:Y:S01]  /*6cf0*/  IADD3 R21, P0, PT, R29, UR22, RZ ;  /* 0x000000161d157c10 */ /* 0x000fe2000ff1e0ff */
[----:B------:R-:W-:Y:S01]  /*6d00*/  STL [R1+0x445c], R26 ;  /* 0x00445c1a01007387 */ /* 0x000fe20000100800 */
[----:B------:R-:W-:Y:S01]  /*6d10*/  LEA.HI.X.SX32 R30, R30, UR23, 0x1, P3 ;  /* 0x000000171e1e7c11 */ /* 0x000fe200098f0eff */
[----:B---3--:R-:W-:-:S02]  /*6d20*/  IMAD R10, R47, UR77, RZ ;  /* 0x0000004d2f0a7c24 */ /* 0x008fc4000f8e02ff */
[----:B------:R-:W-:Y:S01]  /*6d30*/  STL [R1+0x4460], R25 ;  /* 0x0044601901007387 */ /* 0x000fe20000100800 */
[----:B----4-:R-:W-:-:S03]  /*6d40*/  IMAD R9, R44, UR77, RZ ;  /* 0x0000004d2c097c24 */ /* 0x010fc6000f8e02ff */
[----:B------:R-:W-:Y:S01]  /*6d50*/  STL [R1+0x4464], R23 ;  /* 0x0044641701007387 */ /* 0x000fe20000100800 */
[----:B------:R-:W-:Y:S01]  /*6d60*/  IMAD R22, R22, UR76, RZ ;  /* 0x0000004c16167c24 */ /* 0x000fe2000f8e02ff */
[----:B------:R-:W-:Y:S02]  /*6d70*/  UIMAD UR52, UR52, 0x6e, URZ ;  /* 0x0000006e343478a4 */ /* 0x000fe4000f8e02ff */
[----:B------:R0:W-:Y:S01]  /*6d80*/  STL [R1+0x4468], R21 ;  /* 0x0044681501007387 */ /* 0x0001e20000100800 */
[----:B------:R-:W-:Y:S02]  /*6d90*/  IMAD R7, R43, UR77, RZ ;  /* 0x0000004d2b077c24 */ /* 0x000fe4000f8e02ff */
[----:B------:R-:W-:Y:S02]  /*6da0*/  IMAD R6, R42, UR77, RZ ;  /* 0x0000004d2a067c24 */ /* 0x000fe4000f8e02ff */
[----:B------:R-:W-:Y:S02]  /*6db0*/  IMAD R5, R40, UR77, RZ ;  /* 0x0000004d28057c24 */ /* 0x000fe4000f8e02ff */
[----:B------:R-:W-:Y:S01]  /*6dc0*/  IMAD R2, R32, UR77, RZ ;  /* 0x0000004d20027c24 */ /* 0x000fe2000f8e02ff */
[----:B------:R-:W-:Y:S01]  /*6dd0*/  LEA.HI.X.SX32 R32, R31, UR23, 0x1, P1 ;  /* 0x000000171f207c11 */ /* 0x000fe200088f0eff */
[----:B------:R-:W-:Y:S01]  /*6de0*/  IMAD R4, R37, UR77, RZ ;  /* 0x0000004d25047c24 */ /* 0x000fe2000f8e02ff */
[----:B------:R-:W-:Y:S01]  /*6df0*/  LEA.HI.X.SX32 R31, R0, UR23, 0x1, P2 ;  /* 0x00000017001f7c11 */ /* 0x000fe200090f0eff */
[----:B------:R-:W-:Y:S01]  /*6e00*/  IMAD R3, R34, UR77, RZ ;  /* 0x0000004d22037c24 */ /* 0x000fe2000f8e02ff */
[----:B------:R-:W-:Y:S01]  /*6e10*/  IADD3 R0, P6, PT, R10, UR20, RZ ;  /* 0x000000140a007c10 */ /* 0x000fe2000ffde0ff */
[----:B------:R-:W-:Y:S01]  /*6e20*/  STL [R1+0x4458], R32 ;  /* 0x0044582001007387 */ /* 0x000fe20000100800 */
[----:B0-----:R-:W-:Y:S01]  /*6e30*/  IADD3 R21, P1, PT, R9, UR20, RZ ;  /* 0x0000001409157c10 */ /* 0x001fe2000ff3e0ff */
[----:B------:R-:W-:Y:S01]  /*6e40*/  IMAD R36, R36, UR76, RZ ;  /* 0x0000004c24247c24 */ /* 0x000fe2000f8e02ff */
[----:B------:R-:W-:Y:S01]  /*6e50*/  IADD3 R12, P2, PT, R7, UR20, RZ ;  /* 0x00000014070c7c10 */ /* 0x000fe2000ff5e0ff */
[----:B------:R-:W-:Y:S01]  /*6e60*/  STL [R1+0x446c], R31 ;  /* 0x00446c1f01007387 */ /* 0x000fe20000100800 */
[----:B------:R-:W-:Y:S01]  /*6e70*/  LEA.HI.X.SX32 R29, R29, UR23, 0x1, P0 ;  /* 0x000000171d1d7c11 */ /* 0x000fe200080f0eff */
[----:B------:R-:W-:Y:S01]  /*6e80*/  IMAD R15, R15, UR76, RZ ;  /* 0x0000004c0f0f7c24 */ /* 0x000fe2000f8e02ff */
[----:B------:R-:W-:Y:S01]  /*6e90*/  UIMAD UR54, UR54, 0x6d, URZ ;  /* 0x0000006d363678a4 */ /* 0x000fe2000f8e02ff */
[----:B------:R-:W-:Y:S01]  /*6ea0*/  STL [R1+0x4470], R30 ;  /* 0x0044701e01007387 */ /* 0x000fe20000100800 */
[----:B------:R-:W-:Y:S01]  /*6eb0*/  IMAD R14, R14, UR76, RZ ;  /* 0x0000004c0e0e7c24 */ /* 0x000fe2000f8e02ff */
[----:B------:R-:W-:-:S02]  /*6ec0*/  UIMAD UR56, UR56, 0x6c, URZ ;  /* 0x0000006c383878a4 */ /* 0x000fc4000f8e02ff */
[----:B------:R0:W-:Y:S01]  /*6ed0*/  STL [R1+0x1138], R0 ;  /* 0x0011380001007387 */ /* 0x0001e20000100800 */
[----:B------:R-:W-:Y:S01]  /*6ee0*/  IMAD R16, R16, UR76, RZ ;  /* 0x0000004c10107c24 */ /* 0x000fe2000f8e02ff */
[----:B------:R-:W-:Y:S02]  /*6ef0*/  UIMAD UR58, UR58, 0x6b, URZ ;  /* 0x0000006b3a3a78a4 */ /* 0x000fe4000f8e02ff */
[----:B------:R-:W-:Y:S01]  /*6f00*/  STL [R1+0x1140], R21 ;  /* 0x0011401501007387 */ /* 0x000fe20000100800 */
[----:B------:R-:W-:Y:S01]  /*6f10*/  IMAD R19, R19, UR76, RZ ;  /* 0x0000004c13137c24 */ /* 0x000fe2000f8e02ff */
[----:B------:R-:W-:Y:S02]  /*6f20*/  UIMAD UR60, UR60, 0x6a, URZ ;  /* 0x0000006a3c3c78a4 */ /* 0x000fe4000f8e02ff */
[----:B------:R-:W2:Y:S01]  /*6f30*/  LDL.LU R59, [R1+0x94] ;  /* 0x00009400013b7983 */ /* 0x000ea20000300800 */
[----:B------:R-:W-:Y:S01]  /*6f40*/  IMAD R24, R24, UR76, RZ ;  /* 0x0000004c18187c24 */ /* 0x000fe2000f8e02ff */
[----:B0-----:R-:W-:Y:S01]  /*6f50*/  IADD3 R0, P3, PT, R6, UR20, RZ ;  /* 0x0000001406007c10 */ /* 0x001fe2000ff7e0ff */
[----:B------:R-:W-:Y:S01]  /*6f60*/  IMAD R28, R28, UR76, RZ ;  /* 0x0000004c1c1c7c24 */ /* 0x000fe2000f8e02ff */
[----:B------:R-:W-:Y:S01]  /*6f70*/  STL [R1+0x1148], R12 ;  /* 0x0011480c01007387 */ /* 0x000fe20000100800 */
[----:B------:R-:W-:Y:S01]  /*6f80*/  IMAD R33, R33, UR76, RZ ;  /* 0x0000004c21217c24 */ /* 0x000fe2000f8e02ff */
[----:B------:R-:W-:-:S02]  /*6f90*/  UIMAD UR62, UR62, 0x69, URZ ;  /* 0x000000693e3e78a4 */ /* 0x000fc4000f8e02ff */
[----:B------:R-:W3:Y:S01]  /*6fa0*/  LDL.LU R40, [R1+0x90] ;  /* 0x0000900001287983 */ /* 0x000ee20000300800 */
[----:B------:R-:W-:Y:S01]  /*6fb0*/  IMAD R35, R35, UR76, RZ ;  /* 0x0000004c23237c24 */ /* 0x000fe2000f8e02ff */
[----:B------:R-:W-:Y:S02]  /*6fc0*/  UIMAD UR64, UR64, 0x68, URZ ;  /* 0x00000068404078a4 */ /* 0x000fe4000f8e02ff */
[----:B------:R0:W-:Y:S01]  /*6fd0*/  STL [R1+0x1150], R0 ;  /* 0x0011500001007387 */ /* 0x0001e20000100800 */
[----:B------:R-:W-:Y:S01]  /*6fe0*/  IMAD R39, R39, UR76, RZ ;  /* 0x0000004c27277c24 */ /* 0x000fe2000f8e02ff */
[----:B------:R-:W-:Y:S02]  /*6ff0*/  UIMAD UR66, UR66, 0x67, URZ ;  /* 0x00000067424278a4 */ /* 0x000fe4000f8e02ff */
[----:B------:R-:W4:Y:S01]  /*7000*/  LDL.LU R58, [R1+0x8c] ;  /* 0x00008c00013a7983 */ /* 0x000f220000300800 */
[----:B------:R-:W-:Y:S01]  /*7010*/  IMAD R45, R45, UR76, RZ ;  /* 0x0000004c2d2d7c24 */ /* 0x000fe2000f8e02ff */
[----:B------:R-:W-:-:S02]  /*7020*/  UIMAD UR67, UR67, 0x66, URZ ;  /* 0x00000066434378a4 */ /* 0x000fc4000f8e02ff */
[----:B------:R-:W5:Y:S01]  /*7030*/  LDL.LU R57, [R1+0x88] ;  /* 0x0000880001397983 */ /* 0x000f620000300800 */
[----:B------:R-:W-:Y:S01]  /*7040*/  IMAD R49, R49, UR76, RZ ;  /* 0x0000004c31317c24 */ /* 0x000fe2000f8e02ff */
[----:B0-----:R-:W-:Y:S01]  /*7050*/  IADD3 R0, P4, PT, R5, UR20, RZ ;  /* 0x0000001405007c10 */ /* 0x001fe2000ff9e0ff */
[----:B------:R-:W-:Y:S01]  /*7060*/  IMAD R18, R18, UR76, RZ ;  /* 0x0000004c12127c24 */ /* 0x000fe2000f8e02ff */
[----:B------:R-:W-:Y:S01]  /*7070*/  UIMAD UR69, UR69, 0x65, URZ ;  /* 0x00000065454578a4 */ /* 0x000fe2000f8e02ff */
[----:B------:R-:W-:Y:S01]  /*7080*/  IMAD R38, R38, UR76, RZ ;  /* 0x0000004c26267c24 */ /* 0x000fe2000f8e02ff */
[----:B------:R-:W-:Y:S01]  /*7090*/  UIMAD UR70, UR70, 0x64, URZ ;  /* 0x00000064464678a4 */ /* 0x000fe2000f8e02ff */
[----:B------:R0:W-:Y:S01]  /*70a0*/  STL [R1+0x1158], R0 ;  /* 0x0011580001007387 */ /* 0x0001e20000100800 */
[----:B------:R-:W-:Y:S01]  /*70b0*/  IMAD R48, R48, UR76, RZ ;  /* 0x0000004c30307c24 */ /* 0x000fe2000f8e02ff */
[----:B------:R-:W-:Y:S02]  /*70c0*/  UIMAD UR72, UR72, 0x63, URZ ;  /* 0x00000063484878a4 */ /* 0x000fe4000f8e02ff */
[----:B------:R-:W2:Y:S01]  /*70d0*/  LDL.LU R56, [R1+0x84] ;  /* 0x0000840001387983 */ /* 0x000ea20000300800 */
[----:B------:R-:W-:Y:S01]  /*70e0*/  IMAD R41, R41, UR76, RZ ;  /* 0x0000004c29297c24 */ /* 0x000fe2000f8e02ff */
[----:B------:R-:W-:-:S02]  /*70f0*/  UIMAD UR73, UR73, 0x62, URZ ;  /* 0x00000062494978a4 */ /* 0x000fc4000f8e02ff */
[----:B------:R-:W2:Y:S01]  /*7100*/  LDL.LU R55, [R1+0x80] ;  /* 0x0000800001377983 */ /* 0x000ea20000300800 */
[----:B------:R-:W-:Y:S01]  /*7110*/  IMAD R46, R46, UR76, RZ ;  /* 0x0000004c2e2e7c24 */ /* 0x000fe2000f8e02ff */
[----:B------:R-:W-:Y:S02]  /*7120*/  UIMAD UR75, UR75, 0x61, URZ ;  /* 0x000000614b4b78a4 */ /* 0x000fe4000f8e02ff */
[----:B------:R-:W2:Y:S01]  /*7130*/  LDL.LU R42, [R1+0x7c] ;  /* 0x00007c00012a7983 */ /* 0x000ea20000300800 */
[----:B0-----:R-:W-:Y:S01]  /*7140*/  IADD3 R0, P5, PT, R4, UR20, RZ ;  /* 0x0000001404007c10 */ /* 0x001fe2000ffbe0ff */
[----:B------:R-:W-:Y:S01]  /*7150*/  IMAD R8, R8, UR76, RZ ;  /* 0x0000004c08087c24 */ /* 0x000fe2000f8e02ff */
[----:B------:R-:W-:Y:S01]  /*7160*/  UIMAD UR14, UR14, 0x60, URZ ;  /* 0x000000600e0e78a4 */ /* 0x000fe2000f8e02ff */
[----:B------:R-:W2:Y:S01]  /*7170*/  LDL.LU R54, [R1+0x78] ;  /* 0x0000780001367983 */ /* 0x000ea20000300800 */
[----:B------:R-:W-:Y:S02]  /*7180*/  UIMAD UR15, UR15, 0x5f, URZ ;  /* 0x0000005f0f0f78a4 */ /* 0x000fe4000f8e02ff */
[----:B------:R-:W-:Y:S01]  /*7190*/  UIMAD UR16, UR16, 0x5e, URZ ;  /* 0x0000005e101078a4 */ /* 0x000fe2000f8e02ff */
[----:B------:R-:W2:Y:S01]  /*71a0*/  LDL.LU R53, [R1+0x74] ;  /* 0x0000740001357983 */ /* 0x000ea20000300800 */
[----:B------:R-:W-:-:S02]  /*71b0*/  UIMAD UR17, UR17, 0x5d, URZ ;  /* 0x0000005d111178a4 */ /* 0x000fc4000f8e02ff */
[----:B------:R-:W-:Y:S01]  /*71c0*/  UIMAD UR18, UR18, 0x5c, URZ ;  /* 0x0000005c121278a4 */ /* 0x000fe2000f8e02ff */
[----:B------:R0:W-:Y:S01]  /*71d0*/  STL [R1+0x1160], R0 ;  /* 0x0011600001007387 */ /* 0x0001e20000100800 */
[----:B------:R-:W-:Y:S02]  /*71e0*/  UIMAD UR19, UR19, 0x5b, URZ ;  /* 0x0000005b131378a4 */ /* 0x000fe4000f8e02ff */
[----:B------:R-:W-:Y:S01]  /*71f0*/  UIMAD UR24, UR24, 0x5a, URZ ;  /* 0x0000005a181878a4 */ /* 0x000fe2000f8e02ff */
[----:B------:R-:W2:Y:S01]  /*7200*/  LDL.LU R52, [R1+0x70] ;  /* 0x0000700001347983 */ /* 0x000ea20000300800 */
[----:B------:R-:W-:Y:S01]  /*7210*/  LEA.HI.X.SX32 R10, R10, UR21, 0x1, P6 ;  /* 0x000000150a0a7c11 */ /* 0x000fe2000b0f0eff */
[----:B------:R-:W-:Y:S02]  /*7220*/  UIMAD UR25, UR25, 0x59, URZ ;  /* 0x00000059191978a4 */ /* 0x000fe4000f8e02ff */
[----:B------:R-:W2:Y:S01]  /*7230*/  LDL.LU R47, [R1+0x6c] ;  /* 0x00006c00012f7983 */ /* 0x000ea20000300800 */
[----:B------:R-:W-:Y:S01]  /*7240*/  UIMAD UR26, UR26, 0x58, URZ ;  /* 0x000000581a1a78a4 */ /* 0x000fe2000f8e02ff */
[----:B0-----:R-:W-:Y:S01]  /*7250*/  IADD3 R0, P6, PT, R3, UR20, RZ ;  /* 0x0000001403007c10 */ /* 0x001fe2000ffde0ff */
[----:B------:R-:W-:Y:S01]  /*7260*/  UIMAD UR27, UR27, 0x57, URZ ;  /* 0x000000571b1b78a4 */ /* 0x000fe2000f8e02ff */
[----:B------:R-:W-:Y:S01]  /*7270*/  STL [R1+0x1134], R10 ;  /* 0x0011340a01007387 */ /* 0x000fe20000100800 */
[----:B------:R-:W-:Y:S01]  /*7280*/  LEA.HI.X.SX32 R9, R9, UR21, 0x1, P1 ;  /* 0x0000001509097c11 */ /* 0x000fe200088f0eff */
[----:B------:R-:W-:-:S02]  /*7290*/  UIMAD UR28, UR28, 0x56, URZ ;  /* 0x000000561c1c78a4 */ /* 0x000fc4000f8e02ff */
[----:B------:R-:W2:Y:S01]  /*72a0*/  LDL.LU R44, [R1+0x68] ;  /* 0x00006800012c7983 */ /* 0x000ea20000300800 */
[----:B------:R-:W-:Y:S02]  /*72b0*/  UIMAD UR29, UR29, 0x55, URZ ;  /* 0x000000551d1d78a4 */ /* 0x000fe4000f8e02ff */
[----:B------:R-:W-:Y:S01]  /*72c0*/  UIMAD UR30, UR30, 0x54, URZ ;  /* 0x000000541e1e78a4 */ /* 0x000fe2000f8e02ff */
[----:B------:R0:W-:Y:S01]  /*72d0*/  STL [R1+0x1168], R0 ;  /* 0x0011680001007387 */ /* 0x0001e20000100800 */
[----:B------:R-:W-:Y:S02]  /*72e0*/  UIMAD UR31, UR31, 0x53, URZ ;  /* 0x000000531f1f78a4 */ /* 0x000fe4000f8e02ff */
[----:B------:R-:W-:Y:S01]  /*72f0*/  UIMAD UR32, UR32, 0x52, URZ ;  /* 0x00000052202078a4 */ /* 0x000fe2000f8e02ff */
[----:B------:R-:W-:Y:S01]  /*7300*/  STL [R1+0x113c], R9 ;  /* 0x00113c0901007387 */ /* 0x000fe20000100800 */
[----:B-1----:R-:W-:Y:S02]  /*7310*/  UIMAD UR33, UR33, 0x51, URZ ;  /* 0x00000051212178a4 */ /* 0x002fe4000f8e02ff */
[----:B------:R-:W-:Y:S01]  /*7320*/  UIMAD UR34, UR34, 0x50, URZ ;  /* 0x00000050222278a4 */ /* 0x000fe2000f8e02ff */
[----:B------:R-:W2:Y:S01]  /*7330*/  LDL.LU R43, [R1+0x64] ;  /* 0x00006400012b7983 */ /* 0x000ea20000300800 */
[----:B------:R-:W-:Y:S01]  /*7340*/  UIMAD UR35, UR35, 0x4f, URZ ;  /* 0x0000004f232378a4 */ /* 0x000fe2000f8e02ff */
[----:B0-----:R-:W-:Y:S01]  /*7350*/  IADD3 R0, P1, PT, R2, UR20, RZ ;  /* 0x0000001402007c10 */ /* 0x001fe2000ff3e0ff */
[----:B------:R-:W-:Y:S01]  /*7360*/  UIMAD UR23, UR50, 0x7f, URZ ;  /* 0x0000007f321778a4 */ /* 0x000fe2000f8e02ff */
[----:B------:R-:W-:Y:S01]  /*7370*/  LEA.HI.X.SX32 R6, R6, UR21, 0x1, P3 ;  /* 0x0000001506067c11 */ /* 0x000fe200098f0eff */
[----:B------:R-:W-:-:S02]  /*7380*/  UIMAD UR38, UR38, 0x4e, URZ ;  /* 0x0000004e262678a4 */ /* 0x000fc4000f8e02ff */
[----:B------:R0:W-:Y:S01]  /*7390*/  STL [R1+0x1170], R0 ;  /* 0x0011700001007387 */ /* 0x0001e20000100800 */
[----:B------:R-:W-:Y:S01]  /*73a0*/  LEA.HI.X.SX32 R5, R5, UR21, 0x1, P4 ;  /* 0x0000001505057c11 */ /* 0x000fe2000a0f0eff */
[----:B------:R-:W-:Y:S01]  /*73b0*/  UIMAD UR39, UR39, 0x4d, URZ ;  /* 0x0000004d272778a4 */ /* 0x000fe2000f8e02ff */
[----:B------:R-:W-:Y:S01]  /*73c0*/  LEA.HI.X.SX32 R3, R3, UR21, 0x1, P6 ;  /* 0x0000001503037c11 */ /* 0x000fe2000b0f0eff */
[----:B------:R-:W-:Y:S02]  /*73d0*/  UIMAD UR40, UR40, 0x4c, URZ ;  /* 0x0000004c282878a4 */ /* 0x000fe4000f8e02ff */
[----:B------:R-:W-:Y:S02]  /*73e0*/  UIMAD UR41, UR41, 0x4b, URZ ;  /* 0x0000004b292978a4 */ /* 0x000fe4000f8e02ff */
[----:B------:R-:W-:Y:S01]  /*73f0*/  UIMAD UR42, UR42, 0x4a, URZ ;  /* 0x0000004a2a2a78a4 */ /* 0x000fe2000f8e02ff */
[----:B0-----:R-:W-:Y:S01]  /*7400*/  LEA.HI.X.SX32 R0, R7, UR21, 0x1, P2 ;  /* 0x0000001507007c11 */ /* 0x001fe200090f0eff */
[----:B------:R-:W-:-:S02]  /*7410*/  UIMAD UR43, UR43, 0x49, URZ ;  /* 0x000000492b2b78a4 */ /* 0x000fc4000f8e02ff */
[----:B------:R-:W-:Y:S02]  /*7420*/  UIMAD UR44, UR44, 0x48, URZ ;  /* 0x000000482c2c78a4 */ /* 0x000fe4000f8e02ff */
[----:B------:R0:W-:Y:S01]  /*7430*/  STL [R1+0x1144], R0 ;  /* 0x0011440001007387 */ /* 0x0001e20000100800 */
[----:B------:R-:W-:Y:S02]  /*7440*/  UIMAD UR45, UR45, 0x47, URZ ;  /* 0x000000472d2d78a4 */ /* 0x000fe4000f8e02ff */
[----:B------:R-:W-:Y:S01]  /*7450*/  UIMAD UR46, UR46, 0x46, URZ ;  /* 0x000000462e2e78a4 */ /* 0x000fe2000f8e02ff */
[----:B------:R-:W-:Y:S01]  /*7460*/  STL [R1+0x114c], R6 ;  /* 0x00114c0601007387 */ /* 0x000fe20000100800 */
[----:B------:R-:W-:Y:S02]  /*7470*/  UIMAD UR47, UR47, 0x45, URZ ;  /* 0x000000452f2f78a4 */ /* 0x000fe4000f8e02ff */
[----:B------:R-:W-:Y:S02]  /*7480*/  UIMAD UR5, UR5, 0x44, URZ ;  /* 0x00000044050578a4 */ /* 0x000fe4000f8e02ff */
[----:B------:R-:W-:Y:S01]  /*7490*/  UIMAD UR6, UR6, 0x43, URZ ;  /* 0x00000043060678a4 */ /* 0x000fe2000f8e02ff */
[----:B0-----:R-:W-:Y:S01]  /*74a0*/  LEA.HI.X.SX32 R0, R4, UR21, 0x1, P5 ;  /* 0x0000001504007c11 */ /* 0x001fe2000a8f0eff */
[----:B------:R-:W-:Y:S01]  /*74b0*/  STL [R1+0x1154], R5 ;  /* 0x0011540501007387 */ /* 0x000fe20000100800 */
[----:B------:R-:W-:-:S02]  /*74c0*/  UIMAD UR7, UR7, 0x42, URZ ;  /* 0x00000042070778a4 */ /* 0x000fc4000f8e02ff */
[----:B------:R-:W-:Y:S01]  /*74d0*/  UIMAD UR8, UR8, 0x41, URZ ;  /* 0x00000041080878a4 */ /* 0x000fe2000f8e02ff */
[----:B------:R-:W2:Y:S01]  /*74e0*/  LDL.LU R37, [R1+0x60] ;  /* 0x0000600001257983 */ /* 0x000ea20000300800 */
[----:B------:R-:W-:Y:S02]  /*74f0*/  USHF.L.U32 UR9, UR9, 0x6, URZ ;  /* 0x0000000609097899 */ /* 0x000fe400080006ff */
[----:B------:R-:W-:Y:S01]  /*7500*/  UIMAD UR10, UR10, 0x3f, URZ ;  /* 0x0000003f0a0a78a4 */ /* 0x000fe2000f8e02ff */
[----:B------:R0:W-:Y:S01]  /*7510*/  STL [R1+0x115c], R0 ;  /* 0x00115c0001007387 */ /* 0x0001e20000100800 */
[----:B------:R-:W-:Y:S02]  /*7520*/  UIMAD UR11, UR11, 0x3e, URZ ;  /* 0x0000003e0b0b78a4 */ /* 0x000fe4000f8e02ff */
[----:B------:R-:W-:Y:S01]  /*7530*/  UIMAD UR12, UR12, 0x3d, URZ ;  /* 0x0000003d0c0c78a4 */ /* 0x000fe2000f8e02ff */
[----:B------:R-:W-:Y:S01]  /*7540*/  STL [R1+0x1164], R3 ;  /* 0x0011640301007387 */ /* 0x000fe20000100800 */
[----:B------:R-:W-:-:S02]  /*7550*/  UIMAD UR48, UR48, 0x3c, URZ ;  /* 0x0000003c303078a4 */ /* 0x000fc4000f8e02ff */
[----:B------:R-:W-:Y:S01]  /*7560*/  UIMAD UR13, UR13, 0x3b, URZ ;  /* 0x0000003b0d0d78a4 */ /* 0x000fe2000f8e02ff */
[----:B------:R-:W2:Y:S01]  /*7570*/  LDL.LU R34, [R1+0x5c] ;  /* 0x00005c0001227983 */ /* 0x000ea20000300800 */
[----:B------:R-:W-:Y:S01]  /*7580*/  UIMAD UR53, UR53, 0x3a, URZ ;  /* 0x0000003a353578a4 */ /* 0x000fe2000f8e02ff */
[----:B0-----:R-:W-:Y:S01]  /*7590*/  LEA.HI.X.SX32 R0, R2, UR21, 0x1, P1 ;  /* 0x0000001502007c11 */ /* 0x001fe200088f0eff */
[----:B------:R-:W-:Y:S02]  /*75a0*/  UIMAD UR68, UR68, 0x39, URZ ;  /* 0x00000039444478a4 */ /* 0x000fe4000f8e02ff */
[----:B------:R-:W-:Y:S02]  /*75b0*/  UIMAD UR61, UR61, 0x38, URZ ;  /* 0x000000383d3d78a4 */ /* 0x000fe4000f8e02ff */
[----:B------:R3:W-:Y:S01]  /*75c0*/  STL [R1+0x116c], R0 ;  /* 0x00116c0001007387 */ /* 0x0007e20000100800 */
[----:B------:R-:W-:Y:S02]  /*75d0*/  UIMAD UR74, UR74, 0x37, URZ ;  /* 0x000000374a4a78a4 */ /* 0x000fe4000f8e02ff */
[----:B------:R-:W-:Y:S01]  /*75e0*/  UIMAD UR57, UR57, 0x36, URZ ;  /* 0x00000036393978a4 */ /* 0x000fe2000f8e02ff */
[----:B------:R-:W-:Y:S01]  /*75f0*/  STL [R1+0x4474], R29 ;  /* 0x0044741d01007387 */ /* 0x000fe20000100800 */
[----:B------:R-:W-:-:S02]  /*7600*/  UIMAD UR65, UR65, 0x35, URZ ;  /* 0x00000035414178a4 */ /* 0x000fc4000f8e02ff */
[----:B------:R-:W-:Y:S02]  /*7610*/  UIMAD UR71, UR71, 0x34, URZ ;  /* 0x00000034474778a4 */ /* 0x000fe4000f8e02ff */
[----:B------:R-:W-:Y:S02]  /*7620*/  UIMAD UR51, UR51, 0x33, URZ ;  /* 0x00000033333378a4 */ /* 0x000fe4000f8e02ff */
[----:B------:R-:W-:Y:S02]  /*7630*/  UIMAD UR55, UR55, 0x32, URZ ;  /* 0x00000032373778a4 */ /* 0x000fe4000f8e02ff */
[----:B------:R-:W-:Y:S02]  /*7640*/  UIMAD UR59, UR59, 0x31, URZ ;  /* 0x000000313b3b78a4 */ /* 0x000fe4000f8e02ff */
[----:B------:R-:W-:Y:S01]  /*7650*/  UIMAD UR63, UR63, 0x30, URZ ;  /* 0x000000303f3f78a4 */ /* 0x000fe2000f8e02ff */
[----:B------:R-:W0:Y:S01]  /*7660*/  LDCU UR22, c[0x0][0x3a8] ;  /* 0x00007500ff1677ac */ /* 0x000e220008000800 */
[----:B------:R-:W1:Y:S01]  /*7670*/  LDCU UR77, c[0x0][0x3a8] ;  /* 0x00007500ff4d77ac */ /* 0x000e620008000800 */
[----:B------:R-:W0:Y:S01]  /*7680*/  LDCU UR20, c[0x0][0x3a8] ;  /* 0x00007500ff1477ac */ /* 0x000e220008000800 */
[----:B------:R-:W0:Y:S01]  /*7690*/  LDCU UR21, c[0x0][0x3a8] ;  /* 0x00007500ff1577ac */ /* 0x000e220008000800 */
[----:B---3--:R-:W-:-:S02]  /*76a0*/  IMAD R0, R40, UR76, RZ ;  /* 0x0000004c28007c24 */ /* 0x008fc4000f8e02ff */
[----:B------:R-:W3:Y:S04]  /*76b0*/  LDL.LU R40, [R1+0x58] ;  /* 0x0000580001287983 */ /* 0x000ee80000300800 */
[----:B------:R5:W-:Y:S01]  /*76c0*/  STL [R1+0x120], R0 ;  /* 0x0001200001007387 */ /* 0x000be20000100800 */
[----:B----4-:R-:W-:Y:S02]  /*76d0*/  IMAD R2, R58, UR76, RZ ;  /* 0x0000004c3a027c24 */ /* 0x010fe4000f8e02ff */
[----:B-----5:R-:W-:-:S03]  /*76e0*/  IMAD R0, R57, UR76, RZ ;  /* 0x0000004c39007c24 */ /* 0x020fc6000f8e02ff */
[----:B------:R4:W-:Y:S04]  /*76f0*/  STL [R1+0x11c], R2 ;  /* 0x00011c0201007387 */ /* 0x0009e80000100800 */
[----:B------:R5:W-:Y:S01]  /*7700*/  STL [R1+0x118], R0 ;  /* 0x0001180001007387 */ /* 0x000be20000100800 */
[----:B--2---:R-:W-:Y:S02]  /*7710*/  IMAD R3, R56, UR76, RZ ;  /* 0x0000004c38037c24 */ /* 0x004fe4000f8e02ff */
[----:B----4-:R-:W-:-:S03]  /*7720*/  IMAD R2, R55, UR76, RZ ;  /* 0x0000004c37027c24 */ /* 0x010fc6000f8e02ff */
[----:B------:R-:W-:Y:S01]  /*7730*/  STL [R1+0x114], R3 ;  /* 0x0001140301007387 */ /* 0x000fe20000100800 */
[----:B-----5:R-:W-:-:S03]  /*7740*/  IMAD R0, R42, UR76, RZ ;  /* 0x0000004c2a007c24 */ /* 0x020fc6000f8e02ff */
[----:B------:R-:W2:Y:S01]  /*7750*/  LDL.LU R42, [R1+0x54] ;  /* 0x00005400012a7983 */ /* 0x000ea20000300800 */
[----:B------:R-:W-:-:S03]  /*7760*/  IMAD R29, R54, UR76, RZ ;  /* 0x0000004c361d7c24 */ /* 0x000fc6000f8e02ff */
[----:B------:R-:W-:Y:S01]  /*7770*/  STL [R1+0x110], R2 ;  /* 0x0001100201007387 */ /* 0x000fe20000100800 */
[----:B------:R-:W-:-:S03]  /*7780*/  IMAD R30, R53, UR76, RZ ;  /* 0x0000004c351e7c24 */ /* 0x000fc6000f8e02ff */
[----:B------:R4:W-:Y:S04]  /*7790*/  STL [R1+0x10c], R0 ;  /* 0x00010c0001007387 */ /* 0x0009e80000100800 */
[----:B------:R-:W5:Y:S01]  /*77a0*/  LDL.LU R57, [R1+0x50] ;  /* 0x0000500001397983 */ /* 0x000f620000300800 */
[----:B------:R-:W-:-:S03]  /*77b0*/  IMAD R31, R52, UR76, RZ ;  /* 0x0000004c341f7c24 */ /* 0x000fc6000f8e02ff */
[----:B------:R-:W-:Y:S04]  /*77c0*/  STL [R1+0x108], R29 ;  /* 0x0001081d01007387 */ /* 0x000fe80000100800 */
[----:B------:R-:W-:Y:S04]  /*77d0*/  STL [R1+0x4478], R29 ;  /* 0x0044781d01007387 */ /* 0x000fe80000100800 */
[----:B------:R-:W-:Y:S04]  /*77e0*/  STL [R1+0x104], R30 ;  /* 0x0001041e01007387 */ /* 0x000fe80000100800 */
[----:B------:R0:W-:Y:S04]  /*77f0*/  STL [R1+0x447c], R30 ;  /* 0x00447c1e01007387 */ /* 0x0001e80000100800 */
[----:B------:R-:W4:Y:S04]  /*7800*/  LDL.LU R56, [R1+0x4c] ;  /* 0x00004c0001387983 */ /* 0x000f280000300800 */
[----:B------:R-:W4:Y:S04]  /*7810*/  LDL.LU R55, [R1+0x48] ;  /* 0x0000480001377983 */ /* 0x000f280000300800 */
[----:B------:R-:W4:Y:S04]  /*7820*/  LDL.LU R54, [R1+0x44] ;  /* 0x0000440001367983 */ /* 0x000f280000300800 */
[----:B------:R-:W-:Y:S04]  /*7830*/  STL [R1+0x100], R31 ;  /* 0x0001001f01007387 */ /* 0x000fe80000100800 */
[----:B------:R0:W-:Y:S04]  /*7840*/  STL [R1+0x4480], R31 ;  /* 0x0044801f01007387 */ /* 0x0001e80000100800 */
[----:B------:R-:W4:Y:S04]  /*7850*/  LDL.LU R53, [R1+0x40] ;  /* 0x0000400001357983 */ /* 0x000f280000300800 */
[----:B------:R-:W4:Y:S01]  /*7860*/  LDL.LU R52, [R1+0x3c] ;  /* 0x00003c0001347983 */ /* 0x000f220000300800 */
[----:B------:R-:W-:-:S02]  /*7870*/  IMAD R21, R47, UR76, RZ ;  /* 0x0000004c2f157c24 */ /* 0x000fc4000f8e02ff */
[----:B------:R-:W-:-:S03]  /*7880*/  IMAD R23, R44, UR76, RZ ;  /* 0x0000004c2c177c24 */ /* 0x000fc6000f8e02ff */
[----:B------:R-:W-:Y:S01]  /*7890*/  STL [R1+0xfc], R21 ;  /* 0x0000fc1501007387 */ /* 0x000fe20000100800 */
[----:B------:R-:W-:Y:S02]  /*78a0*/  IMAD R32, R59, UR76, RZ ;  /* 0x0000004c3b207c24 */ /* 0x000fe4000f8e02ff */
[----:B------:R-:W-:Y:S02]  /*78b0*/  IMAD R25, R43, UR76, RZ ;  /* 0x0000004c2b197c24 */ /* 0x000fe4000f8e02ff */
[----:B------:R-:W-:Y:S02]  /*78c0*/  IMAD R26, R37, UR76, RZ ;  /* 0x0000004c251a7c24 */ /* 0x000fe4000f8e02ff */
[----:B------:R-:W-:Y:S02]  /*78d0*/  IMAD R60, R34, UR76, RZ ;  /* 0x0000004c223c7c24 */ /* 0x000fe4000f8e02ff */
[----:B------:R-:W4:Y:S04]  /*78e0*/  LDL.LU R34, [R1+0x38] ;  /* 0x0000380001227983 */ /* 0x000f280000300800 */
[----:B------:R-:W4:Y:S04]  /*78f0*/  LDL.LU R37, [R1+0x34] ;  /* 0x0000340001257983 */ /* 0x000f280000300800 */
[----:B------:R-:W-:Y:S01]  /*7900*/  STL [R1+0xf8], R23 ;  /* 0x0000f81701007387 */ /* 0x000fe20000100800 */
[----:B---3--:R-:W-:-:S03]  /*7910*/  IMAD R59, R40, UR76, RZ ;  /* 0x0000004c283b7c24 */ /* 0x008fc6000f8e02ff */
[----:B------:R-:W3:Y:S04]  /*7920*/  LDL.LU R40, [R1+0x30] ;  /* 0x0000300001287983 */ /* 0x000ee80000300800 */
[----:B------:R-:W3:Y:S04]  /*7930*/  LDL.LU R44, [R1+0x2c] ;  /* 0x00002c00012c7983 */ /* 0x000ee80000300800 */
[----:B------:R-:W3:Y:S04]  /*7940*/  LDL.LU R47, [R1+0x28] ;  /* 0x00002800012f7983 */ /* 0x000ee80000300800 */
[----:B------:R-:W3:Y:S04]  /*7950*/  LDL.LU R5, [R1+0x24] ;  /* 0x0000240001057983 */ /* 0x000ee80000300800 */
[----:B------:R-:W-:Y:S04]  /*7960*/  STL [R1+0xf4], R25 ;  /* 0x0000f41901007387 */ /* 0x000fe80000100800 */
[----:B------:R-:W3:Y:S04]  /*7970*/  LDL.LU R43, [R1+0x20] ;  /* 0x00002000012b7983 */ /* 0x000ee80000300800 */
[----:B------:R-:W3:Y:S01]  /*7980*/  LDL.LU R9, [R1+0x1c] ;  /* 0x00001c0001097983 */ /* 0x000ee20000300800 */
[----:B--2---:R-:W-:-:S03]  /*7990*/  IMAD R58, R42, UR76, RZ ;  /* 0x0000004c2a3a7c24 */ /* 0x004fc6000f8e02ff */
[----:B------:R-:W2:Y:S04]  /*79a0*/  LDL.LU R42, [R1+0x18] ;  /* 0x00001800012a7983 */ /* 0x000ea80000300800 */
[----:B------:R-:W-:Y:S04]  /*79b0*/  STL [R1+0xf0], R26 ;  /* 0x0000f01a01007387 */ /* 0x000fe80000100800 */
[----:B------:R-:W2:Y:S01]  /*79c0*/  LDL.LU R6, [R1+0x10] ;  /* 0x0000100001067983 */ /* 0x000ea20000300800 */
[----:B-----5:R-:W-:-:S03]  /*79d0*/  IMAD R57, R57, UR76, RZ ;  /* 0x0000004c39397c24 */ /* 0x020fc6000f8e02ff */
[----:B----4-:R-:W4:Y:S04]  /*79e0*/  LDL.LU R0, [R1+0xc] ;  /* 0x00000c0001007983 */ /* 0x010f280000300800 */
[----:B------:R-:W5:Y:S04]  /*79f0*/  LDL.LU R7, [R1+0x8] ;  /* 0x0000080001077983 */ /* 0x000f680000300800 */
[----:B------:R-:W2:Y:S04]  /*7a00*/  LDL.LU R10, [R1+0x4] ;  /* 0x00000400010a7983 */ /* 0x000ea80000300800 */
[----:B------:R-:W4:Y:S04]  /*7a10*/  LDL.LU R12, [R1] ;  /* 0x00000000010c7983 */ /* 0x000f280000300800 */
[----:B------:R-:W-:Y:S01]  /*7a20*/  STL [R1+0xec], R60 ;  /* 0x0000ec3c01007387 */ /* 0x000fe20000100800 */
[----:B------:R-:W-:-:S03]  /*7a30*/  IMAD R56, R56, UR76, RZ ;  /* 0x0000004c38387c24 */ /* 0x000fc6000f8e02ff */
[----:B------:R-:W-:Y:S01]  /*7a40*/  STL [R1+0xe8], R59 ;  /* 0x0000e83b01007387 */ /* 0x000fe20000100800 */
[----:B------:R-:W-:-:S03]  /*7a50*/  IMAD R55, R55, UR76, RZ ;  /* 0x0000004c37377c24 */ /* 0x000fc6000f8e02ff */
[----:B------:R-:W-:Y:S01]  /*7a60*/  STL [R1+0xe4], R58 ;  /* 0x0000e43a01007387 */ /* 0x000fe20000100800 */
[----:B------:R-:W-:-:S03]  /*7a70*/  IMAD R54, R54, UR76, RZ ;  /* 0x0000004c36367c24 */ /* 0x000fc6000f8e02ff */
[----:B------:R-:W-:Y:S04]  /*7a80*/  STL [R1+0xe0], R57 ;  /* 0x0000e03901007387 */ /* 0x000fe80000100800 */
[----:B------:R-:W-:Y:S01]  /*7a90*/  STL [R1+0xdc], R56 ;  /* 0x0000dc3801007387 */ /* 0x000fe20000100800 */
[----:B------:R-:W-:-:S03]  /*7aa0*/  IMAD R53, R53, UR76, RZ ;  /* 0x0000004c35357c24 */ /* 0x000fc6000f8e02ff */
[----:B------:R-:W-:Y:S01]  /*7ab0*/  STL [R1+0xd8], R55 ;  /* 0x0000d83701007387 */ /* 0x000fe20000100800 */
[----:B------:R-:W-:-:S03]  /*7ac0*/  IMAD R52, R52, UR76, RZ ;  /* 0x0000004c34347c24 */ /* 0x000fc6000f8e02ff */
[----:B------:R-:W-:Y:S04]  /*7ad0*/  STL [R1+0xd4], R54 ;  /* 0x0000d43601007387 */ /* 0x000fe80000100800 */
[----:B------:R-:W-:Y:S04]  /*7ae0*/  STL [R1+0xd0], R53 ;  /* 0x0000d03501007387 */ /* 0x000fe80000100800 */
[----:B------:R-:W-:Y:S04]  /*7af0*/  STL [R1+0xcc], R52 ;  /* 0x0000cc3401007387 */ /* 0x000fe80000100800 */
[----:B0-----:R-:W4:Y:S04]  /*7b00*/  LDL R30, [R1+0x120] ;  /* 0x00012000011e7983 */ /* 0x001f280000100800 */
[----:B------:R-:W4:Y:S01]  /*7b10*/  LDL R29, [R1+0x11c] ;  /* 0x00011c00011d7983 */ /* 0x000f220000100800 */
[----:B------:R-:W-:-:S02]  /*7b20*/  IMAD R3, R11, UR76, RZ ;  /* 0x0000004c0b037c24 */ /* 0x000fc4000f8e02ff */
[----:B------:R-:W-:Y:S02]  /*7b30*/  IMAD R11, R13, UR76, RZ ;  /* 0x0000004c0d0b7c24 */ /* 0x000fe4000f8e02ff */
[----:B------:R-:W-:Y:S02]  /*7b40*/  IMAD R13, R17, UR76, RZ ;  /* 0x0000004c110d7c24 */ /* 0x000fe4000f8e02ff */
[----:B------:R-:W-:Y:S02]  /*7b50*/  IMAD R17, R20, UR76, RZ ;  /* 0x0000004c14117c24 */ /* 0x000fe4000f8e02ff */
[----:B------:R-:W-:Y:S02]  /*7b60*/  IMAD R20, R27, UR76, RZ ;  /* 0x0000004c1b147c24 */ /* 0x000fe4000f8e02ff */
[----:B------:R-:W-:Y:S02]  /*7b70*/  IMAD R27, R51, UR76, RZ ;  /* 0x0000004c331b7c24 */ /* 0x000fe4000f8e02ff */
[----:B------:R-:W4:Y:S01]  /*7b80*/  LDL R51, [R1+0x114] ;  /* 0x0001140001337983 */ /* 0x000f220000100800 */
[----:B------:R-:W-:Y:S01]  /*7b90*/  SHF.R.S32.HI R31, RZ, 0x1f, R32 ;  /* 0x0000001fff1f7819 */ /* 0x000fe20000011420 */
[----:B---3--:R-:W-:-:S02]  /*7ba0*/  IMAD R2, R5, UR76, RZ ;  /* 0x0000004c05027c24 */ /* 0x008fc4000f8e02ff */
[----:B------:R-:W-:Y:S02]  /*7bb0*/  IMAD R5, R50, UR76, RZ ;  /* 0x0000004c32057c24 */ /* 0x000fe4000f8e02ff */
[----:B------:R-:W3:Y:S01]  /*7bc0*/  LDL R50, [R1+0x110] ;  /* 0x0001100001327983 */ /* 0x000ee20000100800 */
[----:B-----5:R-:W-:Y:S02]  /*7bd0*/  IMAD R4, R7, UR76, RZ ;  /* 0x0000004c07047c24 */ /* 0x020fe4000f8e02ff */
[----:B--2---:R-:W-:Y:S02]  /*7be0*/  IMAD R7, R10, UR76, RZ ;  /* 0x0000004c0a077c24 */ /* 0x004fe4000f8e02ff */
[----:B----4-:R-:W-:Y:S02]  /*7bf0*/  IMAD R10, R12, UR76, RZ ;  /* 0x0000004c0c0a7c24 */ /* 0x010fe4000f8e02ff */
[----:B------:R-:W-:Y:S02]  /*7c00*/  IMAD R12, R61, UR76, RZ ;  /* 0x0000004c3d0c7c24 */ /* 0x000fe4000f8e02ff */
[----:B------:R-:W2:Y:S04]  /*7c10*/  LDL R61, [R1+0x10c] ;  /* 0x00010c00013d7983 */ /* 0x000ea80000100800 */
[----:B------:R0:W-:Y:S04]  /*7c20*/  STL [R1+0x442c], R27 ;  /* 0x00442c1b01007387 */ /* 0x0001e80000100800 */
[----:B0-----:R-:W4:Y:S04]  /*7c30*/  LDL R27, [R1+0x118] ;  /* 0x00011800011b7983 */ /* 0x001f280000100800 */
[----:B------:R0:W-:Y:S04]  /*7c40*/  STL [R1+0xc8], R31 ;  /* 0x0000c81f01007387 */ /* 0x0001e80000100800 */
[----:B0-----:R-:W5:Y:S01]  /*7c50*/  LDL.LU R31, [R1+0x4480] ;  /* 0x00448000011f7983 */ /* 0x001f620000300800 */
[----:B------:R-:W-:-:S02]  /*7c60*/  SHF.R.S32.HI R30, RZ, 0x1f, R30 ;  /* 0x0000001fff1e7819 */ /* 0x000fc4000001141e */
[----:B------:R-:W-:-:S03]  /*7c70*/  SHF.R.S32.HI R29, RZ, 0x1f, R29 ;  /* 0x0000001fff1d7819 */ /* 0x000fc6000001141d */
[----:B------:R0:W-:Y:S04]  /*7c80*/  STL [R1+0xc4], R30 ;  /* 0x0000c41e01007387 */ /* 0x0001e80000100800 */
[----:B0-----:R-:W5:Y:S04]  /*7c90*/  LDL.LU R30, [R1+0x447c] ;  /* 0x00447c00011e7983 */ /* 0x001f680000300800 */
[----:B------:R0:W-:Y:S04]  /*7ca0*/  STL [R1+0xc0], R29 ;  /* 0x0000c01d01007387 */ /* 0x0001e80000100800 */
[----:B0-----:R-:W5:Y:S01]  /*7cb0*/  LDL.LU R29, [R1+0x4478] ;  /* 0x00447800011d7983 */ /* 0x001f620000300800 */
[----:B------:R-:W-:Y:S01]  /*7cc0*/  IMAD R34, R34, UR76, RZ ;  /* 0x0000004c22227c24 */ /* 0x000fe2000f8e02ff */
[----:B----4-:R-:W-:-:S05]  /*7cd0*/  SHF.R.S32.HI R27, RZ, 0x1f, R27 ;  /* 0x0000001fff1b7819 */ /* 0x010fca000001141b */
[----:B------:R0:W-:Y:S02]  /*7ce0*/  STL [R1+0xbc], R27 ;  /* 0x0000bc1b01007387 */ /* 0x0001e40000100800 */
[----:B0-----:R-:W-:Y:S02]  /*7cf0*/  SHF.R.S32.HI R27, RZ, 0x1f, R51 ;  /* 0x0000001fff1b7819 */ /* 0x001fe40000011433 */
[----:B---3--:R-:W-:Y:S02]  /*7d00*/  SHF.R.S32.HI R51, RZ, 0x1f, R50 ;  /* 0x0000001fff337819 */ /* 0x008fe40000011432 */
[----:B--2---:R-:W-:Y:S01]  /*7d10*/  SHF.R.S32.HI R50, RZ, 0x1f, R61 ;  /* 0x0000001fff327819 */ /* 0x004fe2000001143d */
[----:B------:R5:W-:Y:S04]  /*7d20*/  STL [R1+0xb8], R27 ;  /* 0x0000b81b01007387 */ /* 0x000be80000100800 */
[----:B------:R-:W-:Y:S01]  /*7d30*/  STL [R1+0xb4], R51 ;  /* 0x0000b43301007387 */ /* 0x000fe20000100800 */
[----:B-----5:R-:W-:-:S03]  /*7d40*/  SHF.R.S32.HI R27, RZ, 0x1f, R29 ;  /* 0x0000001fff1b7819 */ /* 0x020fc6000001141d */
[----:B------:R-:W2:Y:S04]  /*7d50*/  LDL.LU R29, [R1+0x4474] ;  /* 0x00447400011d7983 */ /* 0x000ea80000300800 */
[----:B------:R0:W-:Y:S02]  /*7d60*/  STL [R1+0xb0], R50 ;  /* 0x0000b03201007387 */ /* 0x0001e40000100800 */
[----:B0-----:R-:W-:Y:S02]  /*7d70*/  SHF.R.S32.HI R50, RZ, 0x1f, R30 ;  /* 0x0000001fff327819 */ /* 0x001fe4000001141e */
[----:B------:R-:W3:Y:S04]  /*7d80*/  LDL.LU R30, [R1+0x4470] ;  /* 0x00447000011e7983 */ /* 0x000ee80000300800 */
[----:B------:R0:W-:Y:S02]  /*7d90*/  STL [R1+0xac], R27 ;  /* 0x0000ac1b01007387 */ /* 0x0001e40000100800 */
[----:B0-----:R-:W-:-:S02]  /*7da0*/  SHF.R.S32.HI R27, RZ, 0x1f, R31 ;  /* 0x0000001fff1b7819 */ /* 0x001fc4000001141f */
[----:B------:R-:W4:Y:S04]  /*7db0*/  LDL.LU R31, [R1+0x446c] ;  /* 0x00446c00011f7983 */ /* 0x000f280000300800 */
[----:B------:R0:W-:Y:S02]  /*7dc0*/  STL [R1+0xa8], R50 ;  /* 0x0000a83201007387 */ /* 0x0001e40000100800 */
[----:B0-----:R-:W-:Y:S02]  /*7dd0*/  SHF.R.S32.HI R50, RZ, 0x1f, R21 ;  /* 0x0000001fff327819 */ /* 0x001fe40000011415 */
[----:B------:R-:W5:Y:S04]  /*7de0*/  LDL.LU R21, [R1+0x4468] ;  /* 0x0044680001157983 */ /* 0x000f680000300800 */
[----:B------:R0:W-:Y:S02]  /*7df0*/  STL [R1+0xa4], R27 ;  /* 0x0000a41b01007387 */ /* 0x0001e40000100800 */
[----:B0-----:R-:W-:-:S02]  /*7e00*/  SHF.R.S32.HI R27, RZ, 0x1f, R23 ;  /* 0x0000001fff1b7819 */ /* 0x001fc40000011417 */
[----:B------:R-:W2:Y:S04]  /*7e10*/  LDL.LU R23, [R1+0x4464] ;  /* 0x0044640001177983 */ /* 0x000ea80000300800 */
[----:B------:R0:W-:Y:S02]  /*7e20*/  STL [R1+0xa0], R50 ;  /* 0x0000a03201007387 */ /* 0x0001e40000100800 */
[----:B0-----:R-:W-:Y:S02]  /*7e30*/  SHF.R.S32.HI R50, RZ, 0x1f, R25 ;  /* 0x0000001fff327819 */ /* 0x001fe40000011419 */
[----:B------:R-:W2:Y:S04]  /*7e40*/  LDL.LU R25, [R1+0x4460] ;  /* 0x0044600001197983 */ /* 0x000ea80000300800 */
[----:B------:R0:W-:Y:S02]  /*7e50*/  STL [R1+0x9c], R27 ;  /* 0x00009c1b01007387 */ /* 0x0001e40000100800 */
[----:B0-----:R-:W-:-:S02]  /*7e60*/  SHF.R.S32.HI R27, RZ, 0x1f, R26 ;  /* 0x0000001fff1b7819 */ /* 0x001fc4000001141a */
[----:B------:R-:W3:Y:S01]  /*7e70*/  LDL.LU R26, [R1+0x445c] ;  /* 0x00445c00011a7983 */ /* 0x000ee20000300800 */
[----:B------:R-:W-:-:S03]  /*7e80*/  SHF.R.S32.HI R51, RZ, 0x1f, R59 ;  /* 0x0000001fff337819 */ /* 0x000fc6000001143b */
[----:B------:R0:W-:Y:S04]  /*7e90*/  STL [R1+0x98], R50 ;  /* 0x0000983201007387 */ /* 0x0001e80000100800 */
[----:B------:R1:W-:Y:S01]  /*7ea0*/  STL [R1+0x94], R27 ;  /* 0x0000941b01007387 */ /* 0x0003e20000100800 */
[----:B0-----:R-:W-:Y:S02]  /*7eb0*/  SHF.R.S32.HI R50, RZ, 0x1f, R60 ;  /* 0x0000001fff327819 */ /* 0x001fe4000001143c */
[----:B-1----:R-:W-:-:S03]  /*7ec0*/  SHF.R.S32.HI R27, RZ, 0x1f, R58 ;  /* 0x0000001fff1b7819 */ /* 0x002fc6000001143a */
[----:B------:R0:W-:Y:S04]  /*7ed0*/  STL [R1+0x90], R50 ;  /* 0x0000903201007387 */ /* 0x0001e80000100800 */
[----:B------:R1:W-:Y:S04]  /*7ee0*/  STL [R1+0x8c], R51 ;  /* 0x00008c3301007387 */ /* 0x0003e80000100800 */
[----:B------:R1:W-:Y:S01]  /*7ef0*/  STL [R1+0x88], R27 ;  /* 0x0000881b01007387 */ /* 0x0003e20000100800 */
[----:B0-----:R-:W-:Y:S02]  /*7f00*/  SHF.R.S32.HI R50, RZ, 0x1f, R57 ;  /* 0x0000001fff327819 */ /* 0x001fe40000011439 */
[----:B-1----:R-:W-:-:S03]  /*7f10*/  SHF.R.S32.HI R51, RZ, 0x1f, R56 ;  /* 0x0000001fff337819 */ /* 0x002fc60000011438 */
[----:B------:R0:W-:Y:S01]  /*7f20*/  STL [R1+0x84], R50 ;  /* 0x0000843201007387 */ /* 0x0001e20000100800 */
[----:B------:R-:W-:-:S03]  /*7f30*/  SHF.R.S32.HI R27, RZ, 0x1f, R55 ;  /* 0x0000001fff1b7819 */ /* 0x000fc60000011437 */
[----:B------:R1:W-:Y:S01]  /*7f40*/  STL [R1+0x80], R51 ;  /* 0x0000803301007387 */ /* 0x0003e20000100800 */
[----:B------:R-:W-:-:S03]  /*7f50*/  IMAD R37, R37, UR76, RZ ;  /* 0x0000004c25257c24 */ /* 0x000fc6000f8e02ff */
[----:B------:R1:W-:Y:S01]  /*7f60*/  STL [R1+0x7c], R27 ;  /* 0x00007c1b01007387 */ /* 0x0003e20000100800 */
[----:B0-----:R-:W-:Y:S02]  /*7f70*/  SHF.R.S32.HI R50, RZ, 0x1f, R54 ;  /* 0x0000001fff327819 */ /* 0x001fe40000011436 */
[----:B-1----:R-:W-:-:S03]  /*7f80*/  SHF.R.S32.HI R51, RZ, 0x1f, R53 ;  /* 0x0000001fff337819 */ /* 0x002fc60000011435 */
[----:B------:R0:W-:Y:S01]  /*7f90*/  STL [R1+0x78], R50 ;  /* 0x0000783201007387 */ /* 0x0001e20000100800 */
[----:B------:R-:W-:-:S03]  /*7fa0*/  SHF.R.S32.HI R27, RZ, 0x1f, R52 ;  /* 0x0000001fff1b7819 */ /* 0x000fc60000011434 */
[----:B------:R-:W-:Y:S01]  /*7fb0*/  STL [R1+0x74], R51 ;  /* 0x0000743301007387 */ /* 0x000fe20000100800 */
[----:B------:R-:W-:-:S03]  /*7fc0*/  IMAD R40, R40, UR76, RZ ;  /* 0x0000004c28287c24 */ /* 0x000fc6000f8e02ff */
[----:B------:R1:W-:Y:S01]  /*7fd0*/  STL [R1+0x4444], R34 ;  /* 0x0044442201007387 */ /* 0x0003e20000100800 */
[----:B0-----:R-:W-:-:S03]  /*7fe0*/  SHF.R.S32.HI R50, RZ, 0x1f, R34 ;  /* 0x0000001fff327819 */ /* 0x001fc60000011422 */
[----:B------:R0:W-:Y:S01]  /*7ff0*/  STL [R1+0x70], R27 ;  /* 0x0000701b01007387 */ /* 0x0001e20000100800 */
[----:B------:R-:W-:-:S03]  /*8000*/  IMAD R44, R44, UR76, RZ ;  /* 0x0000004c2c2c7c24 */ /* 0x000fc6000f8e02ff */
[----:B------:R-:W-:Y:S01]  /*8010*/  STL [R1+0x6c], R50 ;  /* 0x00006c3201007387 */ /* 0x000fe20000100800 */
[----:B------:R-:W-:Y:S01]  /*8020*/  IMAD R47, R47, UR76, RZ ;  /* 0x0000004c2f2f7c24 */ /* 0x000fe2000f8e02ff */
[----:B-1----:R-:W-:Y:S02]  /*8030*/  SHF.R.S32.HI R34, RZ, 0x1f, R40 ;  /* 0x0000001fff227819 */ /* 0x002fe40000011428 */
[----:B0-----:R-:W-:Y:S01]  /*8040*/  SHF.R.S32.HI R27, RZ, 0x1f, R37 ;  /* 0x0000001fff1b7819 */ /* 0x001fe20000011425 */
[----:B------:R-:W-:Y:S04]  /*8050*/  STL [R1+0x4440], R37 ;  /* 0x0044402501007387 */ /* 0x000fe80000100800 */
[----:B------:R0:W-:Y:S04]  /*8060*/  STL [R1+0x68], R27 ;  /* 0x0000681b01007387 */ /* 0x0001e80000100800 */
[----:B------:R-:W-:Y:S01]  /*8070*/  STL [R1+0x4438], R40 ;  /* 0x0044382801007387 */ /* 0x000fe20000100800 */
[----:B0-----:R-:W-:-:S03]  /*8080*/  SHF.R.S32.HI R27, RZ, 0x1f, R44 ;  /* 0x0000001fff1b7819 */ /* 0x001fc6000001142c */
[----:B------:R0:W-:Y:S04]  /*8090*/  STL [R1+0x64], R34 ;  /* 0x0000642201007387 */ /* 0x0001e80000100800 */
[----:B------:R-:W-:Y:S04]  /*80a0*/  STL [R1+0x443c], R44 ;  /* 0x00443c2c01007387 */ /* 0x000fe80000100800 */
[----:B------:R1:W-:Y:S01]  /*80b0*/  STL [R1+0x60], R27 ;  /* 0x0000601b01007387 */ /* 0x0003e20000100800 */
[----:B0-----:R-:W-:-:S03]  /*80c0*/  SHF.R.S32.HI R34, RZ, 0x1f, R47 ;  /* 0x0000001fff227819 */ /* 0x001fc6000001142f */
[----:B------:R-:W-:Y:S01]  /*80d0*/  STL [R1+0x4448], R47 ;  /* 0x0044482f01007387 */ /* 0x000fe20000100800 */
[----:B-1----:R-:W-:-:S03]  /*80e0*/  SHF.R.S32.HI R27, RZ, 0x1f, R2 ;  /* 0x0000001fff1b7819 */ /* 0x002fc60000011402 */
[----:B------:R-:W-:Y:S01]  /*80f0*/  STL [R1+0x5c], R34 ;  /* 0x00005c2201007387 */ /* 0x000fe20000100800 */
[----:B------:R-:W-:-:S03]  /*8100*/  IMAD R43, R43, UR76, RZ ;  /* 0x0000004c2b2b7c24 */ /* 0x000fc6000f8e02ff */
[----:B------:R0:W-:Y:S01]  /*8110*/  STL [R1+0x4434], R2 ;  /* 0x0044340201007387 */ /* 0x0001e20000100800 */
[----:B------:R-:W-:-:S03]  /*8120*/  IMAD R9, R9, UR76, RZ ;  /* 0x0000004c09097c24 */ /* 0x000fc6000f8e02ff */
[----:B------:R-:W-:Y:S04]  /*8130*/  STL [R1+0x58], R27 ;  /* 0x0000581b01007387 */ /* 0x000fe80000100800 */
[----:B------:R1:W-:Y:S01]  /*8140*/  STL [R1+0x4430], R22 ;  /* 0x0044301601007387 */ /* 0x0003e20000100800 */
[----:B0-----:R-:W-:Y:S01]  /*8150*/  SHF.R.S32.HI R2, RZ, 0x1f, R22 ;  /* 0x0000001fff027819 */ /* 0x001fe20000011416 */
[----:B------:R-:W-:-:S04]  /*8160*/  IMAD R42, R42, UR76, RZ ;  /* 0x0000004c2a2a7c24 */ /* 0x000fc8000f8e02ff */
[----:B------:R0:W-:Y:S01]  /*8170*/  STL [R1+0x54], R2 ;  /* 0x0000540201007387 */ /* 0x0001e20000100800 */
[----:B-1----:R-:W-:-:S03]  /*8180*/  SHF.R.S32.HI R22, RZ, 0x1f, R36 ;  /* 0x0000001fff167819 */ /* 0x002fc60000011424 */
[----:B------:R-:W-:Y:S04]  /*8190*/  STL [R1+0x444c], R36 ;  /* 0x00444c2401007387 */ /* 0x000fe80000100800 */
[----:B------:R1:W-:Y:S01]  /*81a0*/  STL [R1+0x50], R22 ;  /* 0x0000501601007387 */ /* 0x0003e20000100800 */
[----:B0-----:R-:W-:-:S03]  /*81b0*/  SHF.R.S32.HI R2, RZ, 0x1f, R43 ;  /* 0x0000001fff027819 */ /* 0x001fc6000001142b */
[----:B------:R-:W-:Y:S01]  /*81c0*/  STL [R1+0x4450], R43 ;  /* 0x0044502b01007387 */ /* 0x000fe20000100800 */
[----:B------:R-:W-:Y:S01]  /*81d0*/  IMAD R6, R6, UR76, RZ ;  /* 0x0000004c06067c24 */ /* 0x000fe2000f8e02ff */
[----:B-1----:R-:W-:Y:S02]  /*81e0*/  SHF.R.S32.HI R22, RZ, 0x1f, R9 ;  /* 0x0000001fff167819 */ /* 0x002fe40000011409 */
[----:B------:R0:W-:Y:S01]  /*81f0*/  STL [R1+0x4c], R2 ;  /* 0x00004c0201007387 */ /* 0x0001e20000100800 */
[----:B------:R-:W-:-:S03]  /*8200*/  IMAD R0, R0, UR76, RZ ;  /* 0x0000004c00007c24 */ /* 0x000fc6000f8e02ff */
[----:B------:R1:W-:Y:S04]  /*8210*/  STL [R1+0x4454], R9 ;  /* 0x0044540901007387 */ /* 0x0003e80000100800 */
[----:B------:R1:W-:Y:S01]  /*8220*/  STL [R1+0x48], R22 ;  /* 0x0000481601007387 */ /* 0x0003e20000100800 */
[----:B0-----:R-:W-:Y:S02]  /*8230*/  SHF.R.S32.HI R2, RZ, 0x1f, R42 ;  /* 0x0000001fff027819 */ /* 0x001fe4000001142a */
[----:B-1----:R-:W-:Y:S02]  /*8240*/  SHF.R.S32.HI R9, RZ, 0x1f, R6 ;  /* 0x0000001fff097819 */ /* 0x002fe40000011406 */
[----:B------:R-:W-:Y:S01]  /*8250*/  SHF.R.S32.HI R22, RZ, 0x1f, R15 ;  /* 0x0000001fff167819 */ /* 0x000fe2000001140f */
[----:B------:R0:W-:Y:S04]  /*8260*/  STL [R1+0x44], R2 ;  /* 0x0000440201007387 */ /* 0x0001e80000100800 */
[----:B------:R1:W-:Y:S01]  /*8270*/  STL [R1+0x40], R22 ;  /* 0x0000401601007387 */ /* 0x0003e20000100800 */
[----:B0-----:R-:W-:-:S03]  /*8280*/  SHF.R.S32.HI R2, RZ, 0x1f, R0 ;  /* 0x0000001fff027819 */ /* 0x001fc60000011400 */
[----:B------:R0:W-:Y:S01]  /*8290*/  STL [R1+0x3c], R9 ;  /* 0x00003c0901007387 */ /* 0x0001e20000100800 */
[----:B-1----:R-:W-:-:S03]  /*82a0*/  SHF.R.S32.HI R22, RZ, 0x1f, R4 ;  /* 0x0000001fff167819 */ /* 0x002fc60000011404 */
[----:B------:R1:W-:Y:S04]  /*82b0*/  STL [R1+0x38], R2 ;  /* 0x0000380201007387 */ /* 0x0003e80000100800 */
[----:B------:R1:W-:Y:S01]  /*82c0*/  STL [R1+0x34], R22 ;  /* 0x0000341601007387 */ /* 0x0003e20000100800 */
[----:B0-----:R-:W-:Y:S02]  /*82d0*/  SHF.R.S32.HI R9, RZ, 0x1f, R7 ;  /* 0x0000001fff097819 */ /* 0x001fe40000011407 */
[----:B-1----:R-:W-:-:S03]  /*82e0*/  SHF.R.S32.HI R2, RZ, 0x1f, R10 ;  /* 0x0000001fff027819 */ /* 0x002fc6000001140a */
[----:B------:R0:W-:Y:S01]  /*82f0*/  STL [R1+0x30], R9 ;  /* 0x0000300901007387 */ /* 0x0001e20000100800 */
[----:B------:R-:W-:-:S03]  /*8300*/  SHF.R.S32.HI R22, RZ, 0x1f, R12 ;  /* 0x0000001fff167819 */ /* 0x000fc6000001140c */
[----:B------:R1:W-:Y:S04]  /*8310*/  STL [R1+0x2c], R2 ;  /* 0x00002c0201007387 */ /* 0x0003e80000100800 */
[----:B------:R1:W-:Y:S01]  /*8320*/  STL [R1+0x28], R22 ;  /* 0x0000281601007387 */ /* 0x0003e20000100800 */
[----:B0-----:R-:W-:Y:S02]  /*8330*/  SHF.R.S32.HI R9, RZ, 0x1f, R14 ;  /* 0x0000001fff097819 */ /* 0x001fe4000001140e */
[----:B-1----:R-:W-:Y:S01]  /*8340*/  SHF.R.S32.HI R2, RZ, 0x1f, R16 ;  /* 0x0000001fff027819 */ /* 0x002fe20000011410 */
[----:B------:R-:W4:Y:S04]  /*8350*/  LDL.LU R22, [R1+0x120] ;  /* 0x0001200001167983 */ /* 0x000f280000300800 */
[----:B------:R0:W-:Y:S04]  /*8360*/  STL [R1+0x24], R9 ;  /* 0x0000240901007387 */ /* 0x0001e80000100800 */
[----:B------:R1:W-:Y:S04]  /*8370*/  STL [R1+0x20], R2 ;  /* 0x0000200201007387 */ /* 0x0003e80000100800 */
[----:B------:R-:W4:Y:S01]  /*8380*/  LDL.LU R37, [R1+0xc8] ;  /* 0x0000c80001257983 */ /* 0x000f220000300800 */
[----:B0-----:R-:W-:-:S02]  /*8390*/  SHF.R.S32.HI R9, RZ, 0x1f, R19 ;  /* 0x0000001fff097819 */ /* 0x001fc40000011413 */
[----:B-1----:R-:W-:-:S03]  /*83a0*/  SHF.R.S32.HI R2, RZ, 0x1f, R24 ;  /* 0x0000001fff027819 */ /* 0x002fc60000011418 */
[----:B------:R0:W-:Y:S01]  /*83b0*/  STL [R1+0x1c], R9 ;  /* 0x00001c0901007387 */ /* 0x0001e20000100800 */
[----:B------:R-:W-:-:S03]  /*83c0*/  SHF.R.S32.HI R27, RZ, 0x1f, R35 ;  /* 0x0000001fff1b7819 */ /* 0x000fc60000011423 */
[----:B------:R1:W-:Y:S01]  /*83d0*/  STL [R1+0x18], R2 ;  /* 0x0000180201007387 */ /* 0x0003e20000100800 */
[----:B0-----:R-:W-:Y:S02]  /*83e0*/  SHF.R.S32.HI R9, RZ, 0x1f, R28 ;  /* 0x0000001fff097819 */ /* 0x001fe4000001141c */
[----:B-1----:R-:W-:-:S03]  /*83f0*/  SHF.R.S32.HI R2, RZ, 0x1f, R33 ;  /* 0x0000001fff027819 */ /* 0x002fc60000011421 */
[----:B------:R0:W-:Y:S04]  /*8400*/  STL [R1+0x14], R9 ;  /* 0x0000140901007387 */ /* 0x0001e80000100800 */
[----:B------:R1:W-:Y:S01]  /*8410*/  STL [R1+0x10], R2 ;  /* 0x0000100201007387 */ /* 0x0003e20000100800 */
[----:B0-----:R-:W-:-:S03]  /*8420*/  SHF.R.S32.HI R9, RZ, 0x1f, R39 ;  /* 0x0000001fff097819 */ /* 0x001fc60000011427 */
[----:B------:R-:W-:Y:S01]  /*8430*/  STL [R1+0xc], R27 ;  /* 0x00000c1b01007387 */ /* 0x000fe20000100800 */
[----:B-1----:R-:W-:-:S03]  /*8440*/  SHF.R.S32.HI R2, RZ, 0x1f, R45 ;  /* 0x0000001fff027819 */ /* 0x002fc6000001142d */
[----:B------:R-:W4:Y:S01]  /*8450*/  LDL.LU R44, [R1+0x11c] ;  /* 0x00011c00012c7983 */ /* 0x000f220000300800 */
[----:B-----5:R-:W-:-:S03]  /*8460*/  IADD3 R43, P2, PT, R32, R21, RZ ;  /* 0x00000015202b7210 */ /* 0x020fc60007f5e0ff */
[----:B------:R-:W-:Y:S04]  /*8470*/  STL [R1+0x8], R9 ;  /* 0x0000080901007387 */ /* 0x000fe80000100800 */
[----:B------:R-:W5:Y:S04]  /*8480*/  LDL.LU R36, [R1+0xc4] ;  /* 0x0000c40001247983 */ /* 0x000f680000300800 */
[----:B------:R0:W-:Y:S01]  /*8490*/  STL [R1+0x4], R2 ;  /* 0x0000040201007387 */ /* 0x0001e20000100800 */
[----:B--2---:R-:W-:-:S03]  /*84a0*/  IADD3 R34, P6, PT, R32, R23, RZ ;  /* 0x0000001720227210 */ /* 0x004fc60007fde0ff */
[----:B------:R-:W2:Y:S04]  /*84b0*/  LDL.LU R40, [R1+0x118] ;  /* 0x0001180001287983 */ /* 0x000ea80000300800 */
[----:B0-----:R-:W2:Y:S04]  /*84c0*/  LDL.LU R2, [R1+0xc0] ;  /* 0x0000c00001027983 */ /* 0x001ea80000300800 */
[----:B------:R-:W-:Y:S01]  /*84d0*/  STL [R1+0x4414], R43 ;  /* 0x0044142b01007387 */ /* 0x000fe20000100800 */
[----:B------:R-:W-:-:S03]  /*84e0*/  IADD3 R9, P1, PT, R32, R25, RZ ;  /* 0x0000001920097210 */ /* 0x000fc60007f3e0ff */
[----:B------:R-:W2:Y:S04]  /*84f0*/  LDL.LU R47, [R1+0x114] ;  /* 0x00011400012f7983 */ /* 0x000ea80000300800 */
[----:B------:R3:W-:Y:S04]  /*8500*/  STL [R1+0x4418], R34 ;  /* 0x0044182201007387 */ /* 0x0007e80000100800 */
[----:B------:R-:W-:Y:S01]  /*8510*/  STL [R1+0x441c], R9 ;  /* 0x00441c0901007387 */ /* 0x000fe20000100800 */
[----:B---3--:R-:W-:-:S03]  /*8520*/  IADD3 R34, P0, PT, R32, R26, RZ ;  /* 0x0000001a20227210 */ /* 0x008fc60007f1e0ff */
[----:B------:R-:W3:Y:S04]  /*8530*/  LDL.LU R32, [R1+0x4458] ;  /* 0x0044580001207983 */ /* 0x000ee80000300800 */
[----:B------:R0:W-:Y:S04]  /*8540*/  STL [R1+0x4404], R34 ;  /* 0x0044042201007387 */ /* 0x0001e80000100800 */
[----:B0-----:R-:W2:Y:S01]  /*8550*/  LDL.LU R34, [R1+0xbc] ;  /* 0x0000bc0001227983 */ /* 0x001ea20000300800 */
[C---:B----4-:R-:W-:Y:S02]  /*8560*/  IADD3 R9, P5, PT, R22.reuse, R21, RZ ;  /* 0x0000001516097210 */ /* 0x050fe40007fbe0ff */
[----:B------:R-:W-:-:S03]  /*8570*/  IADD3 R43, P4, PT, R22, R23, RZ ;  /* 0x00000017162b7210 */ /* 0x000fc60007f9e0ff */
[----:B------:R0:W-:Y:S04]  /*8580*/  STL [R1+0x4408], R9 ;  /* 0x0044080901007387 */ /* 0x0001e80000100800 */
[----:B------:R1:W-:Y:S01]  /*8590*/  STL [R1+0x440c], R43 ;  /* 0x00440c2b01007387 */ /* 0x0003e20000100800 */
[----:B0-----:R-:W-:Y:S01]  /*85a0*/  IMAD.X R9, R37, 0x1, R29, P2 ;  /* 0x0000000125097824 */ /* 0x001fe200010e061d */
[----:B-1----:R-:W-:-:S04]  /*85b0*/  IADD3 R43, P3, PT, R22, R25, RZ ;  /* 0x00000019162b7210 */ /* 0x002fc80007f7e0ff */
[----:B------:R0:W-:Y:S04]  /*85c0*/  STL [R1+0x43fc], R9 ;  /* 0x0043fc0901007387 */ /* 0x0001e80000100800 */
[----:B------:R1:W-:Y:S01]  /*85d0*/  STL [R1+0x4410], R43 ;  /* 0x0044102b01007387 */ /* 0x0003e20000100800 */
[----:B0-----:R-:W-:Y:S01]  /*85e0*/  IMAD.X R9, R37, 0x1, R30, P6 ;  /* 0x0000000125097824 */ /* 0x001fe200030e061e */
[----:B-1----:R-:W-:-:S04]  /*85f0*/  IADD3 R43, P2, PT, R22, R26, RZ ;  /* 0x0000001a162b7210 */ /* 0x002fc80007f5e0ff */
[----:B------:R0:W-:Y:S04]  /*8600*/  STL [R1+0x4400], R9 ;  /* 0x0044000901007387 */ /* 0x0001e80000100800 */
[----:B------:R-:W4:Y:S04]  /*8610*/  LDL.LU R22, [R1+0x110] ;  /* 0x0001100001167983 */ /* 0x000f280000300800 */
[----:B------:R1:W-:Y:S01]  /*8620*/  STL [R1+0x43f4], R43 ;  /* 0x0043f42b01007387 */ /* 0x0003e20000100800 */
[----:B0-----:R-:W-:Y:S01]  /*8630*/  IMAD.X R9, R37, 0x1, R31, P1 ;  /* 0x0000000125097824 */ /* 0x001fe200008e061f */
[----:B-1----:R-:W-:-:S04]  /*8640*/  IADD3 R43, P1, PT, R44, R21, RZ ;  /* 0x000000152c2b7210 */ /* 0x002fc80007f3e0ff */
[----:B------:R3:W-:Y:S04]  /*8650*/  STL [R1+0x43f0], R9 ;  /* 0x0043f00901007387 */ /* 0x0007e80000100800 */
[----:B------:R0:W-:Y:S01]  /*8660*/  STL [R1+0x43f8], R43 ;  /* 0x0043f82b01007387 */ /* 0x0001e20000100800 */
[----:B---3--:R-:W-:-:S03]  /*8670*/  IMAD.X R9, R37, 0x1, R32, P0 ;  /* 0x0000000125097824 */ /* 0x008fc600000e0620 */
[----:B------:R-:W3:Y:S01]  /*8680*/  LDL.LU R37, [R1+0xb8] ;  /* 0x0000b80001257983 */ /* 0x000ee20000300800 */
[----:B0-----:R-:W-:-:S03]  /*8690*/  IADD3 R43, P0, PT, R44, R23, RZ ;  /* 0x000000172c2b7210 */ /* 0x001fc60007f1e0ff */
[----:B------:R5:W-:Y:S04]  /*86a0*/  STL [R1+0x43dc], R9 ;  /* 0x0043dc0901007387 */ /* 0x000be80000100800 */
[----:B------:R0:W-:Y:S01]  /*86b0*/  STL [R1+0x43e8], R43 ;  /* 0x0043e82b01007387 */ /* 0x0001e20000100800 */
[----:B-----5:R-:W-:Y:S01]  /*86c0*/  IMAD.X R9, R36, 0x1, R29, P5 ;  /* 0x0000000124097824 */ /* 0x020fe200028e061d */
[----:B0-----:R-:W-:-:S04]  /*86d0*/  IADD3 R43, P5, PT, R44, R25, RZ ;  /* 0x000000192c2b7210 */ /* 0x001fc80007fbe0ff */
[----:B------:R0:W-:Y:S04]  /*86e0*/  STL [R1+0x43e0], R9 ;  /* 0x0043e00901007387 */ /* 0x0001e80000100800 */
[----:B------:R1:W-:Y:S01]  /*86f0*/  STL [R1+0x43ec], R43 ;  /* 0x0043ec2b01007387 */ /* 0x0003e20000100800 */
[----:B0-----:R-:W-:Y:S01]  /*8700*/  IMAD.X R9, R36, 0x1, R30, P4 ;  /* 0x0000000124097824 */ /* 0x001fe200020e061e */
[----:B-1----:R-:W-:-:S04]  /*8710*/  IADD3 R43, P4, PT, R44, R26, RZ ;  /* 0x0000001a2c2b7210 */ /* 0x002fc80007f9e0ff */
[----:B------:R0:W-:Y:S04]  /*8720*/  STL [R1+0x43e4], R9 ;  /* 0x0043e40901007387 */ /* 0x0001e80000100800 */
[----:B------:R-:W5:Y:S04]  /*8730*/  LDL.LU R44, [R1+0x10c] ;  /* 0x00010c00012c7983 */ /* 0x000f680000300800 */
[----:B------:R2:W-:Y:S01]  /*8740*/  STL [R1+0x43d4], R43 ;  /* 0x0043d42b01007387 */ /* 0x0005e20000100800 */
[----:B0-----:R-:W-:Y:S01]  /*8750*/  IMAD.X R9, R36, 0x1, R31, P3 ;  /* 0x0000000124097824 */ /* 0x001fe200018e061f */
[----:B--2---:R-:W-:-:S04]  /*8760*/  IADD3 R43, P3, PT, R40, R21, RZ ;  /* 0x00000015282b7210 */ /* 0x004fc80007f7e0ff */
[----:B------:R0:W-:Y:S04]  /*8770*/  STL [R1+0x43d0], R9 ;  /* 0x0043d00901007387 */ /* 0x0001e80000100800 */
[----:B------:R1:W-:Y:S01]  /*8780*/  STL [R1+0x43d8], R43 ;  /* 0x0043d82b01007387 */ /* 0x0003e20000100800 */
[----:B0-----:R-:W-:-:S03]  /*8790*/  IMAD.X R9, R36, 0x1, R32, P2 ;  /* 0x0000000124097824 */ /* 0x001fc600010e0620 */
[----:B------:R-:W2:Y:S01]  /*87a0*/  LDL.LU R36, [R1+0xb4] ;  /* 0x0000b40001247983 */ /* 0x000ea20000300800 */
[----:B-1----:R-:W-:-:S03]  /*87b0*/  IADD3 R43, P2, PT, R40, R23, RZ ;  /* 0x00000017282b7210 */ /* 0x002fc60007f5e0ff */
        /* <DEDUP_REMOVED lines=9> */
[----:B------:R-:W2:Y:S04]  /*8850*/  LDL.LU R40, [R1+0x108] ;  /* 0x0001080001287983 */ /* 0x000ea80000300800 */
[----:B------:R1:W-:Y:S01]  /*8860*/  STL [R1+0x43b4], R43 ;  /* 0x0043b42b01007387 */ /* 0x0003e20000100800 */
[----:B0-----:R-:W-:Y:S01]  /*8870*/  IMAD.X R9, R2, 0x1, R31, P5 ;  /* 0x0000000102097824 */ /* 0x001fe200028e061f */
[----:B-1----:R-:W-:-:S04]  /*8880*/  IADD3 R43, P5, PT, R47, R21, RZ ;  /* 0x000000152f2b7210 */ /* 0x002fc80007fbe0ff */
        /* <DEDUP_REMOVED lines=15> */
[----:B------:R-:W-:Y:S01]  /*8980*/  STL [R1+0x4394], R43 ;  /* 0x0043942b01007387 */ /* 0x000fe20000100800 */
[----:B0-----:R-:W-:-:S05]  /*8990*/  IMAD.X R9, R34, 0x1, R31, P1 ;  /* 0x0000000122097824 */ /* 0x001fca00008e061f */
[----:B------:R0:W-:Y:S02]  /*89a0*/  STL [R1+0x4390], R9 ;  /* 0x0043900901007387 */ /* 0x0001e40000100800 */
[----:B0-----:R-:W-:Y:S01]  /*89b0*/  IMAD.X R9, R34, 0x1, R32, P0 ;  /* 0x0000000122097824 */ /* 0x001fe200000e0620 */
[----:B----4-:R-:W-:-:S05]  /*89c0*/  IADD3 R43, P1, PT, R22, R21, RZ ;  /* 0x00000015162b7210 */ /* 0x010fca0007f3e0ff */
[----:B------:R0:W-:Y:S04]  /*89d0*/  STL [R1+0x4398], R43 ;  /* 0x0043982b01007387 */ /* 0x0001e80000100800 */
[----:B------:R-:W4:Y:S04]  /*89e0*/  LDL.LU R34, [R1+0xac] ;  /* 0x0000ac0001227983 */ /* 0x000f280000300800 */
[----:B------:R3:W-:Y:S01]  /*89f0*/  STL [R1+0x437c], R9 ;  /* 0x00437c0901007387 */ /* 0x0007e20000100800 */
[----:B0-----:R-:W-:-:S05]  /*8a00*/  IADD3 R43, P0, PT, R22, R23, RZ ;  /* 0x00000017162b7210 */ /* 0x001fca0007f1e0ff */
[----:B------:R0:W-:Y:S01]  /*8a10*/  STL [R1+0x4388], R43 ;  /* 0x0043882b01007387 */ /* 0x0001e20000100800 */
[----:B---3--:R-:W-:Y:S01]  /*8a20*/  IMAD.X R9, R37, 0x1, R29, P5 ;  /* 0x0000000125097824 */ /* 0x008fe200028e061d */
[----:B0-----:R-:W-:-:S04]  /*8a30*/  IADD3 R43, P5, PT, R22, R25, RZ ;  /* 0x00000019162b7210 */ /* 0x001fc80007fbe0ff */
[----:B------:R0:W-:Y:S04]  /*8a40*/  STL [R1+0x4380], R9 ;  /* 0x0043800901007387 */ /* 0x0001e80000100800 */
[----:B------:R1:W-:Y:S01]  /*8a50*/  STL [R1+0x438c], R43 ;  /* 0x00438c2b01007387 */ /* 0x0003e20000100800 */
[----:B0-----:R-:W-:Y:S01]  /*8a60*/  IMAD.X R9, R37, 0x1, R30, P4 ;  /* 0x0000000125097824 */ /* 0x001fe200020e061e */
[----:B-1----:R-:W-:-:S04]  /*8a70*/  IADD3 R43, P4, PT, R22, R26, RZ ;  /* 0x0000001a162b7210 */ /* 0x002fc80007f9e0ff */
[----:B------:R0:W-:Y:S04]  /*8a80*/  STL [R1+0x4384], R9 ;  /* 0x0043840901007387 */ /* 0x0001e80000100800 */
[----:B------:R-:W3:Y:S04]  /*8a90*/  LDL.LU R22, [R1+0x100] ;  /* 0x0001000001167983 */ /* 0x000ee80000300800 */
[----:B------:R5:W-:Y:S01]  /*8aa0*/  STL [R1+0x4374], R43 ;  /* 0x0043742b01007387 */ /* 0x000be20000100800 */
[----:B0-----:R-:W-:Y:S01]  /*8ab0*/  IMAD.X R9, R37, 0x1, R31, P3 ;  /* 0x0000000125097824 */ /* 0x001fe200018e061f */
[----:B-----5:R-:W-:-:S04]  /*8ac0*/  IADD3 R43, P3, PT, R44, R21, RZ ;  /* 0x000000152c2b7210 */ /* 0x020fc80007f7e0ff */
[----:B------:R0:W-:Y:S04]  /*8ad0*/  STL [R1+0x4370], R9 ;  /* 0x0043700901007387 */ /* 0x0001e80000100800 */
[----:B------:R1:W-:Y:S01]  /*8ae0*/  STL [R1+0x4378], R43 ;  /* 0x0043782b01007387 */ /* 0x0003e20000100800 */
[----:B0-----:R-:W-:-:S03]  /*8af0*/  IMAD.X R9, R37, 0x1, R32, P2 ;  /* 0x0000000125097824 */ /* 0x001fc600010e0620 */
[----:B------:R-:W5:Y:S01]  /*8b00*/  LDL.LU R37, [R1+0xa8] ;  /* 0x0000a80001257983 */ /* 0x000f620000300800 */
[----:B-1----:R-:W-:-:S03]  /*8b10*/  IADD3 R43, P2, PT, R44, R23, RZ ;  /* 0x000000172c2b7210 */ /* 0x002fc60007f5e0ff */
[----:B------:R2:W-:Y:S04]  /*8b20*/  STL [R1+0x435c], R9 ;  /* 0x00435c0901007387 */ /* 0x0005e80000100800 */
[----:B------:R0:W-:Y:S01]  /*8b30*/  STL [R1+0x4368], R43 ;  /* 0x0043682b01007387 */ /* 0x0001e20000100800 */
[----:B--2---:R-:W-:Y:S01]  /*8b40*/  IMAD.X R9, R36, 0x1, R29, P1 ;  /* 0x0000000124097824 */ /* 0x004fe200008e061d */
[----:B0-----:R-:W-:-:S04]  /*8b50*/  IADD3 R43, P1, PT, R44, R25, RZ ;  /* 0x000000192c2b7210 */ /* 0x001fc80007f3e0ff */
        /* <DEDUP_REMOVED lines=34> */
[----:B----4-:R-:W-:Y:S01]  /*8d80*/  IMAD.X R9, R34, 0x1, R29, P5 ;  /* 0x0000000122097824 */ /* 0x010fe200028e061d */
[----:B0-----:R-:W-:-:S04]  /*8d90*/  IADD3 R43, P5, PT, R47, R25, RZ ;  /* 0x000000192f2b7210 */ /* 0x001fc80007fbe0ff */
[----:B------:R0:W-:Y:S04]  /*8da0*/  STL [R1+0x4320], R9 ;  /* 0x0043200901007387 */ /* 0x0001e80000100800 */
[----:B------:R1:W-:Y:S01]  /*8db0*/  STL [R1+0x432c], R43 ;  /* 0x00432c2b01007387 */ /* 0x0003e20000100800 */
[----:B0-----:R-:W-:Y:S01]  /*8dc0*/  IMAD.X R9, R34, 0x1, R30, P4 ;  /* 0x0000000122097824 */ /* 0x001fe200020e061e */
[----:B-1----:R-:W-:-:S04]  /*8dd0*/  IADD3 R43, P4, PT, R47, R26, RZ ;  /* 0x0000001a2f2b7210 */ /* 0x002fc80007f9e0ff */
[----:B------:R0:W-:Y:S04]  /*8de0*/  STL [R1+0x4324], R9 ;  /* 0x0043240901007387 */ /* 0x0001e80000100800 */
[----:B------:R-:W4:Y:S04]  /*8df0*/  LDL.LU R47, [R1+0xf4] ;  /* 0x0000f400012f7983 */ /* 0x000f280000300800 */
[----:B------:R-:W-:Y:S01]  /*8e00*/  STL [R1+0x4314], R43 ;  /* 0x0043142b01007387 */ /* 0x000fe20000100800 */
[----:B0-----:R-:W-:-:S05]  /*8e10*/  IMAD.X R9, R34, 0x1, R31, P3 ;  /* 0x0000000122097824 */ /* 0x001fca00018e061f */
[----:B------:R0:W-:Y:S02]  /*8e20*/  STL [R1+0x4310], R9 ;  /* 0x0043100901007387 */ /* 0x0001e40000100800 */
[----:B0-----:R-:W-:Y:S01]  /*8e30*/  IMAD.X R9, R34, 0x1, R32, P2 ;  /* 0x0000000122097824 */ /* 0x001fe200010e0620 */
[----:B---3--:R-:W-:-:S05]  /*8e40*/  IADD3 R43, P3, PT, R22, R21, RZ ;  /* 0x00000015162b7210 */ /* 0x008fca0007f7e0ff */
[----:B------:R0:W-:Y:S04]  /*8e50*/  STL [R1+0x4318], R43 ;  /* 0x0043182b01007387 */ /* 0x0001e80000100800 */
[----:B------:R-:W3:Y:S04]  /*8e60*/  LDL.LU R34, [R1+0x9c] ;  /* 0x00009c0001227983 */ /* 0x000ee80000300800 */
[----:B------:R5:W-:Y:S01]  /*8e70*/  STL [R1+0x42fc], R9 ;  /* 0x0042fc0901007387 */ /* 0x000be20000100800 */
[----:B0-----:R-:W-:-:S05]  /*8e80*/  IADD3 R43, P2, PT, R22, R23, RZ ;  /* 0x00000017162b7210 */ /* 0x001fca0007f5e0ff */
        /* <DEDUP_REMOVED lines=42> */
[----:B-1----:R-:W-:Y:S02]  /*9130*/  IADD3 R43, P4, PT, R40, R26, RZ ;  /* 0x0000001a282b7210 */ /* 0x002fe40007f9e0ff */
[----:B------:R-:W2:Y:S04]  /*9140*/  LDL.LU R40, [R1+0xe8] ;  /* 0x0000e80001287983 */ /* 0x000ea80000300800 */
[----:B------:R0:W-:Y:S04]  /*9150*/  STL [R1+0x42c4], R9 ;  /* 0x0042c40901007387 */ /* 0x0001e80000100800 */
[----:B------:R-:W-:Y:S01]  /*9160*/  STL [R1+0x42b4], R43 ;  /* 0x0042b42b01007387 */ /* 0x000fe20000100800 */
[----:B0-----:R-:W-:-:S05]  /*9170*/  IMAD.X R9, R2, 0x1, R31, P3 ;  /* 0x0000000102097824 */ /* 0x001fca00018e061f */
[----:B------:R0:W-:Y:S02]  /*9180*/  STL [R1+0x42b0], R9 ;  /* 0x0042b00901007387 */ /* 0x0001e40000100800 */
[----:B0-----:R-:W-:Y:S01]  /*9190*/  IMAD.X R9, R2, 0x1, R32, P2 ;  /* 0x0000000102097824 */ /* 0x001fe200010e0620 */
[----:B----4-:R-:W-:-:S05]  /*91a0*/  IADD3 R43, P3, PT, R47, R21, RZ ;  /* 0x000000152f2b7210 */ /* 0x010fca0007f7e0ff */
[----:B------:R0:W-:Y:S04]  /*91b0*/  STL [R1+0x42b8], R43 ;  /* 0x0042b82b01007387 */ /* 0x0001e80000100800 */
[----:B------:R-:W4:Y:S01]  /*91c0*/  LDL.LU R2, [R1+0x90] ;  /* 0x0000900001027983 */ /* 0x000f220000300800 */
[----:B0-----:R-:W-:-:S03]  /*91d0*/  IADD3 R43, P2, PT, R47, R23, RZ ;  /* 0x000000172f2b7210 */ /* 0x001fc60007f5e0ff */
[----:B------:R3:W-:Y:S04]  /*91e0*/  STL [R1+0x429c], R9 ;  /* 0x00429c0901007387 */ /* 0x0007e80000100800 */
[----:B------:R0:W-:Y:S01]  /*91f0*/  STL [R1+0x42a8], R43 ;  /* 0x0042a82b01007387 */ /* 0x0001e20000100800 */
[----:B---3--:R-:W-:Y:S01]  /*9200*/  IMAD.X R9, R34, 0x1, R29, P1 ;  /* 0x0000000122097824 */ /* 0x008fe200008e061d */
[----:B0-----:R-:W-:-:S04]  /*9210*/  IADD3 R43, P1, PT, R47, R25, RZ ;  /* 0x000000192f2b7210 */ /* 0x001fc80007f3e0ff */
[----:B------:R0:W-:Y:S04]  /*9220*/  STL [R1+0x42a0], R9 ;  /* 0x0042a00901007387 */ /* 0x0001e80000100800 */
[----:B------:R1:W-:Y:S01]  /*9230*/  STL [R1+0x42ac], R43 ;  /* 0x0042ac2b01007387 */ /* 0x0003e20000100800 */
[C---:B0-----:R-:W-:Y:S01]  /*9240*/  IMAD.X R9, R34.reuse, 0x1, R30, P0 ;  /* 0x0000000122097824 */ /* 0x041fe200000e061e */
[----:B-1----:R-:W-:Y:S02]  /*9250*/  IADD3 R43, P0, PT, R47, R26, RZ ;  /* 0x0000001a2f2b7210 */ /* 0x002fe40007f1e0ff */
[----:B------:R-:W3:Y:S04]  /*9260*/  LDL.LU R47, [R1+0xe4] ;  /* 0x0000e400012f7983 */ /* 0x000ee80000300800 */
[----:B------:R0:W-:Y:S04]  /*9270*/  STL [R1+0x42a4], R9 ;  /* 0x0042a40901007387 */ /* 0x0001e80000100800 */
        /* <DEDUP_REMOVED lines=33> */
[----:B------:R-:W-:-:S04]  /*9490*/  IADD3 R44, P4, PT, R44, R26, RZ ;  /* 0x0000001a2c2c7210 */ /* 0x000fc80007f9e0ff */
[----:B------:R-:W-:Y:S01]  /*94a0*/  STL [R1+0x4264], R9 ;  /* 0x0042640901007387 */ /* 0x000fe20000100800 */
[----:B-1----:R-:W-:-:S03]  /*94b0*/  IMAD.X R43, R36, 0x1, R31, P3 ;  /* 0x00000001242b7824 */ /* 0x002fc600018e061f */
[----:B------:R0:W-:Y:S04]  /*94c0*/  STL [R1+0x4254], R44 ;  /* 0x0042542c01007387 */ /* 0x0001e80000100800 */
[----:B0-----:R-:W2:Y:S01]  /*94d0*/  LDL.LU R44, [R1+0xdc] ;  /* 0x0000dc00012c7983 */ /* 0x001ea20000300800 */
[----:B------:R-:W-:-:S03]  /*94e0*/  IADD3 R9, P3, PT, R40, R21, RZ ;  /* 0x0000001528097210 */ /* 0x000fc60007f7e0ff */
[----:B------:R0:W-:Y:S04]  /*94f0*/  STL [R1+0x4250], R43 ;  /* 0x0042502b01007387 */ /* 0x0001e80000100800 */
[----:B------:R1:W-:Y:S04]  /*9500*/  STL [R1+0x4258], R9 ;  /* 0x0042580901007387 */ /* 0x0003e80000100800 */
[----:B0-----:R-:W2:Y:S01]  /*9510*/  LDL.LU R43, [R1+0x84] ;  /* 0x00008400012b7983 */ /* 0x001ea20000300800 */
[----:B------:R-:W-:Y:S01]  /*9520*/  IMAD.X R36, R36, 0x1, R32, P2 ;  /* 0x0000000124247824 */ /* 0x000fe200010e0620 */
[----:B-1----:R-:W-:-:S04]  /*9530*/  IADD3 R9, P2, PT, R40, R23, RZ ;  /* 0x0000001728097210 */ /* 0x002fc80007f5e0ff */
[----:B------:R4:W-:Y:S04]  /*9540*/  STL [R1+0x423c], R36 ;  /* 0x00423c2401007387 */ /* 0x0009e80000100800 */
[----:B------:R0:W-:Y:S01]  /*9550*/  STL [R1+0x4248], R9 ;  /* 0x0042480901007387 */ /* 0x0001e20000100800 */
[----:B----4-:R-:W-:Y:S01]  /*9560*/  IMAD.X R36, R2, 0x1, R29, P1 ;  /* 0x0000000102247824 */ /* 0x010fe200008e061d */
[----:B0-----:R-:W-:-:S04]  /*9570*/  IADD3 R9, P1, PT, R40, R25, RZ ;  /* 0x0000001928097210 */ /* 0x001fc80007f3e0ff */
[----:B------:R0:W-:Y:S04]  /*9580*/  STL [R1+0x4240], R36 ;  /* 0x0042402401007387 */ /* 0x0001e80000100800 */
[----:B------:R1:W-:Y:S01]  /*9590*/  STL [R1+0x424c], R9 ;  /* 0x00424c0901007387 */ /* 0x0003e20000100800 */
[----:B0-----:R-:W-:Y:S01]  /*95a0*/  IMAD.X R36, R2, 0x1, R30, P0 ;  /* 0x0000000102247824 */ /* 0x001fe200000e061e */
[----:B------:R-:W-:-:S04]  /*95b0*/  IADD3 R40, P0, PT, R40, R26, RZ ;  /* 0x0000001a28287210 */ /* 0x000fc80007f1e0ff */
[----:B------:R-:W-:Y:S04]  /*95c0*/  STL [R1+0x4244], R36 ;  /* 0x0042442401007387 */ /* 0x000fe80000100800 */
[----:B------:R0:W-:Y:S01]  /*95d0*/  STL [R1+0x4234], R40 ;  /* 0x0042342801007387 */ /* 0x0001e20000100800 */
[----:B-1----:R-:W-:-:S03]  /*95e0*/  IMAD.X R9, R2, 0x1, R31, P5 ;  /* 0x0000000102097824 */ /* 0x002fc600028e061f */
[----:B0-----:R-:W4:Y:S04]  /*95f0*/  LDL.LU R40, [R1+0xd8] ;  /* 0x0000d80001287983 */ /* 0x001f280000300800 */
[----:B------:R0:W-:Y:S02]  /*9600*/  STL [R1+0x4230], R9 ;  /* 0x0042300901007387 */ /* 0x0001e40000100800 */
[----:B0-----:R-:W-:Y:S01]  /*9610*/  IMAD.X R9, R2, 0x1, R32, P4 ;  /* 0x0000000102097824 */ /* 0x001fe200020e0620 */
[----:B---3--:R-:W-:-:S05]  /*9620*/  IADD3 R36, P5, PT, R47, R21, RZ ;  /* 0x000000152f247210 */ /* 0x008fca0007fbe0ff */
[----:B------:R0:W-:Y:S04]  /*9630*/  STL [R1+0x4238], R36 ;  /* 0x0042382401007387 */ /* 0x0001e80000100800 */
[----:B0-----:R-:W3:Y:S01]  /*9640*/  LDL.LU R36, [R1+0x80] ;  /* 0x0000800001247983 */ /* 0x001ee20000300800 */
[----:B------:R-:W-:-:S03]  /*9650*/  IADD3 R2, P4, PT, R47, R23, RZ ;  /* 0x000000172f027210 */ /* 0x000fc60007f9e0ff */
        /* <DEDUP_REMOVED lines=13> */
[----:B------:R-:W-:Y:S04]  /*9730*/  STL [R1+0x4210], R9 ;  /* 0x0042100901007387 */ /* 0x000fe80000100800 */
[----:B------:R0:W-:Y:S04]  /*9740*/  STL [R1+0x4218], R2 ;  /* 0x0042180201007387 */ /* 0x0001e80000100800 */
[----:B0-----:R-:W2:Y:S01]  /*9750*/  LDL.LU R2, [R1+0x7c] ;  /* 0x00007c0001027983 */ /* 0x001ea20000300800 */
[----:B------:R-:W-:Y:S01]  /*9760*/  IMAD.X R9, R34, 0x1, R32, P0 ;  /* 0x0000000122097824 */ /* 0x000fe200000e0620 */
[----:B------:R-:W-:-:S04]  /*9770*/  IADD3 R34, P0, PT, R22, R23, RZ ;  /* 0x0000001716227210 */ /* 0x000fc80007f1e0ff */
[----:B------:R0:W-:Y:S04]  /*9780*/  STL [R1+0x41fc], R9 ;  /* 0x0041fc0901007387 */ /* 0x0001e80000100800 */
[----:B------:R1:W-:Y:S01]  /*9790*/  STL [R1+0x4208], R34 ;  /* 0x0042082201007387 */ /* 0x0003e20000100800 */
[----:B0-----:R-:W-:Y:S01]  /*97a0*/  IMAD.X R9, R37, 0x1, R29, P5 ;  /* 0x0000000125097824 */ /* 0x001fe200028e061d */
[----:B-1----:R-:W-:-:S04]  /*97b0*/  IADD3 R34, P5, PT, R22, R25, RZ ;  /* 0x0000001916227210 */ /* 0x002fc80007fbe0ff */
[----:B------:R-:W-:Y:S04]  /*97c0*/  STL [R1+0x4200], R9 ;  /* 0x0042000901007387 */ /* 0x000fe80000100800 */
[----:B------:R0:W-:Y:S04]  /*97d0*/  STL [R1+0x420c], R34 ;  /* 0x00420c2201007387 */ /* 0x0001e80000100800 */
[----:B0-----:R-:W2:Y:S01]  /*97e0*/  LDL.LU R34, [R1+0xd0] ;  /* 0x0000d00001227983 */ /* 0x001ea20000300800 */
[----:B------:R-:W-:Y:S01]  /*97f0*/  IMAD.X R9, R37, 0x1, R30, P4 ;  /* 0x0000000125097824 */ /* 0x000fe200020e061e */
[----:B------:R-:W-:-:S04]  /*9800*/  IADD3 R22, P4, PT, R22, R26, RZ ;  /* 0x0000001a16167210 */ /* 0x000fc80007f9e0ff */
[----:B------:R-:W-:Y:S04]  /*9810*/  STL [R1+0x4204], R9 ;  /* 0x0042040901007387 */ /* 0x000fe80000100800 */
[----:B------:R0:W-:Y:S04]  /*9820*/  STL [R1+0x41f4], R22 ;  /* 0x0041f41601007387 */ /* 0x0001e80000100800 */
[----:B0-----:R-:W2:Y:S01]  /*9830*/  LDL.LU R22, [R1+0x78] ;  /* 0x0000780001167983 */ /* 0x001ea20000300800 */
[C---:B------:R-:W-:Y:S02]  /*9840*/  IMAD.X R9, R37.reuse, 0x1, R31, P3 ;  /* 0x0000000125097824 */ /* 0x040fe400018e061f */
[----:B------:R-:W-:-:S03]  /*9850*/  IMAD.X R37, R37, 0x1, R32, P2 ;  /* 0x0000000125257824 */ /* 0x000fc600010e0620 */
[----:B------:R0:W-:Y:S02]  /*9860*/  STL [R1+0x41f0], R9 ;  /* 0x0041f00901007387 */ /* 0x0001e40000100800 */
[----:B0-----:R-:W-:-:S05]  /*9870*/  IADD3 R9, P3, PT, R44, R21, RZ ;  /* 0x000000152c097210 */ /* 0x001fca0007f7e0ff */
[----:B------:R0:W-:Y:S04]  /*9880*/  STL [R1+0x41f8], R9 ;  /* 0x0041f80901007387 */ /* 0x0001e80000100800 */
[----:B------:R1:W-:Y:S01]  /*9890*/  STL [R1+0x41dc], R37 ;  /* 0x0041dc2501007387 */ /* 0x0003e20000100800 */
[----:B0-----:R-:W-:Y:S01]  /*98a0*/  IADD3 R9, P2, PT, R44, R23, RZ ;  /* 0x000000172c097210 */ /* 0x001fe20007f5e0ff */
[----:B-1----:R-:W-:-:S04]  /*98b0*/  IMAD.X R37, R43, 0x1, R29, P1 ;  /* 0x000000012b257824 */ /* 0x002fc800008e061d */
[----:B------:R-:W-:Y:S04]  /*98c0*/  STL [R1+0x41e8], R9 ;  /* 0x0041e80901007387 */ /* 0x000fe80000100800 */
[----:B------:R0:W-:Y:S04]  /*98d0*/  STL [R1+0x41e0], R37 ;  /* 0x0041e02501007387 */ /* 0x0001e80000100800 */
[----:B0-----:R-:W2:Y:S01]  /*98e0*/  LDL.LU R37, [R1+0xcc] ;  /* 0x0000cc0001257983 */ /* 0x001ea20000300800 */
[----:B------:R-:W-:-:S05]  /*98f0*/  IADD3 R9, P1, PT, R44, R25, RZ ;  /* 0x000000192c097210 */ /* 0x000fca0007f3e0ff */
[----:B------:R0:W-:Y:S02]  /*9900*/  STL [R1+0x41ec], R9 ;  /* 0x0041ec0901007387 */ /* 0x0001e40000100800 */
[----:B0-----:R-:W-:-:S05]  /*9910*/  IMAD.X R9, R43, 0x1, R30, P0 ;  /* 0x000000012b097824 */ /* 0x001fca00000e061e */
[----:B------:R0:W-:Y:S02]  /*9920*/  STL [R1+0x41e4], R9 ;  /* 0x0041e40901007387 */ /* 0x0001e40000100800 */
[----:B0-----:R-:W-:Y:S02]  /*9930*/  IADD3 R9, P0, PT, R44, R26, RZ ;  /* 0x0000001a2c097210 */ /* 0x001fe40007f1e0ff */
[----:B------:R-:W2:Y:S04]  /*9940*/  LDL.LU R44, [R1+0x74] ;  /* 0x00007400012c7983 */ /* 0x000ea80000300800 */
[----:B------:R0:W-:Y:S02]  /*9950*/  STL [R1+0x41d4], R9 ;  /* 0x0041d40901007387 */ /* 0x0001e40000100800 */
[----:B0-----:R-:W-:-:S02]  /*9960*/  IMAD.X R9, R43, 0x1, R31, P5 ;  /* 0x000000012b097824 */ /* 0x001fc400028e061f */
[----:B------:R-:W-:-:S03]  /*9970*/  IMAD.X R43, R43, 0x1, R32, P4 ;  /* 0x000000012b2b7824 */ /* 0x000fc600020e0620 */
[----:B------:R4:W-:Y:S02]  /*9980*/  STL [R1+0x41d0], R9 ;  /* 0x0041d00901007387 */ /* 0x0009e40000100800 */
[----:B----4-:R-:W-:-:S05]  /*9990*/  IADD3 R9, P5, PT, R40, R21, RZ ;  /* 0x0000001528097210 */ /* 0x010fca0007fbe0ff */
[----:B------:R0:W-:Y:S04]  /*99a0*/  STL [R1+0x41d8], R9 ;  /* 0x0041d80901007387 */ /* 0x0001e80000100800 */
[----:B0-----:R-:W4:Y:S04]  /*99b0*/  LDL.LU R9, [R1+0x4454] ;  /* 0x0044540001097983 */ /* 0x001f280000300800 */
[----:B------:R0:W-:Y:S02]  /*99c0*/  STL [R1+0x41bc], R43 ;  /* 0x0041bc2b01007387 */ /* 0x0001e40000100800 */
[----:B0-----:R-:W-:-:S05]  /*99d0*/  IADD3 R43, P4, PT, R40, R23, RZ ;  /* 0x00000017282b7210 */ /* 0x001fca0007f9e0ff */
[----:B------:R3:W-:Y:S02]  /*99e0*/  STL [R1+0x41c8], R43 ;  /* 0x0041c82b01007387 */ /* 0x0007e40000100800 */
[----:B---3--:R-:W-:-:S05]  /*99f0*/  IMAD.X R43, R36, 0x1, R29, P3 ;  /* 0x00000001242b7824 */ /* 0x008fca00018e061d */
[----:B------:R0:W-:Y:S02]  /*9a00*/  STL [R1+0x41c0], R43 ;  /* 0x0041c02b01007387 */ /* 0x0001e40000100800 */
[----:B0-----:R-:W-:-:S05]  /*9a10*/  IADD3 R43, P3, PT, R40, R25, RZ ;  /* 0x00000019282b7210 */ /* 0x001fca0007f7e0ff */
[----:B------:R0:W-:Y:S02]  /*9a20*/  STL [R1+0x41cc], R43 ;  /* 0x0041cc2b01007387 */ /* 0x0001e40000100800 */
[----:B0-----:R-:W-:-:S05]  /*9a30*/  IMAD.X R43, R36, 0x1, R30, P2 ;  /* 0x00000001242b7824 */ /* 0x001fca00010e061e */
[----:B------:R0:W-:Y:S02]  /*9a40*/  STL [R1+0x41c4], R43 ;  /* 0x0041c42b01007387 */ /* 0x0001e40000100800 */
[----:B0-----:R-:W-:Y:S02]  /*9a50*/  IADD3 R43, P2, PT, R40, R26, RZ ;  /* 0x0000001a282b7210 */ /* 0x001fe40007f5e0ff */
[----:B------:R-:W3:Y:S04]  /*9a60*/  LDL.LU R40, [R1+0x70] ;  /* 0x0000700001287983 */ /* 0x000ee80000300800 */
[----:B------:R0:W-:Y:S02]  /*9a70*/  STL [R1+0x41b4], R43 ;  /* 0x0041b42b01007387 */ /* 0x0001e40000100800 */
[----:B0-----:R-:W-:-:S02]  /*9a80*/  IMAD.X R43, R36, 0x1, R31, P1 ;  /* 0x00000001242b7824 */ /* 0x001fc400008e061f */
[----:B------:R-:W-:-:S03]  /*9a90*/  IMAD.X R36, R36, 0x1, R32, P0 ;  /* 0x0000000124247824 */ /* 0x000fc600000e0620 */
[----:B------:R5:W-:Y:S02]  /*9aa0*/  STL [R1+0x41b0], R43 ;  /* 0x0041b02b01007387 */ /* 0x000be40000100800 */
[----:B-----5:R-:W-:-:S05]  /*9ab0*/  IADD3 R43, P1, PT, R47, R21, RZ ;  /* 0x000000152f2b7210 */ /* 0x020fca0007f3e0ff */
[----:B------:R0:W-:Y:S04]  /*9ac0*/  STL [R1+0x41b8], R43 ;  /* 0x0041b82b01007387 */ /* 0x0001e80000100800 */
[----:B0-----:R-:W5:Y:S04]  /*9ad0*/  LDL.LU R43, [R1+0x4450] ;  /* 0x00445000012b7983 */ /* 0x001f680000300800 */
[----:B------:R0:W-:Y:S02]  /*9ae0*/  STL [R1+0x419c], R36 ;  /* 0x00419c2401007387 */ /* 0x0001e40000100800 */
[----:B0-----:R-:W-:-:S05]  /*9af0*/  IADD3 R36, P0, PT, R47, R23, RZ ;  /* 0x000000172f247210 */ /* 0x001fca0007f1e0ff */
[----:B------:R2:W-:Y:S02]  /*9b00*/  STL [R1+0x41a8], R36 ;  /* 0x0041a82401007387 */ /* 0x0005e40000100800 */
[----:B--2---:R-:W-:-:S05]  /*9b10*/  IMAD.X R36, R2, 0x1, R29, P5 ;  /* 0x0000000102247824 */ /* 0x004fca00028e061d */
[----:B------:R0:W-:Y:S02]  /*9b20*/  STL [R1+0x41a0], R36 ;  /* 0x0041a02401007387 */ /* 0x0001e40000100800 */
[----:B0-----:R-:W-:-:S05]  /*9b30*/  IADD3 R36, P5, PT, R47, R25, RZ ;  /* 0x000000192f247210 */ /* 0x001fca0007fbe0ff */
[----:B------:R0:W-:Y:S02]  /*9b40*/  STL [R1+0x41ac], R36 ;  /* 0x0041ac2401007387 */ /* 0x0001e40000100800 */
[----:B0-----:R-:W-:Y:S01]  /*9b50*/  IMAD.X R36, R2, 0x1, R30, P4 ;  /* 0x0000000102247824 */ /* 0x001fe200020e061e */
[----:B------:R-:W-:-:S04]  /*9b60*/  IADD3 R47, P4, PT, R47, R26, RZ ;  /* 0x0000001a2f2f7210 */ /* 0x000fc80007f9e0ff */
[----:B------:R0:W-:Y:S04]  /*9b70*/  STL [R1+0x41a4], R36 ;  /* 0x0041a42401007387 */ /* 0x0001e80000100800 */
[----:B0-----:R-:W2:Y:S04]  /*9b80*/  LDL.LU R36, [R1+0x444c] ;  /* 0x00444c0001247983 */ /* 0x001ea80000300800 */
[----:B------:R0:W-:Y:S02]  /*9b90*/  STL [R1+0x4194], R47 ;  /* 0x0041942f01007387 */ /* 0x0001e40000100800 */
[----:B0-----:R-:W-:-:S02]  /*9ba0*/  IMAD.X R47, R2, 0x1, R31, P3 ;  /* 0x00000001022f7824 */ /* 0x001fc400018e061f */
[----:B------:R-:W-:-:S03]  /*9bb0*/  IMAD.X R2, R2, 0x1, R32, P2 ;  /* 0x0000000102027824 */ /* 0x000fc600010e0620 */
[----:B------:R0:W-:Y:S02]  /*9bc0*/  STL [R1+0x4190], R47 ;  /* 0x0041902f01007387 */ /* 0x0001e40000100800 */
[----:B0-----:R-:W-:-:S05]  /*9bd0*/  IADD3 R47, P3, PT, R34, R21, RZ ;  /* 0x00000015222f7210 */ /* 0x001fca0007f7e0ff */
[----:B------:R0:W-:Y:S04]  /*9be0*/  STL [R1+0x4198], R47 ;  /* 0x0041982f01007387 */ /* 0x0001e80000100800 */
[----:B0-----:R-:W2:Y:S04]  /*9bf0*/  LDL.LU R47, [R1+0x4448] ;  /* 0x00444800012f7983 */ /* 0x001ea80000300800 */
[----:B------:R0:W-:Y:S02]  /*9c00*/  STL [R1+0x417c], R2 ;  /* 0x00417c0201007387 */ /* 0x0001e40000100800 */
[----:B0-----:R-:W-:-:S05]  /*9c10*/  IADD3 R2, P2, PT, R34, R23, RZ ;  /* 0x0000001722027210 */ /* 0x001fca0007f5e0ff */
[----:B------:R0:W-:Y:S02]  /*9c20*/  STL [R1+0x4188], R2 ;  /* 0x0041880201007387 */ /* 0x0001e40000100800 */
[----:B0-----:R-:W-:-:S05]  /*9c30*/  IMAD.X R2, R22, 0x1, R29, P1 ;  /* 0x0000000116027824 */ /* 0x001fca00008e061d */
        /* <DEDUP_REMOVED lines=8> */
[----:B0-----:R-:W-:-:S05]  /*9cc0*/  IMAD.X R34, R22, 0x1, R31, P5 ;  /* 0x0000000116227824 */ /* 0x001fca00028e061f */
[----:B------:R0:W-:Y:S02]  /*9cd0*/  STL [R1+0x4170], R34 ;  /* 0x0041702201007387 */ /* 0x0001e40000100800 */
[----:B0-----:R-:W-:-:S05]  /*9ce0*/  IADD3 R34, P5, PT, R37, R21, RZ ;  /* 0x0000001525227210 */ /* 0x001fca0007fbe0ff */
[----:B------:R0:W-:Y:S04]  /*9cf0*/  STL [R1+0x4178], R34 ;  /* 0x0041782201007387 */ /* 0x0001e80000100800 */
[----:B0-----:R-:W2:Y:S01]  /*9d00*/  LDL.LU R34, [R1+0x4444] ;  /* 0x0044440001227983 */ /* 0x001ea20000300800 */
[----:B------:R-:W-:-:S05]  /*9d10*/  IMAD.X R22, R22, 0x1, R32, P4 ;  /* 0x0000000116167824 */ /* 0x000fca00020e0620 */
        /* <DEDUP_REMOVED lines=10> */
[----:B0-----:R-:W4:Y:S04]  /*9dc0*/  LDL.LU R22, [R1+0x64] ;  /* 0x0000640001167983 */ /* 0x001f280000300800 */
[----:B------:R0:W-:Y:S02]  /*9dd0*/  STL [R1+0x4154], R37 ;  /* 0x0041542501007387 */ /* 0x0001e40000100800 */
[----:B0-----:R-:W-:-:S02]  /*9de0*/  IMAD.X R37, R44, 0x1, R31, P1 ;  /* 0x000000012c257824 */ /* 0x001fc400008e061f */
[----:B------:R-:W-:-:S03]  /*9df0*/  IMAD.X R44, R44, 0x1, R32, P0 ;  /* 0x000000012c2c7824 */ /* 0x000fc600000e0620 */
[----:B------:R2:W-:Y:S02]  /*9e00*/  STL [R1+0x4150], R37 ;  /* 0x0041502501007387 */ /* 0x0005e40000100800 */
[----:B--2---:R-:W-:-:S05]  /*9e10*/  IADD3 R37, P1, PT, R34, R21, RZ ;  /* 0x0000001522257210 */ /* 0x004fca0007f3e0ff */
[----:B------:R0:W-:Y:S04]  /*9e20*/  STL [R1+0x4158], R37 ;  /* 0x0041582501007387 */ /* 0x0001e80000100800 */
[----:B0-----:R-:W2:Y:S04]  /*9e30*/  LDL.LU R37, [R1+0x4440] ;  /* 0x0044400001257983 */ /* 0x001ea80000300800 */
        /* <DEDUP_REMOVED lines=26> */
[----:B------:R0:W-:Y:S04]  /*9fe0*/  STL [R1+0x4124], R40 ;  /* 0x0041242801007387 */ /* 0x0001e80000100800 */
[----:B0-----:R-:W3:Y:S01]  /*9ff0*/  LDL.LU R40, [R1+0x4438] ;  /* 0x0044380001287983 */ /* 0x001ee20000300800 */
[----:B------:R-:W-:-:S05]  /*a000*/  IADD3 R37, P0, PT, R37, R26, RZ ;  /* 0x0000001a25257210 */ /* 0x000fca0007f1e0ff */
[----:B------:R0:W-:Y:S02]  /*a010*/  STL [R1+0x4114], R37 ;  /* 0x0041142501007387 */ /* 0x0001e40000100800 */
[----:B0-----:R-:W-:-:S05]  /*a020*/  IMAD.X R37, R34, 0x1, R31, P5 ;  /* 0x0000000122257824 */ /* 0x001fca00028e061f */
[----:B------:R3:W-:Y:S01]  /*a030*/  STL [R1+0x4110], R37 ;  /* 0x0041102501007387 */ /* 0x0007e20000100800 */
[----:B------:R-:W-:Y:S01]  /*a040*/  IMAD.X R34, R34, 0x1, R32, P4 ;  /* 0x0000000122227824 */ /* 0x000fe200020e0620 */
[----:B---3--:R-:W-:-:S05]  /*a050*/  IADD3 R37, P5, PT, R40, R21, RZ ;  /* 0x0000001528257210 */ /* 0x008fca0007fbe0ff */
[----:B------:R0:W-:Y:S04]  /*a060*/  STL [R1+0x4118], R37 ;  /* 0x0041182501007387 */ /* 0x0001e80000100800 */
[----:B------:R1:W-:Y:S01]  /*a070*/  STL [R1+0x40fc], R34 ;  /* 0x0040fc2201007387 */ /* 0x0003e20000100800 */
[----:B0-----:R-:W-:Y:S01]  /*a080*/  IADD3 R37, P4, PT, R40, R23, RZ ;  /* 0x0000001728257210 */ /* 0x001fe20007f9e0ff */
[----:B-1----:R-:W-:-:S04]  /*a090*/  IMAD.X R34, R2, 0x1, R29, P3 ;  /* 0x0000000102227824 */ /* 0x002fc800018e061d */
[----:B------:R0:W-:Y:S04]  /*a0a0*/  STL [R1+0x4108], R37 ;  /* 0x0041082501007387 */ /* 0x0001e80000100800 */
[----:B------:R1:W-:Y:S01]  /*a0b0*/  STL [R1+0x4100], R34 ;  /* 0x0041002201007387 */ /* 0x0003e20000100800 */
[----:B0-----:R-:W-:Y:S01]  /*a0c0*/  IADD3 R37, P3, PT, R40, R25, RZ ;  /* 0x0000001928257210 */ /* 0x001fe20007f7e0ff */
[----:B-1----:R-:W-:-:S04]  /*a0d0*/  IMAD.X R34, R2, 0x1, R30, P2 ;  /* 0x0000000102227824 */ /* 0x002fc800010e061e */
[----:B------:R0:W-:Y:S02]  /*a0e0*/  STL [R1+0x410c], R37 ;  /* 0x00410c2501007387 */ /* 0x0001e40000100800 */
[----:B0-----:R-:W-:Y:S02]  /*a0f0*/  IADD3 R37, P2, PT, R40, R26, RZ ;  /* 0x0000001a28257210 */ /* 0x001fe40007f5e0ff */
[----:B------:R-:W3:Y:S04]  /*a100*/  LDL.LU R40, [R1+0x5c] ;  /* 0x00005c0001287983 */ /* 0x000ee80000300800 */
[----:B------:R0:W-:Y:S04]  /*a110*/  STL [R1+0x4104], R34 ;  /* 0x0041042201007387 */ /* 0x0001e80000100800 */
[----:B------:R1:W-:Y:S01]  /*a120*/  STL [R1+0x40f4], R37 ;  /* 0x0040f42501007387 */ /* 0x0003e20000100800 */
[----:B0-----:R-:W-:-:S03]  /*a130*/  IMAD.X R34, R2, 0x1, R31, P1 ;  /* 0x0000000102227824 */ /* 0x001fc600008e061f */
[----:B-1----:R-:W3:Y:S04]  /*a140*/  LDL.LU R37, [R1+0x58] ;  /* 0x0000580001257983 */ /* 0x002ee80000300800 */
[----:B------:R2:W-:Y:S01]  /*a150*/  STL [R1+0x40f0], R34 ;  /* 0x0040f02201007387 */ /* 0x0005e20000100800 */
[----:B------:R-:W-:Y:S01]  /*a160*/  IMAD.X R2, R2, 0x1, R32, P0 ;  /* 0x0000000102027824 */ /* 0x000fe200000e0620 */
[----:B--2---:R-:W-:-:S05]  /*a170*/  IADD3 R34, P1, PT, R44, R21, RZ ;  /* 0x000000152c227210 */ /* 0x004fca0007f3e0ff */
[----:B------:R0:W-:Y:S04]  /*a180*/  STL [R1+0x40f8], R34 ;  /* 0x0040f82201007387 */ /* 0x0001e80000100800 */
[----:B------:R4:W-:Y:S01]  /*a190*/  STL [R1+0x40dc], R2 ;  /* 0x0040dc0201007387 */ /* 0x0009e20000100800 */
[----:B0-----:R-:W-:Y:S01]  /*a1a0*/  IADD3 R34, P0, PT, R44, R23, RZ ;  /* 0x000000172c227210 */ /* 0x001fe20007f1e0ff */
[----:B----4-:R-:W-:-:S04]  /*a1b0*/  IMAD.X R2, R22, 0x1, R29, P5 ;  /* 0x0000000116027824 */ /* 0x010fc800028e061d */
[----:B------:R0:W-:Y:S04]  /*a1c0*/  STL [R1+0x40e8], R34 ;  /* 0x0040e82201007387 */ /* 0x0001e80000100800 */
[----:B------:R1:W-:Y:S01]  /*a1d0*/  STL [R1+0x40e0], R2 ;  /* 0x0040e00201007387 */ /* 0x0003e20000100800 */
[----:B0-----:R-:W-:Y:S01]  /*a1e0*/  IADD3 R34, P5, PT, R44, R25, RZ ;  /* 0x000000192c227210 */ /* 0x001fe20007fbe0ff */
[----:B-1----:R-:W-:-:S04]  /*a1f0*/  IMAD.X R2, R22, 0x1, R30, P4 ;  /* 0x0000000116027824 */ /* 0x002fc800020e061e */
[----:B------:R0:W-:Y:S02]  /*a200*/  STL [R1+0x40ec], R34 ;  /* 0x0040ec2201007387 */ /* 0x0001e40000100800 */
[----:B0-----:R-:W-:Y:S02]  /*a210*/  IADD3 R34, P4, PT, R44, R26, RZ ;  /* 0x0000001a2c227210 */ /* 0x001fe40007f9e0ff */
[----:B------:R-:W2:Y:S04]  /*a220*/  LDL.LU R44, [R1+0x60] ;  /* 0x00006000012c7983 */ /* 0x000ea80000300800 */
[----:B------:R0:W-:Y:S04]  /*a230*/  STL [R1+0x40e4], R2 ;  /* 0x0040e40201007387 */ /* 0x0001e80000100800 */
[----:B------:R1:W-:Y:S01]  /*a240*/  STL [R1+0x40d4], R34 ;  /* 0x0040d42201007387 */ /* 0x0003e20000100800 */
[----:B0-----:R-:W-:-:S03]  /*a250*/  IMAD.X R2, R22, 0x1, R31, P3 ;  /* 0x0000000116027824 */ /* 0x001fc600018e061f */
[----:B-1----:R-:W4:Y:S04]  /*a260*/  LDL.LU R34, [R1+0x54] ;  /* 0x0000540001227983 */ /* 0x002f280000300800 */
[----:B------:R0:W-:Y:S02]  /*a270*/  STL [R1+0x40d0], R2 ;  /* 0x0040d00201007387 */ /* 0x0001e40000100800 */
[----:B0-----:R-:W-:-:S05]  /*a280*/  IADD3 R2, P3, PT, R47, R21, RZ ;  /* 0x000000152f027210 */ /* 0x001fca0007f7e0ff */
[----:B------:R0:W-:Y:S04]  /*a290*/  STL [R1+0x40d8], R2 ;  /* 0x0040d80201007387 */ /* 0x0001e80000100800 */
[----:B0-----:R-:W3:Y:S01]  /*a2a0*/  LDL.LU R2, [R1+0x4434] ;  /* 0x0044340001027983 */ /* 0x001ee20000300800 */
[----:B------:R-:W-:-:S05]  /*a2b0*/  IMAD.X R22, R22, 0x1, R32, P2 ;  /* 0x0000000116167824 */ /* 0x000fca00010e0620 */
        /* <DEDUP_REMOVED lines=10> */
[----:B------:R1:W-:Y:S01]  /*a360*/  STL [R1+0x40b4], R47 ;  /* 0x0040b42f01007387 */ /* 0x0003e20000100800 */
[----:B0-----:R-:W-:-:S03]  /*a370*/  IMAD.X R22, R44, 0x1, R31, P5 ;  /* 0x000000012c167824 */ /* 0x001fc600028e061f */
[----:B-1----:R-:W2:Y:S04]  /*a380*/  LDL.LU R47, [R1+0x50] ;  /* 0x00005000012f7983 */ /* 0x002ea80000300800 */
[----:B------:R3:W-:Y:S02]  /*a390*/  STL [R1+0x40b0], R22 ;  /* 0x0040b01601007387 */ /* 0x0007e40000100800 */
[----:B---3--:R-:W-:-:S05]  /*a3a0*/  IADD3 R22, P5, PT, R2, R21, RZ ;  /* 0x0000001502167210 */ /* 0x008fca0007fbe0ff */
[----:B------:R0:W-:Y:S04]  /*a3b0*/  STL [R1+0x40b8], R22 ;  /* 0x0040b81601007387 */ /* 0x0001e80000100800 */
[----:B0-----:R-:W3:Y:S01]  /*a3c0*/  LDL.LU R22, [R1+0x4430] ;  /* 0x0044300001167983 */ /* 0x001ee20000300800 */
        /* <DEDUP_REMOVED lines=8> */
[----:B0-----:R-:W-:-:S05]  /*a450*/  IMAD.X R44, R40, 0x1, R30, P2 ;  /* 0x00000001282c7824 */ /* 0x001fca00010e061e */
[----:B------:R0:W-:Y:S02]  /*a460*/  STL [R1+0x40a4], R44 ;  /* 0x0040a42c01007387 */ /* 0x0001e40000100800 */
[----:B0-----:R-:W-:Y:S01]  /*a470*/  IADD3 R44, P2, PT, R2, R26, RZ ;  /* 0x0000001a022c7210 */ /* 0x001fe20007f5e0ff */
[----:B------:R-:W-:-:S04]  /*a480*/  IMAD.X R2, R40, 0x1, R31, P1 ;  /* 0x0000000128027824 */ /* 0x000fc800008e061f */
[----:B------:R0:W-:Y:S01]  /*a490*/  STL [R1+0x4094], R44 ;  /* 0x0040942c01007387 */ /* 0x0001e20000100800 */
[----:B------:R-:W-:-:S03]  /*a4a0*/  IMAD.X R40, R40, 0x1, R32, P0 ;  /* 0x0000000128287824 */ /* 0x000fc600000e0620 */
[----:B0-----:R-:W2:Y:S04]  /*a4b0*/  LDL.LU R44, [R1+0x4c] ;  /* 0x00004c00012c7983 */ /* 0x001ea80000300800 */
[----:B------:R3:W-:Y:S02]  /*a4c0*/  STL [R1+0x4090], R2 ;  /* 0x0040900201007387 */ /* 0x0007e40000100800 */
        /* <DEDUP_REMOVED lines=9> */
[----:B------:R-:W-:Y:S04]  /*a560*/  STL [R1+0x408c], R2 ;  /* 0x00408c0201007387 */ /* 0x000fe80000100800 */
[----:B------:R0:W-:Y:S04]  /*a570*/  STL [R1+0x4084], R40 ;  /* 0x0040842801007387 */ /* 0x0001e80000100800 */
[----:B0-----:R-:W3:Y:S01]  /*a580*/  LDL.LU R40, [R1+0x48] ;  /* 0x0000480001287983 */ /* 0x001ee20000300800 */
[----:B------:R-:W-:Y:S01]  /*a590*/  IADD3 R22, P4, PT, R22, R26, RZ ;  /* 0x0000001a16167210 */ /* 0x000fe20007f9e0ff */
[----:B------:R-:W-:-:S04]  /*a5a0*/  IMAD.X R2, R37, 0x1, R31, P3 ;  /* 0x0000000125027824 */ /* 0x000fc800018e061f */
[----:B------:R0:W-:Y:S04]  /*a5b0*/  STL [R1+0x4074], R22 ;  /* 0x0040741601007387 */ /* 0x0001e80000100800 */
[----:B------:R1:W-:Y:S01]  /*a5c0*/  STL [R1+0x4070], R2 ;  /* 0x0040700201007387 */ /* 0x0003e20000100800 */
[C---:B0-----:R-:W-:Y:S01]  /*a5d0*/  IADD3 R22, P3, PT, R36.reuse, R21, RZ ;  /* 0x0000001524167210 */ /* 0x041fe20007f7e0ff */
[----:B-1----:R-:W-:Y:S01]  /*a5e0*/  IMAD.X R2, R37, 0x1, R32, P2 ;  /* 0x0000000125027824 */ /* 0x002fe200010e0620 */
[----:B------:R-:W-:-:S03]  /*a5f0*/  IADD3 R37, P2, PT, R36, R23, RZ ;  /* 0x0000001724257210 */ /* 0x000fc60007f5e0ff */
[----:B------:R4:W-:Y:S04]  /*a600*/  STL [R1+0x4078], R22 ;  /* 0x0040781601007387 */ /* 0x0009e80000100800 */
[----:B------:R0:W-:Y:S04]  /*a610*/  STL [R1+0x405c], R2 ;  /* 0x00405c0201007387 */ /* 0x0001e80000100800 */
[----:B------:R1:W-:Y:S01]  /*a620*/  STL [R1+0x4068], R37 ;  /* 0x0040682501007387 */ /* 0x0003e20000100800 */
[----:B----4-:R-:W-:Y:S01]  /*a630*/  IMAD.X R22, R34, 0x1, R29, P1 ;  /* 0x0000000122167824 */ /* 0x010fe200008e061d */
[----:B0-----:R-:W-:-:S04]  /*a640*/  IADD3 R2, P1, PT, R36, R25, RZ ;  /* 0x0000001924027210 */ /* 0x001fc80007f3e0ff */
[----:B------:R0:W-:Y:S01]  /*a650*/  STL [R1+0x4060], R22 ;  /* 0x0040601601007387 */ /* 0x0001e20000100800 */
[----:B-1----:R-:W-:-:S03]  /*a660*/  IMAD.X R37, R34, 0x1, R30, P0 ;  /* 0x0000000122257824 */ /* 0x002fc600000e061e */
[----:B------:R1:W-:Y:S04]  /*a670*/  STL [R1+0x406c], R2 ;  /* 0x00406c0201007387 */ /* 0x0003e80000100800 */
[----:B------:R4:W-:Y:S01]  /*a680*/  STL [R1+0x4064], R37 ;  /* 0x0040642501007387 */ /* 0x0009e20000100800 */
[----:B0-----:R-:W-:Y:S01]  /*a690*/  IADD3 R22, P0, PT, R36, R26, RZ ;  /* 0x0000001a24167210 */ /* 0x001fe20007f1e0ff */
[C---:B-1----:R-:W-:Y:S02]  /*a6a0*/  IMAD.X R2, R34.reuse, 0x1, R31, P5 ;  /* 0x0000000122027824 */ /* 0x042fe400028e061f */
[----:B----4-:R-:W4:Y:S04]  /*a6b0*/  LDL.LU R37, [R1+0x44] ;  /* 0x0000440001257983 */ /* 0x010f280000300800 */
[----:B------:R5:W-:Y:S04]  /*a6c0*/  STL [R1+0x4054], R22 ;  /* 0x0040541601007387 */ /* 0x000be80000100800 */
[----:B------:R0:W-:Y:S01]  /*a6d0*/  STL [R1+0x4050], R2 ;  /* 0x0040500201007387 */ /* 0x0001e20000100800 */
[C---:B-----5:R-:W-:Y:S01]  /*a6e0*/  IADD3 R22, P5, PT, R43.reuse, R21, RZ ;  /* 0x000000152b167210 */ /* 0x060fe20007fbe0ff */
[----:B0-----:R-:W-:Y:S01]  /*a6f0*/  IMAD.X R2, R34, 0x1, R32, P4 ;  /* 0x0000000122027824 */ /* 0x001fe200020e0620 */
[----:B------:R-:W-:-:S03]  /*a700*/  IADD3 R34, P4, PT, R43, R23, RZ ;  /* 0x000000172b227210 */ /* 0x000fc60007f9e0ff */
[----:B------:R2:W-:Y:S04]  /*a710*/  STL [R1+0x4058], R22 ;  /* 0x0040581601007387 */ /* 0x0005e80000100800 */
[----:B------:R0:W-:Y:S04]  /*a720*/  STL [R1+0x403c], R2 ;  /* 0x00403c0201007387 */ /* 0x0001e80000100800 */
[----:B------:R1:W-:Y:S01]  /*a730*/  STL [R1+0x4048], R34 ;  /* 0x0040482201007387 */ /* 0x0003e20000100800 */
[----:B--2---:R-:W-:Y:S01]  /*a740*/  IMAD.X R22, R47, 0x1, R29, P3 ;  /* 0x000000012f167824 */ /* 0x004fe200018e061d */
[----:B0-----:R-:W-:-:S04]  /*a750*/  IADD3 R2, P3, PT, R43, R25, RZ ;  /* 0x000000192b027210 */ /* 0x001fc80007f7e0ff */
[----:B------:R0:W-:Y:S01]  /*a760*/  STL [R1+0x4040], R22 ;  /* 0x0040401601007387 */ /* 0x0001e20000100800 */
[----:B-1----:R-:W-:-:S03]  /*a770*/  IMAD.X R34, R47, 0x1, R30, P2 ;  /* 0x000000012f227824 */ /* 0x002fc600010e061e */
[----:B------:R1:W-:Y:S04]  /*a780*/  STL [R1+0x404c], R2 ;  /* 0x00404c0201007387 */ /* 0x0003e80000100800 */
[----:B------:R2:W-:Y:S01]  /*a790*/  STL [R1+0x4044], R34 ;  /* 0x0040442201007387 */ /* 0x0005e20000100800 */
[----:B0-----:R-:W-:Y:S01]  /*a7a0*/  IADD3 R22, P2, PT, R43, R26, RZ ;  /* 0x0000001a2b167210 */ /* 0x001fe20007f5e0ff */
[----:B-1----:R-:W-:Y:S02]  /*a7b0*/  IMAD.X R2, R47, 0x1, R31, P1 ;  /* 0x000000012f027824 */ /* 0x002fe400008e061f */
[----:B--2---:R-:W2:Y:S01]  /*a7c0*/  LDL.LU R34, [R1+0x40] ;  /* 0x0000400001227983 */ /* 0x004ea20000300800 */
[----:B------:R-:W-:-:S03]  /*a7d0*/  IADD3 R36, P1, PT, R9, R21, RZ ;  /* 0x0000001509247210 */ /* 0x000fc60007f3e0ff */
[----:B------:R-:W-:Y:S04]  /*a7e0*/  STL [R1+0x4034], R22 ;  /* 0x0040341601007387 */ /* 0x000fe80000100800 */
[----:B------:R0:W-:Y:S04]  /*a7f0*/  STL [R1+0x4030], R2 ;  /* 0x0040300201007387 */ /* 0x0001e80000100800 */
[----:B------:R1:W-:Y:S01]  /*a800*/  STL [R1+0x4038], R36 ;  /* 0x0040382401007387 */ /* 0x0003e20000100800 */
[----:B0-----:R-:W-:Y:S01]  /*a810*/  IMAD.X R2, R47, 0x1, R32, P0 ;  /* 0x000000012f027824 */ /* 0x001fe200000e0620 */
[----:B------:R-:W-:Y:S01]  /*a820*/  IADD3 R22, P0, PT, R9, R23, RZ ;  /* 0x0000001709167210 */ /* 0x000fe20007f1e0ff */
[----:B-1----:R-:W-:-:S03]  /*a830*/  IMAD.X R36, R44, 0x1, R29, P5 ;  /* 0x000000012c247824 */ /* 0x002fc600028e061d */
[----:B------:R0:W-:Y:S04]  /*a840*/  STL [R1+0x401c], R2 ;  /* 0x00401c0201007387 */ /* 0x0001e80000100800 */
[----:B------:R1:W-:Y:S01]  /*a850*/  STL [R1+0x4028], R22 ;  /* 0x0040281601007387 */ /* 0x0003e20000100800 */
[----:B0-----:R-:W-:-:S03]  /*a860*/  IADD3 R2, P5, PT, R9, R25, RZ ;  /* 0x0000001909027210 */ /* 0x001fc60007fbe0ff */
[----:B------:R-:W-:Y:S01]  /*a870*/  STL [R1+0x4020], R36 ;  /* 0x0040202401007387 */ /* 0x000fe20000100800 */
[C---:B-1----:R-:W-:Y:S01]  /*a880*/  IMAD.X R22, R44.reuse, 0x1, R30, P4 ;  /* 0x000000012c167824 */ /* 0x042fe200020e061e */
[----:B------:R-:W-:Y:S02]  /*a890*/  IADD3 R9, P4, PT, R9, R26, RZ ;  /* 0x0000001a09097210 */ /* 0x000fe40007f9e0ff */
[----:B------:R0:W-:Y:S04]  /*a8a0*/  STL [R1+0x402c], R2 ;  /* 0x00402c0201007387 */ /* 0x0001e80000100800 */
[----:B------:R-:W-:Y:S04]  /*a8b0*/  STL [R1+0x4024], R22 ;  /* 0x0040241601007387 */ /* 0x000fe80000100800 */
[----:B------:R-:W5:Y:S01]  /*a8c0*/  LDL.LU R47, [R1+0x3c] ;  /* 0x00003c00012f7983 */ /* 0x000f620000300800 */
[----:B0-----:R-:W-:-:S03]  /*a8d0*/  IMAD.X R2, R44, 0x1, R31, P3 ;  /* 0x000000012c027824 */ /* 0x001fc600018e061f */
[----:B------:R0:W-:Y:S04]  /*a8e0*/  STL [R1+0x4014], R9 ;  /* 0x0040140901007387 */ /* 0x0001e80000100800 */
[----:B------:R1:W-:Y:S01]  /*a8f0*/  STL [R1+0x4010], R2 ;  /* 0x0040100201007387 */ /* 0x0003e20000100800 */
[----:B0-----:R-:W-:Y:S01]  /*a900*/  IADD3 R9, P3, PT, R42, R21, RZ ;  /* 0x000000152a097210 */ /* 0x001fe20007f7e0ff */
[----:B-1----:R-:W-:Y:S01]  /*a910*/  IMAD.X R2, R44, 0x1, R32, P2 ;  /* 0x000000012c027824 */ /* 0x002fe200010e0620 */
[----:B------:R-:W-:-:S03]  /*a920*/  IADD3 R22, P2, PT, R42, R23, RZ ;  /* 0x000000172a167210 */ /* 0x000fc60007f5e0ff */
[----:B------:R3:W-:Y:S04]  /*a930*/  STL [R1+0x4018], R9 ;  /* 0x0040180901007387 */ /* 0x0007e80000100800 */
[----:B------:R0:W-:Y:S04]  /*a940*/  STL [R1+0x3ffc], R2 ;  /* 0x003ffc0201007387 */ /* 0x0001e80000100800 */
[----:B------:R1:W-:Y:S01]  /*a950*/  STL [R1+0x4008], R22 ;  /* 0x0040081601007387 */ /* 0x0003e20000100800 */
[----:B---3--:R-:W-:Y:S01]  /*a960*/  IMAD.X R9, R40, 0x1, R29, P1 ;  /* 0x0000000128097824 */ /* 0x008fe200008e061d */
[----:B0-----:R-:W-:Y:S01]  /*a970*/  IADD3 R2, P1, PT, R42, R25, RZ ;  /* 0x000000192a027210 */ /* 0x001fe20007f3e0ff */
[----:B-1----:R-:W-:-:S03]  /*a980*/  IMAD.X R22, R40, 0x1, R30, P0 ;  /* 0x0000000128167824 */ /* 0x002fc600000e061e */
[----:B------:R0:W-:Y:S04]  /*a990*/  STL [R1+0x4000], R9 ;  /* 0x0040000901007387 */ /* 0x0001e80000100800 */
[----:B------:R1:W-:Y:S04]  /*a9a0*/  STL [R1+0x400c], R2 ;  /* 0x00400c0201007387 */ /* 0x0003e80000100800 */
[----:B------:R-:W-:Y:S04]  /*a9b0*/  STL [R1+0x4004], R22 ;  /* 0x0040041601007387 */ /* 0x000fe80000100800 */
[----:B------:R-:W3:Y:S01]  /*a9c0*/  LDL.LU R44, [R1+0x38] ;  /* 0x00003800012c7983 */ /* 0x000ee20000300800 */
[----:B0-----:R-:W-:Y:S01]  /*a9d0*/  IADD3 R9, P0, PT, R42, R26, RZ ;  /* 0x0000001a2a097210 */ /* 0x001fe20007f1e0ff */
[----:B-1----:R-:W-:-:S04]  /*a9e0*/  IMAD.X R2, R40, 0x1, R31, P5 ;  /* 0x0000000128027824 */ /* 0x002fc800028e061f */
        /* <DEDUP_REMOVED lines=9> */
[----:B0-----:R-:W-:Y:S01]  /*aa80*/  IADD3 R2, P3, PT, R15, R25, RZ ;  /* 0x000000190f027210 */ /* 0x001fe20007f7e0ff */
[----:B-1----:R-:W-:-:S03]  /*aa90*/  IMAD.X R22, R37, 0x1, R30, P2 ;  /* 0x0000000125167824 */ /* 0x002fc600010e061e */
[----:B------:R0:W-:Y:S04]  /*aaa0*/  STL [R1+0x3fe0], R9 ;  /* 0x003fe00901007387 */ /* 0x0001e80000100800 */
[----:B------:R1:W-:Y:S04]  /*aab0*/  STL [R1+0x3fec], R2 ;  /* 0x003fec0201007387 */ /* 0x0003e80000100800 */
[----:B------:R-:W-:Y:S01]  /*aac0*/  STL [R1+0x3fe4], R22 ;  /* 0x003fe41601007387 */ /* 0x000fe20000100800 */
[----:B0-----:R-:W-:-:S03]  /*aad0*/  IADD3 R9, P2, PT, R15, R26, RZ ;  /* 0x0000001a0f097210 */ /* 0x001fc60007f5e0ff */
[----:B------:R-:W4:Y:S01]  /*aae0*/  LDL.LU R40, [R1+0x34] ;  /* 0x0000340001287983 */ /* 0x000f220000300800 */
[C---:B-1----:R-:W-:Y:S01]  /*aaf0*/  IMAD.X R2, R37.reuse, 0x1, R31, P1 ;  /* 0x0000000125027824 */ /* 0x042fe200008e061f */
[C---:B------:R-:W-:Y:S02]  /*ab00*/  IADD3 R15, P1, PT, R6.reuse, R21, RZ ;  /* 0x00000015060f7210 */ /* 0x040fe40007f3e0ff */
[----:B------:R-:W-:Y:S04]  /*ab10*/  STL [R1+0x3fd4], R9 ;  /* 0x003fd40901007387 */ /* 0x000fe80000100800 */
[----:B------:R0:W-:Y:S04]  /*ab20*/  STL [R1+0x3fd0], R2 ;  /* 0x003fd00201007387 */ /* 0x0001e80000100800 */
[----:B------:R2:W-:Y:S01]  /*ab30*/  STL [R1+0x3fd8], R15 ;  /* 0x003fd80f01007387 */ /* 0x0005e20000100800 */
[----:B0-----:R-:W-:Y:S01]  /*ab40*/  IMAD.X R2, R37, 0x1, R32, P0 ;  /* 0x0000000125027824 */ /* 0x001fe200000e0620 */
[----:B------:R-:W-:-:S04]  /*ab50*/  IADD3 R9, P0, PT, R6, R23, RZ ;  /* 0x0000001706097210 */ /* 0x000fc80007f1e0ff */
[----:B------:R0:W-:Y:S04]  /*ab60*/  STL [R1+0x3fbc], R2 ;  /* 0x003fbc0201007387 */ /* 0x0001e80000100800 */
[----:B------:R1:W-:Y:S01]  /*ab70*/  STL [R1+0x3fc8], R9 ;  /* 0x003fc80901007387 */ /* 0x0003e20000100800 */
[----:B--2---:R-:W-:Y:S01]  /*ab80*/  IMAD.X R15, R34, 0x1, R29, P5 ;  /* 0x00000001220f7824 */ /* 0x004fe200028e061d */
[----:B0-----:R-:W-:Y:S01]  /*ab90*/  IADD3 R2, P5, PT, R6, R25, RZ ;  /* 0x0000001906027210 */ /* 0x001fe20007fbe0ff */
[----:B-1----:R-:W-:Y:S01]  /*aba0*/  IMAD.X R9, R34, 0x1, R30, P4 ;  /* 0x0000000122097824 */ /* 0x002fe200020e061e */
[----:B------:R-:W-:Y:S02]  /*abb0*/  IADD3 R6, P4, PT, R6, R26, RZ ;  /* 0x0000001a06067210 */ /* 0x000fe40007f9e0ff */
[----:B------:R-:W-:Y:S04]  /*abc0*/  STL [R1+0x3fc0], R15 ;  /* 0x003fc00f01007387 */ /* 0x000fe80000100800 */
[----:B------:R0:W-:Y:S04]  /*abd0*/  STL [R1+0x3fcc], R2 ;  /* 0x003fcc0201007387 */ /* 0x0001e80000100800 */
[----:B------:R1:W-:Y:S04]  /*abe0*/  STL [R1+0x3fc4], R9 ;  /* 0x003fc40901007387 */ /* 0x0003e80000100800 */
[----:B------:R-:W2:Y:S01]  /*abf0*/  LDL.LU R37, [R1+0x30] ;  /* 0x0000300001257983 */ /* 0x000ea20000300800 */
[----:B0-----:R-:W-:-:S03]  /*ac00*/  IMAD.X R2, R34, 0x1, R31, P3 ;  /* 0x0000000122027824 */ /* 0x001fc600018e061f */
[----:B------:R-:W-:Y:S01]  /*ac10*/  STL [R1+0x3fb4], R6 ;  /* 0x003fb40601007387 */ /* 0x000fe20000100800 */
[----:B-1----:R-:W-:-:S03]  /*ac20*/  IADD3 R9, P3, PT, R0, R21, RZ ;  /* 0x0000001500097210 */ /* 0x002fc60007f7e0ff */
[----:B------:R0:W-:Y:S04]  /*ac30*/  STL [R1+0x3fb0], R2 ;  /* 0x003fb00201007387 */ /* 0x0001e80000100800 */
[----:B------:R5:W-:Y:S01]  /*ac40*/  STL [R1+0x3fb8], R9 ;  /* 0x003fb80901007387 */ /* 0x000be20000100800 */
[----:B0-----:R-:W-:Y:S01]  /*ac50*/  IMAD.X R2, R34, 0x1, R32, P2 ;  /* 0x0000000122027824 */ /* 0x001fe200010e0620 */
[----:B------:R-:W-:-:S04]  /*ac60*/  IADD3 R6, P2, PT, R0, R23, RZ ;  /* 0x0000001700067210 */ /* 0x000fc80007f5e0ff */
[----:B------:R0:W-:Y:S04]  /*ac70*/  STL [R1+0x3f9c], R2 ;  /* 0x003f9c0201007387 */ /* 0x0001e80000100800 */
[----:B------:R1:W-:Y:S01]  /*ac80*/  STL [R1+0x3fa8], R6 ;  /* 0x003fa80601007387 */ /* 0x0003e20000100800 */
[C---:B-----5:R-:W-:Y:S01]  /*ac90*/  IMAD.X R9, R47.reuse, 0x1, R29, P1 ;  /* 0x000000012f097824 */ /* 0x060fe200008e061d */
[----:B0-----:R-:W-:Y:S01]  /*aca0*/  IADD3 R2, P1, PT, R0, R25, RZ ;  /* 0x0000001900027210 */ /* 0x001fe20007f3e0ff */
[----:B-1----:R-:W-:-:S03]  /*acb0*/  IMAD.X R6, R47, 0x1, R30, P0 ;  /* 0x000000012f067824 */ /* 0x002fc600000e061e */
[----:B------:R-:W-:Y:S01]  /*acc0*/  STL [R1+0x3fa0], R9 ;  /* 0x003fa00901007387 */ /* 0x000fe20000100800 */
[----:B------:R-:W-:-:S03]  /*acd0*/  IADD3 R0, P0, PT, R0, R26, RZ ;  /* 0x0000001a00007210 */ /* 0x000fc60007f1e0ff */
[----:B------:R0:W-:Y:S04]  /*ace0*/  STL [R1+0x3fac], R2 ;  /* 0x003fac0201007387 */ /* 0x0001e80000100800 */
[----:B------:R-:W-:Y:S04]  /*acf0*/  STL [R1+0x3fa4], R6 ;  /* 0x003fa40601007387 */ /* 0x000fe80000100800 */
[----:B------:R-:W5:Y:S01]  /*ad00*/  LDL.LU R34, [R1+0x2c] ;  /* 0x00002c0001227983 */ /* 0x000f620000300800 */
[----:B0-----:R-:W-:-:S03]  /*ad10*/  IMAD.X R2, R47, 0x1, R31, P5 ;  /* 0x000000012f027824 */ /* 0x001fc600028e061f */
        /* <DEDUP_REMOVED lines=25> */
[C---:B----4-:R-:W-:Y:S01]  /*aeb0*/  IMAD.X R0, R40.reuse, 0x1, R29, P5 ;  /* 0x0000000128007824 */ /* 0x050fe200028e061d */
[----:B0-----:R-:W-:Y:S01]  /*aec0*/  IADD3 R2, P5, PT, R7, R25, RZ ;  /* 0x0000001907027210 */ /* 0x001fe20007fbe0ff */
[----:B-1----:R-:W-:-:S03]  /*aed0*/  IMAD.X R4, R40, 0x1, R30, P4 ;  /* 0x0000000128047824 */ /* 0x002fc600020e061e */
[----:B------:R0:W-:Y:S04]  /*aee0*/  STL [R1+0x3f60], R0 ;  /* 0x003f600001007387 */ /* 0x0001e80000100800 */
[----:B------:R1:W-:Y:S04]  /*aef0*/  STL [R1+0x3f6c], R2 ;  /* 0x003f6c0201007387 */ /* 0x0003e80000100800 */
[----:B------:R-:W-:Y:S01]  /*af00*/  STL [R1+0x3f64], R4 ;  /* 0x003f640401007387 */ /* 0x000fe20000100800 */
[----:B0-----:R-:W-:-:S03]  /*af10*/  IADD3 R0, P4, PT, R7, R26, RZ ;  /* 0x0000001a07007210 */ /* 0x001fc60007f9e0ff */
[----:B------:R-:W4:Y:S01]  /*af20*/  LDL.LU R44, [R1+0x24] ;  /* 0x00002400012c7983 */ /* 0x000f220000300800 */
[----:B-1----:R-:W-:-:S03]  /*af30*/  IMAD.X R2, R40, 0x1, R31, P3 ;  /* 0x0000000128027824 */ /* 0x002fc600018e061f */
        /* <DEDUP_REMOVED lines=8> */
[C---:B--2---:R-:W-:Y:S01]  /*afc0*/  IMAD.X R0, R37.reuse, 0x1, R29, P1 ;  /* 0x0000000125007824 */ /* 0x044fe200008e061d */
[----:B0-----:R-:W-:Y:S01]  /*afd0*/  IADD3 R2, P1, PT, R10, R25, RZ ;  /* 0x000000190a027210 */ /* 0x001fe20007f3e0ff */
[----:B-1----:R-:W-:-:S03]  /*afe0*/  IMAD.X R4, R37, 0x1, R30, P0 ;  /* 0x0000000125047824 */ /* 0x002fc600000e061e */
[----:B------:R0:W-:Y:S04]  /*aff0*/  STL [R1+0x3f40], R0 ;  /* 0x003f400001007387 */ /* 0x0001e80000100800 */
[----:B------:R1:W-:Y:S04]  /*b000*/  STL [R1+0x3f4c], R2 ;  /* 0x003f4c0201007387 */ /* 0x0003e80000100800 */
[----:B------:R-:W-:Y:S01]  /*b010*/  STL [R1+0x3f44], R4 ;  /* 0x003f440401007387 */ /* 0x000fe20000100800 */
[----:B0-----:R-:W-:-:S03]  /*b020*/  IADD3 R0, P0, PT, R10, R26, RZ ;  /* 0x0000001a0a007210 */ /* 0x001fc60007f1e0ff */
[----:B------:R-:W2:Y:S01]  /*b030*/  LDL.LU R40, [R1+0x20] ;  /* 0x0000200001287983 */ /* 0x000ea20000300800 */
[----:B-1----:R-:W-:-:S03]  /*b040*/  IMAD.X R2, R37, 0x1, R31, P5 ;  /* 0x0000000125027824 */ /* 0x002fc600028e061f */
        /* <DEDUP_REMOVED lines=8> */
[----:B-----5:R-:W-:Y:S01]  /*b0d0*/  IMAD.X R0, R34, 0x1, R29, P3 ;  /* 0x0000000122007824 */ /* 0x020fe200018e061d */
[----:B0-----:R-:W-:Y:S01]  /*b0e0*/  IADD3 R2, P3, PT, R12, R25, RZ ;  /* 0x000000190c027210 */ /* 0x001fe20007f7e0ff */
[----:B-1----:R-:W-:-:S03]  /*b0f0*/  IMAD.X R4, R34, 0x1, R30, P2 ;  /* 0x0000000122047824 */ /* 0x002fc600010e061e */
[----:B------:R0:W-:Y:S04]  /*b100*/  STL [R1+0x3f20], R0 ;  /* 0x003f200001007387 */ /* 0x0001e80000100800 */
[----:B------:R1:W-:Y:S04]  /*b110*/  STL [R1+0x3f2c], R2 ;  /* 0x003f2c0201007387 */ /* 0x0003e80000100800 */
[----:B------:R-:W-:Y:S01]  /*b120*/  STL [R1+0x3f24], R4 ;  /* 0x003f240401007387 */ /* 0x000fe20000100800 */
[----:B0-----:R-:W-:-:S03]  /*b130*/  IADD3 R0, P2, PT, R12, R26, RZ ;  /* 0x0000001a0c007210 */ /* 0x001fc60007f5e0ff */
[----:B------:R-:W5:Y:S01]  /*b140*/  LDL.LU R37, [R1+0x1c] ;  /* 0x00001c0001257983 */ /* 0x000f620000300800 */
        /* <DEDUP_REMOVED lines=9> */
[C---:B---3--:R-:W-:Y:S01]  /*b1e0*/  IMAD.X R0, R47.reuse, 0x1, R29, P5 ;  /* 0x000000012f007824 */ /* 0x048fe200028e061d */
        /* <DEDUP_REMOVED lines=20> */
[----:B------:R1:W-:Y:S01]  /*b330*/  STL [R1+0x3eec], R2 ;  /* 0x003eec0201007387 */ /* 0x0003e20000100800 */
[----:B0-----:R-:W-:-:S03]  /*b340*/  IADD3 R0, P0, PT, R16, R26, RZ ;  /* 0x0000001a10007210 */ /* 0x001fc60007f1e0ff */
[----:B------:R-:W-:Y:S01]  /*b350*/  STL [R1+0x3ee4], R4 ;  /* 0x003ee40401007387 */ /* 0x000fe20000100800 */
[----:B-1----:R-:W-:-:S03]  /*b360*/  IMAD.X R2, R44, 0x1, R31, P5 ;  /* 0x000000012c027824 */ /* 0x002fc600028e061f */
[----:B------:R-:W4:Y:S04]  /*b370*/  LDL.LU R47, [R1+0x14] ;  /* 0x00001400012f7983 */ /* 0x000f280000300800 */
        /* <DEDUP_REMOVED lines=13> */
[----:B------:R2:W-:Y:S01]  /*b450*/  STL [R1+0x3ec4], R4 ;  /* 0x003ec40401007387 */ /* 0x0005e20000100800 */
[----:B0-----:R-:W-:-:S03]  /*b460*/  IADD3 R0, P2, PT, R19, R26, RZ ;  /* 0x0000001a13007210 */ /* 0x001fc60007f5e0ff */
[----:B------:R-:W4:Y:S01]  /*b470*/  LDL.LU R44, [R1+0x10] ;  /* 0x00001000012c7983 */ /* 0x000f220000300800 */
[----:B-1----:R-:W-:-:S03]  /*b480*/  IMAD.X R2, R40, 0x1, R31, P1 ;  /* 0x0000000128027824 */ /* 0x002fc600008e061f */
[----:B------:R0:W-:Y:S01]  /*b490*/  STL [R1+0x3eb4], R0 ;  /* 0x003eb40001007387 */ /* 0x0001e20000100800 */
[----:B--2---:R-:W-:-:S03]  /*b4a0*/  IMAD.X R4, R40, 0x1, R32, P0 ;  /* 0x0000000128047824 */ /* 0x004fc600000e0620 */
[----:B------:R1:W-:Y:S01]  /*b4b0*/  STL [R1+0x3eb0], R2 ;  /* 0x003eb00201007387 */ /* 0x0003e20000100800 */
[C---:B0-----:R-:W-:Y:S02]  /*b4c0*/  IADD3 R0, P1, PT, R24.reuse, R21, RZ ;  /* 0x0000001518007210 */ /* 0x041fe40007f3e0ff */
[----:B-1----:R-:W-:-:S03]  /*b4d0*/  IADD3 R2, P0, PT, R24, R23, RZ ;  /* 0x0000001718027210 */ /* 0x002fc60007f1e0ff */
[----:B------:R5:W-:Y:S04]  /*b4e0*/  STL [R1+0x3eb8], R0 ;  /* 0x003eb80001007387 */ /* 0x000be80000100800 */
[----:B------:R0:W-:Y:S04]  /*b4f0*/  STL [R1+0x3e9c], R4 ;  /* 0x003e9c0401007387 */ /* 0x0001e80000100800 */
[----:B------:R1:W-:Y:S01]  /*b500*/  STL [R1+0x3ea8], R2 ;  /* 0x003ea80201007387 */ /* 0x0003e20000100800 */
[C---:B-----5:R-:W-:Y:S01]  /*b510*/  IMAD.X R0, R37.reuse, 0x1, R29, P5 ;  /* 0x0000000125007824 */ /* 0x060fe200028e061d */
[----:B0-----:R-:W-:Y:S01]  /*b520*/  IADD3 R4, P5, PT, R24, R25, RZ ;  /* 0x0000001918047210 */ /* 0x001fe20007fbe0ff */
[----:B-1----:R-:W-:-:S03]  /*b530*/  IMAD.X R2, R37, 0x1, R30, P4 ;  /* 0x0000000125027824 */ /* 0x002fc600020e061e */
[----:B------:R0:W-:Y:S04]  /*b540*/  STL [R1+0x3ea0], R0 ;  /* 0x003ea00001007387 */ /* 0x0001e80000100800 */
[----:B------:R-:W-:Y:S04]  /*b550*/  STL [R1+0x3eac], R4 ;  /* 0x003eac0401007387 */ /* 0x000fe80000100800 */
[----:B------:R-:W2:Y:S01]  /*b560*/  LDL.LU R40, [R1+0xc] ;  /* 0x00000c0001287983 */ /* 0x000ea20000300800 */
[----:B0-----:R-:W-:-:S03]  /*b570*/  IADD3 R0, P4, PT, R24, R26, RZ ;  /* 0x0000001a18007210 */ /* 0x001fc60007f9e0ff */
[----:B------:R0:W-:Y:S04]  /*b580*/  STL [R1+0x3ea4], R2 ;  /* 0x003ea40201007387 */ /* 0x0001e80000100800 */
[----:B------:R1:W-:Y:S01]  /*b590*/  STL [R1+0x3e94], R0 ;  /* 0x003e940001007387 */ /* 0x0003e20000100800 */
[C---:B0-----:R-:W-:Y:S01]  /*b5a0*/  IMAD.X R2, R37.reuse, 0x1, R31, P3 ;  /* 0x0000000125027824 */ /* 0x041fe200018e061f */
[----:B------:R-:W-:Y:S01]  /*b5b0*/  IADD3 R4, P3, PT, R28, R21, RZ ;  /* 0x000000151c047210 */ /* 0x000fe20007f7e0ff */
[----:B-1----:R-:W-:-:S03]  /*b5c0*/  IMAD.X R0, R37, 0x1, R32, P2 ;  /* 0x0000000125007824 */ /* 0x002fc600010e0620 */
[----:B------:R0:W-:Y:S04]  /*b5d0*/  STL [R1+0x3e90], R2 ;  /* 0x003e900201007387 */ /* 0x0001e80000100800 */
[----:B------:R3:W-:Y:S04]  /*b5e0*/  STL [R1+0x3e98], R4 ;  /* 0x003e980401007387 */ /* 0x0007e80000100800 */
[----:B------:R1:W-:Y:S01]  /*b5f0*/  STL [R1+0x3e7c], R0 ;  /* 0x003e7c0001007387 */ /* 0x0003e20000100800 */
[----:B0-----:R-:W-:-:S05]  /*b600*/  IADD3 R2, P2, PT, R28, R23, RZ ;  /* 0x000000171c027210 */ /* 0x001fca0007f5e0ff */
[----:B------:R0:W-:Y:S01]  /*b610*/  STL [R1+0x3e88], R2 ;  /* 0x003e880201007387 */ /* 0x0001e20000100800 */
[----:B---3--:R-:W-:Y:S01]  /*b620*/  IMAD.X R4, R34, 0x1, R29, P1 ;  /* 0x0000000122047824 */ /* 0x008fe200008e061d */
[----:B-1----:R-:W-:Y:S01]  /*b630*/  IADD3 R0, P1, PT, R28, R25, RZ ;  /* 0x000000191c007210 */ /* 0x002fe20007f3e0ff */
[----:B0-----:R-:W-:-:S03]  /*b640*/  IMAD.X R2, R34, 0x1, R30, P0 ;  /* 0x0000000122027824 */ /* 0x001fc600000e061e */
[----:B------:R0:W-:Y:S04]  /*b650*/  STL [R1+0x3e80], R4 ;  /* 0x003e800401007387 */ /* 0x0001e80000100800 */
[----:B------:R-:W3:Y:S04]  /*b660*/  LDL.LU R37, [R1+0x8] ;  /* 0x0000080001257983 */ /* 0x000ee80000300800 */
[----:B------:R1:W-:Y:S01]  /*b670*/  STL [R1+0x3e8c], R0 ;  /* 0x003e8c0001007387 */ /* 0x0003e20000100800 */
[----:B0-----:R-:W-:-:S03]  /*b680*/  IMAD.X R4, R34, 0x1, R31, P5 ;  /* 0x0000000122047824 */ /* 0x001fc600028e061f */
[----:B------:R0:W-:Y:S01]  /*b690*/  STL [R1+0x3e84], R2 ;  /* 0x003e840201007387 */ /* 0x0001e20000100800 */
[----:B-1----:R-:W-:Y:S02]  /*b6a0*/  IADD3 R0, P0, PT, R28, R26, RZ ;  /* 0x0000001a1c007210 */ /* 0x002fe40007f1e0ff */
[----:B0-----:R-:W-:-:S03]  /*b6b0*/  IADD3 R2, P5, PT, R33, R21, RZ ;  /* 0x0000001521027210 */ /* 0x001fc60007fbe0ff */
[----:B------:R0:W-:Y:S04]  /*b6c0*/  STL [R1+0x3e74], R0 ;  /* 0x003e740001007387 */ /* 0x0001e80000100800 */
[----:B------:R1:W-:Y:S01]  /*b6d0*/  STL [R1+0x3e70], R4 ;  /* 0x003e700401007387 */ /* 0x0003e20000100800 */
[----:B0-----:R-:W-:-:S03]  /*b6e0*/  IMAD.X R0, R34, 0x1, R32, P4 ;  /* 0x0000000122007824 */ /* 0x001fc600020e0620 */
[----:B------:R4:W-:Y:S01]  /*b6f0*/  STL [R1+0x3e78], R2 ;  /* 0x003e780201007387 */ /* 0x0009e20000100800 */
[----:B-1----:R-:W-:-:S03]  /*b700*/  IADD3 R4, P4, PT, R33, R23, RZ ;  /* 0x0000001721047210 */ /* 0x002fc60007f9e0ff */
[----:B------:R0:W-:Y:S04]  /*b710*/  STL [R1+0x3e5c], R0 ;  /* 0x003e5c0001007387 */ /* 0x0001e80000100800 */
[----:B------:R1:W-:Y:S04]  /*b720*/  STL [R1+0x3e68], R4 ;  /* 0x003e680401007387 */ /* 0x0003e80000100800 */
[----:B------:R-:W5:Y:S01]  /*b730*/  LDL.LU R34, [R1+0x4] ;  /* 0x0000040001227983 */ /* 0x000f620000300800 */
[----:B----4-:R-:W-:Y:S01]  /*b740*/  IMAD.X R2, R47, 0x1, R29, P3 ;  /* 0x000000012f027824 */ /* 0x010fe200018e061d */
[----:B0-----:R-:W-:Y:S01]  /*b750*/  IADD3 R0, P3, PT, R33, R25, RZ ;  /* 0x0000001921007210 */ /* 0x001fe20007f7e0ff */
[----:B-1----:R-:W-:-:S03]  /*b760*/  IMAD.X R4, R47, 0x1, R30, P2 ;  /* 0x000000012f047824 */ /* 0x002fc600010e061e */
[----:B------:R0:W-:Y:S04]  /*b770*/  STL [R1+0x3e60], R2 ;  /* 0x003e600201007387 */ /* 0x0001e80000100800 */
[----:B------:R1:W-:Y:S04]  /*b780*/  STL [R1+0x3e6c], R0 ;  /* 0x003e6c0001007387 */ /* 0x0003e80000100800 */
[----:B------:R4:W-:Y:S01]  /*b790*/  STL [R1+0x3e64], R4 ;  /* 0x003e640401007387 */ /* 0x0009e20000100800 */
[----:B0-----:R-:W-:Y:S01]  /*b7a0*/  IADD3 R2, P2, PT, R33, R26, RZ ;  /* 0x0000001a21027210 */ /* 0x001fe20007f5e0ff */
[----:B-1----:R-:W-:-:S04]  /*b7b0*/  IMAD.X R0, R47, 0x1, R31, P1 ;  /* 0x000000012f007824 */ /* 0x002fc800008e061f */
[----:B------:R0:W-:Y:S01]  /*b7c0*/  STL [R1+0x3e54], R2 ;  /* 0x003e540201007387 */ /* 0x0001e20000100800 */
[----:B----4-:R-:W-:-:S03]  /*b7d0*/  IADD3 R4, P1, PT, R35, R21, RZ ;  /* 0x0000001523047210 */ /* 0x010fc60007f3e0ff */
[----:B------:R1:W-:Y:S04]  /*b7e0*/  STL [R1+0x3e50], R0 ;  /* 0x003e500001007387 */ /* 0x0003e80000100800 */
[----:B------:R4:W-:Y:S01]  /*b7f0*/  STL [R1+0x3e58], R4 ;  /* 0x003e580401007387 */ /* 0x0009e20000100800 */
[----:B0-----:R-:W-:Y:S01]  /*b800*/  IMAD.X R2, R47, 0x1, R32, P0 ;  /* 0x000000012f027824 */ /* 0x001fe200000e0620 */
[----:B-1----:R-:W-:-:S04]  /*b810*/  IADD3 R0, P0, PT, R35, R23, RZ ;  /* 0x0000001723007210 */ /* 0x002fc80007f1e0ff */
[----:B------:R0:W-:Y:S04]  /*b820*/  STL [R1+0x3e3c], R2 ;  /* 0x003e3c0201007387 */ /* 0x0001e80000100800 */
[----:B------:R1:W-:Y:S01]  /*b830*/  STL [R1+0x3e48], R0 ;  /* 0x003e480001007387 */ /* 0x0003e20000100800 */
[C---:B----4-:R-:W-:Y:S01]  /*b840*/  IMAD.X R4, R44.reuse, 0x1, R29, P5 ;  /* 0x000000012c047824 */ /* 0x050fe200028e061d */
[----:B0-----:R-:W-:Y:S01]  /*b850*/  IADD3 R2, P5, PT, R35, R25, RZ ;  /* 0x0000001923027210 */ /* 0x001fe20007fbe0ff */
[----:B-1----:R-:W-:-:S03]  /*b860*/  IMAD.X R0, R44, 0x1, R30, P4 ;  /* 0x000000012c007824 */ /* 0x002fc600020e061e */
[----:B------:R0:W-:Y:S04]  /*b870*/  STL [R1+0x3e40], R4 ;  /* 0x003e400401007387 */ /* 0x0001e80000100800 */
[----:B------:R1:W-:Y:S01]  /*b880*/  STL [R1+0x3e4c], R2 ;  /* 0x003e4c0201007387 */ /* 0x0003e20000100800 */
[----:B0-----:R-:W-:-:S03]  /*b890*/  IADD3 R4, P4, PT, R35, R26, RZ ;  /* 0x0000001a23047210 */ /* 0x001fc60007f9e0ff */
[----:B------:R0:W-:Y:S01]  /*b8a0*/  STL [R1+0x3e44], R0 ;  /* 0x003e440001007387 */ /* 0x0001e20000100800 */
[----:B-1----:R-:W-:-:S03]  /*b8b0*/  IMAD.X R2, R44, 0x1, R31, P3 ;  /* 0x000000012c027824 */ /* 0x002fc600018e061f */
[----:B------:R1:W-:Y:S01]  /*b8c0*/  STL [R1+0x3e34], R4 ;  /* 0x003e340401007387 */ /* 0x0003e20000100800 */
[----:B0-----:R-:W-:-:S03]  /*b8d0*/  IADD3 R0, P3, PT, R39, R21, RZ ;  /* 0x0000001527007210 */ /* 0x001fc60007f7e0ff */
[----:B------:R0:W-:Y:S01]  /*b8e0*/  STL [R1+0x3e30], R2 ;  /* 0x003e300201007387 */ /* 0x0001e20000100800 */
[----:B-1----:R-:W-:-:S03]  /*b8f0*/  IMAD.X R4, R44, 0x1, R32, P2 ;  /* 0x000000012c047824 */ /* 0x002fc600010e0620 */
[----:B------:R2:W-:Y:S04]  /*b900*/  STL [R1+0x3e38], R0 ;  /* 0x003e380001007387 */ /* 0x0005e80000100800 */
[----:B------:R1:W-:Y:S01]  /*b910*/  STL [R1+0x3e1c], R4 ;  /* 0x003e1c0401007387 */ /* 0x0003e20000100800 */
[----:B0-----:R-:W-:-:S05]  /*b920*/  IADD3 R2, P2, PT, R39, R23, RZ ;  /* 0x0000001727027210 */ /* 0x001fca0007f5e0ff */
[----:B------:R0:W-:Y:S01]  /*b930*/  STL [R1+0x3e28], R2 ;  /* 0x003e280201007387 */ /* 0x0001e20000100800 */
[----:B--2---:R-:W-:Y:S01]  /*b940*/  IMAD.X R0, R40, 0x1, R29, P1 ;  /* 0x0000000128007824 */ /* 0x004fe200008e061d */
[----:B-1----:R-:W-:-:S04]  /*b950*/  IADD3 R4, P1, PT, R39, R25, RZ ;  /* 0x0000001927047210 */ /* 0x002fc80007f3e0ff */
[----:B------:R1:W-:Y:S01]  /*b960*/  STL [R1+0x3e20], R0 ;  /* 0x003e200001007387 */ /* 0x0003e20000100800 */
[----:B0-----:R-:W-:-:S03]  /*b970*/  IMAD.X R2, R40, 0x1, R30, P0 ;  /* 0x0000000128027824 */ /* 0x001fc600000e061e */
[----:B------:R0:W-:Y:S01]  /*b980*/  STL [R1+0x3e2c], R4 ;  /* 0x003e2c0401007387 */ /* 0x0001e20000100800 */
[----:B-1----:R-:W-:-:S03]  /*b990*/  IADD3 R0, P0, PT, R39, R26, RZ ;  /* 0x0000001a27007210 */ /* 0x002fc60007f1e0ff */
[----:B------:R1:W-:Y:S01]  /*b9a0*/  STL [R1+0x3e24], R2 ;  /* 0x003e240201007387 */ /* 0x0003e20000100800 */
[----:B0-----:R-:W-:-:S03]  /*b9b0*/  IMAD.X R4, R40, 0x1, R31, P5 ;  /* 0x0000000128047824 */ /* 0x001fc600028e061f */
[----:B------:R0:W-:Y:S04]  /*b9c0*/  STL [R1+0x3e14], R0 ;  /* 0x003e140001007387 */ /* 0x0001e80000100800 */
[----:B------:R2:W-:Y:S01]  /*b9d0*/  STL [R1+0x3e10], R4 ;  /* 0x003e100401007387 */ /* 0x0005e20000100800 */
[----:B-1----:R-:W-:Y:S01]  /*b9e0*/  IADD3 R2, P5, PT, R45, R21, RZ ;  /* 0x000000152d027210 */ /* 0x002fe20007fbe0ff */
[----:B0-----:R-:W-:-:S04]  /*b9f0*/  IMAD.X R0, R40, 0x1, R32, P4 ;  /* 0x0000000128007824 */ /* 0x001fc800020e0620 */
[----:B------:R3:W-:Y:S01]  /*ba00*/  STL [R1+0x3e18], R2 ;  /* 0x003e180201007387 */ /* 0x0007e20000100800 */
[----:B--2---:R-:W-:-:S03]  /*ba10*/  IADD3 R4, P4, PT, R45, R23, RZ ;  /* 0x000000172d047210 */ /* 0x004fc60007f9e0ff */
[----:B------:R0:W-:Y:S04]  /*ba20*/  STL [R1+0x3dfc], R0 ;  /* 0x003dfc0001007387 */ /* 0x0001e80000100800 */
[----:B------:R1:W-:Y:S01]  /*ba30*/  STL [R1+0x3e08], R4 ;  /* 0x003e080401007387 */ /* 0x0003e20000100800 */
[----:B------:R-:W-:Y:S01]  /*ba40*/  SHF.R.S32.HI R27, RZ, 0x1f, R49 ;  /* 0x0000001fff1b7819 */ /* 0x000fe20000011431 */
[----:B---3--:R-:W-:Y:S01]  /*ba50*/  IMAD.X R2, R37, 0x1, R29, P3 ;  /* 0x0000000125027824 */ /* 0x008fe200018e061d */
        /* <DEDUP_REMOVED lines=8> */
[----:B--2---:R-:W-:-:S03]  /*bae0*/  IADD3 R4, P1, PT, R49, R21, RZ ;  /* 0x0000001531047210 */ /* 0x004fc60007f3e0ff */
[----:B------:R1:W-:Y:S04]  /*baf0*/  STL [R1+0x3df0], R0 ;  /* 0x003df00001007387 */ /* 0x0003e80000100800 */
[----:B------:R5:W-:Y:S01]  /*bb00*/  STL [R1+0x3df8], R4 ;  /* 0x003df80401007387 */ /* 0x000be20000100800 */
[----:B0-----:R-:W-:Y:S01]  /*bb10*/  IMAD.X R2, R37, 0x1, R32, P0 ;  /* 0x0000000125027824 */ /* 0x001fe200000e0620 */
[----:B-1----:R-:W-:-:S04]  /*bb20*/  IADD3 R0, P0, PT, R49, R23, RZ ;  /* 0x0000001731007210 */ /* 0x002fc80007f1e0ff */
[----:B------:R0:W-:Y:S01]  /*bb30*/  STL [R1+0x3ddc], R2 ;  /* 0x003ddc0201007387 */ /* 0x0001e20000100800 */
[----:B-----5:R-:W-:-:S03]  /*bb40*/  IMAD.X R4, R34, 0x1, R29, P5 ;  /* 0x0000000122047824 */ /* 0x020fc600028e061d */
[----:B------:R1:W-:Y:S01]  /*bb50*/  STL [R1+0x3de8], R0 ;  /* 0x003de80001007387 */ /* 0x0003e20000100800 */
[----:B0-----:R-:W-:-:S03]  /*bb60*/  IADD3 R2, P5, PT, R49, R25, RZ ;  /* 0x0000001931027210 */ /* 0x001fc60007fbe0ff */
[----:B------:R0:W-:Y:S01]  /*bb70*/  STL [R1+0x3de0], R4 ;  /* 0x003de00401007387 */ /* 0x0001e20000100800 */
[----:B-1----:R-:W-:-:S03]  /*bb80*/  IMAD.X R0, R34, 0x1, R30, P4 ;  /* 0x0000000122007824 */ /* 0x002fc600020e061e */
[----:B------:R1:W-:Y:S01]  /*bb90*/  STL [R1+0x3dec], R2 ;  /* 0x003dec0201007387 */ /* 0x0003e20000100800 */
[----:B0-----:R-:W-:-:S03]  /*bba0*/  IADD3 R4, P4, PT, R49, R26, RZ ;  /* 0x0000001a31047210 */ /* 0x001fc60007f9e0ff */
[----:B------:R0:W-:Y:S04]  /*bbb0*/  STL [R1+0x3de4], R0 ;  /* 0x003de40001007387 */ /* 0x0001e80000100800 */
[----:B------:R2:W-:Y:S01]  /*bbc0*/  STL [R1+0x3dd4], R4 ;  /* 0x003dd40401007387 */ /* 0x0005e20000100800 */
[----:B-1----:R-:W-:Y:S01]  /*bbd0*/  IMAD.X R2, R34, 0x1, R31, P3 ;  /* 0x0000000122027824 */ /* 0x002fe200018e061f */
[----:B0-----:R-:W-:-:S04]  /*bbe0*/  IADD3 R0, P3, PT, R18, R21, RZ ;  /* 0x0000001512007210 */ /* 0x001fc80007f7e0ff */
[----:B------:R0:W-:Y:S01]  /*bbf0*/  STL [R1+0x3dd0], R2 ;  /* 0x003dd00201007387 */ /* 0x0001e20000100800 */
[----:B--2---:R-:W-:-:S03]  /*bc00*/  IMAD.X R4, R34, 0x1, R32, P2 ;  /* 0x0000000122047824 */ /* 0x004fc600010e0620 */
        /* <DEDUP_REMOVED lines=10> */
[----:B------:R-:W-:Y:S01]  /*bcb0*/  STL [R1+0x3dc4], R2 ;  /* 0x003dc40201007387 */ /* 0x000fe20000100800 */
[----:B--2---:R-:W-:-:S03]  /*bcc0*/  IMAD.X R4, R27, 0x1, R31, P5 ;  /* 0x000000011b047824 */ /* 0x004fc600028e061f */
[----:B------:R0:W-:Y:S04]  /*bcd0*/  STL [R1+0x3db4], R0 ;  /* 0x003db40001007387 */ /* 0x0001e80000100800 */
[----:B------:R1:W-:Y:S01]  /*bce0*/  STL [R1+0x3db0], R4 ;  /* 0x003db00401007387 */ /* 0x0003e20000100800 */
[----:B0-----:R-:W-:-:S03]  /*bcf0*/  IMAD.X R0, R27, 0x1, R32, P4 ;  /* 0x000000011b007824 */ /* 0x001fc600020e0620 */
[----:B------:R-:W2:Y:S01]  /*bd00*/  LDL.LU R27, [R1+0x442c] ;  /* 0x00442c00011b7983 */ /* 0x000ea20000300800 */
[C---:B------:R-:W-:Y:S02]  /*bd10*/  IADD3 R2, P5, PT, R38.reuse, R21, RZ ;  /* 0x0000001526027210 */ /* 0x040fe40007fbe0ff */
[----:B------:R-:W-:Y:S02]  /*bd20*/  SHF.R.S32.HI R61, RZ, 0x1f, R18 ;  /* 0x0000001fff3d7819 */ /* 0x000fe40000011412 */
[----:B-1----:R-:W-:Y:S01]  /*bd30*/  IADD3 R4, P4, PT, R38, R23, RZ ;  /* 0x0000001726047210 */ /* 0x002fe20007f9e0ff */
[----:B------:R0:W-:Y:S04]  /*bd40*/  STL [R1+0x3db8], R2 ;  /* 0x003db80201007387 */ /* 0x0001e80000100800 */
[----:B------:R1:W-:Y:S01]  /*bd50*/  STL [R1+0x3d9c], R0 ;  /* 0x003d9c0001007387 */ /* 0x0003e20000100800 */
[----:B0-----:R-:W-:-:S03]  /*bd60*/  IMAD.X R2, R61, 0x1, R29, P3 ;  /* 0x000000013d027824 */ /* 0x001fc600018e061d */
[----:B------:R0:W-:Y:S01]  /*bd70*/  STL [R1+0x3da8], R4 ;  /* 0x003da80401007387 */ /* 0x0001e20000100800 */
[----:B-1----:R-:W-:-:S03]  /*bd80*/  IADD3 R0, P3, PT, R38, R25, RZ ;  /* 0x0000001926007210 */ /* 0x002fc60007f7e0ff */
[----:B------:R1:W-:Y:S01]  /*bd90*/  STL [R1+0x3da0], R2 ;  /* 0x003da00201007387 */ /* 0x0003e20000100800 */
[----:B0-----:R-:W-:-:S03]  /*bda0*/  IMAD.X R4, R61, 0x1, R30, P2 ;  /* 0x000000013d047824 */ /* 0x001fc600010e061e */
[----:B------:R0:W-:Y:S01]  /*bdb0*/  STL [R1+0x3dac], R0 ;  /* 0x003dac0001007387 */ /* 0x0001e20000100800 */
[----:B-1----:R-:W-:-:S03]  /*bdc0*/  IADD3 R2, P2, PT, R38, R26, RZ ;  /* 0x0000001a26027210 */ /* 0x002fc60007f5e0ff */
[----:B------:R1:W-:Y:S01]  /*bdd0*/  STL [R1+0x3da4], R4 ;  /* 0x003da40401007387 */ /* 0x0003e20000100800 */
[----:B------:R-:W-:-:S03]  /*bde0*/  SHF.R.S32.HI R50, RZ, 0x1f, R38 ;  /* 0x0000001fff327819 */ /* 0x000fc60000011426 */
[----:B------:R3:W-:Y:S01]  /*bdf0*/  STL [R1+0x3d94], R2 ;  /* 0x003d940201007387 */ /* 0x0007e20000100800 */
[----:B0-----:R-:W-:Y:S01]  /*be00*/  IMAD.X R0, R61, 0x1, R31, P1 ;  /* 0x000000013d007824 */ /* 0x001fe200008e061f */
[----:B-1----:R-:W-:-:S04]  /*be10*/  IADD3 R4, P1, PT, R48, R21, RZ ;  /* 0x0000001530047210 */ /* 0x002fc80007f3e0ff */
[----:B------:R0:W-:Y:S01]  /*be20*/  STL [R1+0x3d90], R0 ;  /* 0x003d900001007387 */ /* 0x0001e20000100800 */
[----:B---3--:R-:W-:-:S03]  /*be30*/  IMAD.X R2, R61, 0x1, R32, P0 ;  /* 0x000000013d027824 */ /* 0x008fc600000e0620 */
[----:B------:R1:W-:Y:S04]  /*be40*/  STL [R1+0x3d98], R4 ;  /* 0x003d980401007387 */ /* 0x0003e80000100800 */
[----:B------:R3:W-:Y:S01]  /*be50*/  STL [R1+0x3d7c], R2 ;  /* 0x003d7c0201007387 */ /* 0x0007e20000100800 */
[----:B0-----:R-:W-:Y:S01]  /*be60*/  IADD3 R0, P0, PT, R48, R23, RZ ;  /* 0x0000001730007210 */ /* 0x001fe20007f1e0ff */
[----:B-1----:R-:W-:-:S04]  /*be70*/  IMAD.X R4, R50, 0x1, R29, P5 ;  /* 0x0000000132047824 */ /* 0x002fc800028e061d */
[----:B------:R0:W-:Y:S01]  /*be80*/  STL [R1+0x3d88], R0 ;  /* 0x003d880001007387 */ /* 0x0001e20000100800 */
[----:B---3--:R-:W-:-:S03]  /*be90*/  IADD3 R2, P5, PT, R48, R25, RZ ;  /* 0x0000001930027210 */ /* 0x008fc60007fbe0ff */
[----:B------:R1:W-:Y:S04]  /*bea0*/  STL [R1+0x3d80], R4 ;  /* 0x003d800401007387 */ /* 0x0003e80000100800 */
[----:B------:R3:W-:Y:S01]  /*beb0*/  STL [R1+0x3d8c], R2 ;  /* 0x003d8c0201007387 */ /* 0x0007e20000100800 */
[----:B0-----:R-:W-:Y:S01]  /*bec0*/  IMAD.X R0, R50, 0x1, R30, P4 ;  /* 0x0000000132007824 */ /* 0x001fe200020e061e */
[----:B-1----:R-:W-:-:S04]  /*bed0*/  IADD3 R4, P4, PT, R48, R26, RZ ;  /* 0x0000001a30047210 */ /* 0x002fc80007f9e0ff */
[----:B------:R0:W-:Y:S01]  /*bee0*/  STL [R1+0x3d84], R0 ;  /* 0x003d840001007387 */ /* 0x0001e20000100800 */
[----:B---3--:R-:W-:Y:S01]  /*bef0*/  IMAD.X R2, R50, 0x1, R31, P3 ;  /* 0x0000000132027824 */ /* 0x008fe200018e061f */
[----:B------:R-:W-:Y:S02]  /*bf00*/  SHF.R.S32.HI R51, RZ, 0x1f, R48 ;  /* 0x0000001fff337819 */ /* 0x000fe40000011430 */
        /* <DEDUP_REMOVED lines=13> */
[----:B------:R-:W-:Y:S02]  /*bfe0*/  SHF.R.S32.HI R52, RZ, 0x1f, R41 ;  /* 0x0000001fff347819 */ /* 0x000fe40000011429 */
[----:B0-----:R-:W-:Y:S01]  /*bff0*/  IADD3 R0, P0, PT, R41, R26, RZ ;  /* 0x0000001a29007210 */ /* 0x001fe20007f1e0ff */
        /* <DEDUP_REMOVED lines=17> */
[----:B------:R-:W-:Y:S01]  /*c110*/  SHF.R.S32.HI R53, RZ, 0x1f, R46 ;  /* 0x0000001fff357819 */ /* 0x000fe2000001142e */
[----:B-1----:R-:W-:Y:S02]  /*c120*/  IMAD.X R0, R52, 0x1, R31, P1 ;  /* 0x0000000134007824 */ /* 0x002fe400008e061f */
        /* <DEDUP_REMOVED lines=15> */
[----:B-1----:R-:W-:Y:S01]  /*c220*/  IMAD.X R2, R53, 0x1, R31, P3 ;  /* 0x0000000135027824 */ /* 0x002fe200018e061f */
        /* <DEDUP_REMOVED lines=13> */
[C---:B-1----:R-:W-:Y:S02]  /*c300*/  IMAD.X R2, R54.reuse, 0x1, R30, P0 ;  /* 0x0000000136027824 */ /* 0x042fe400000e061e */
[----:B------:R-:W-:Y:S01]  /*c310*/  STL [R1+0x3d0c], R4 ;  /* 0x003d0c0401007387 */ /* 0x000fe20000100800 */
[----:B0-----:R-:W-:Y:S01]  /*c320*/  IADD3 R0, P0, PT, R3, R26, RZ ;  /* 0x0000001a03007210 */ /* 0x001fe20007f1e0ff */
[----:B------:R-:W-:Y:S02]  /*c330*/  IMAD.X R3, R54, 0x1, R31, P5 ;  /* 0x0000000136037824 */ /* 0x000fe400028e061f */
        /* <DEDUP_REMOVED lines=11> */
[----:B0-----:R-:W-:Y:S01]  /*c3f0*/  IADD3 R0, P3, PT, R8, R25, RZ ;  /* 0x0000001908007210 */ /* 0x001fe20007f7e0ff */
[----:B-1----:R-:W-:-:S04]  /*c400*/  IMAD.X R3, R55, 0x1, R30, P2 ;  /* 0x0000000137037824 */ /* 0x002fc800010e061e */
[----:B------:R0:W-:Y:S01]  /*c410*/  STL [R1+0x3cec], R0 ;  /* 0x003cec0001007387 */ /* 0x0001e20000100800 */
[----:B---3--:R-:W-:-:S03]  /*c420*/  IADD3 R2, P2, PT, R8, R26, RZ ;  /* 0x0000001a08027210 */ /* 0x008fc60007f5e0ff */
        /* <DEDUP_REMOVED lines=18> */
[----:B---3--:R-:W-:-:S03]  /*c550*/  IMAD.X R2, R56, 0x1, R31, P3 ;  /* 0x0000000138027824 */ /* 0x008fc600018e061f */
[----:B------:R1:W-:Y:S01]  /*c560*/  STL [R1+0x3cb4], R3 ;  /* 0x003cb40301007387 */ /* 0x0003e20000100800 */
[----:B------:R-:W-:-:S03]  /*c570*/  SHF.R.S32.HI R57, RZ, 0x1f, R11 ;  /* 0x0000001fff397819 */ /* 0x000fc6000001140b */
        /* <DEDUP_REMOVED lines=49> */
[----:B------:R-:W-:Y:S04]  /*c890*/  STL [R1+0x3c58], R3 ;  /* 0x003c580301007387 */ /* 0x000fe80000100800 */
[----:B------:R-:W3:Y:S01]  /*c8a0*/  LDL R12, [R1+0x1170] ;  /* 0x00117000010c7983 */ /* 0x000ee20000100800 */
[----:B--2---:R-:W-:-:S03]  /*c8b0*/  IADD3 R0, P3, PT, R27, R21, RZ ;  /* 0x000000151b007210 */ /* 0x004fc60007f7e0ff */
[----:B------:R-:W-:Y:S04]  /*c8c0*/  STL [R1+0x3c54], R2 ;  /* 0x003c540201007387 */ /* 0x000fe80000100800 */
[----:B------:R-:W2:Y:S04]  /*c8d0*/  LDL R10, [R1+0x1168] ;  /* 0x00116800010a7983 */ /* 0x000ea80000100800 */
[----:B------:R0:W-:Y:S04]  /*c8e0*/  STL [R1+0x4424], R0 ;  /* 0x0044240001007387 */ /* 0x0001e80000100800 */
[----:B------:R-:W4:Y:S04]  /*c8f0*/  LDL R7, [R1+0x1160] ;  /* 0x0011600001077983 */ /* 0x000f280000100800 */
[----:B------:R-:W5:Y:S04]  /*c900*/  LDL R4, [R1+0x1158] ;  /* 0x0011580001047983 */ /* 0x000f680000100800 */
[----:B------:R-:W5:Y:S04]  /*c910*/  LDL R6, [R1+0x1150] ;  /* 0x0011500001067983 */ /* 0x000f680000100800 */
[----:B------:R-:W5:Y:S04]  /*c920*/  LDL R15, [R1+0x1148] ;  /* 0x00114800010f7983 */ /* 0x000f680000100800 */
[----:B------:R-:W5:Y:S04]  /*c930*/  LDL R42, [R1+0x1140] ;  /* 0x00114000012a7983 */ /* 0x000f680000100800 */
[----:B------:R-:W5:Y:S01]  /*c940*/  LDL R9, [R1+0x116c] ;  /* 0x00116c0001097983 */ /* 0x000f620000100800 */
[----:B0-----:R-:W-:-:S03]  /*c950*/  IMAD.X R0, R59, 0x1, R32, P2 ;  /* 0x000000013b007824 */ /* 0x001fc600010e0620 */
[----:B------:R-:W5:Y:S04]  /*c960*/  LDL R43, [R1+0x1138] ;  /* 0x00113800012b7983 */ /* 0x000f680000100800 */
[----:B------:R-:W5:Y:S04]  /*c970*/  LDL R36, [R1+0x1164] ;  /* 0x0011640001247983 */ /* 0x000f680000100800 */
[----:B------:R-:W5:Y:S04]  /*c980*/  LDL R22, [R1+0x115c] ;  /* 0x00115c0001167983 */ /* 0x000f680000100800 */
[----:B------:R0:W-:Y:S04]  /*c990*/  STL [R1+0x3c50], R0 ;  /* 0x003c500001007387 */ /* 0x0001e80000100800 */
[----:B------:R-:W5:Y:S04]  /*c9a0*/  LDL R47, [R1+0x1154] ;  /* 0x00115400012f7983 */ /* 0x000f680000100800 */
[----:B------:R-:W5:Y:S04]  /*c9b0*/  LDL R44, [R1+0x114c] ;  /* 0x00114c00012c7983 */ /* 0x000f680000100800 */
[----:B------:R-:W5:Y:S04]  /*c9c0*/  LDL R40, [R1+0x1144] ;  /* 0x0011440001287983 */ /* 0x000f680000100800 */
[----:B------:R-:W5:Y:S04]  /*c9d0*/  LDL R37, [R1+0x113c] ;  /* 0x00113c0001257983 */ /* 0x000f680000100800 */
[----:B------:R-:W5:Y:S01]  /*c9e0*/  LDL R34, [R1+0x1134] ;  /* 0x0011340001227983 */ /* 0x000f620000100800 */
[----:B------:R-:W-:-:S02]  /*c9f0*/  SHF.R.S32.HI R60, RZ, 0x1f, R20 ;  /* 0x0000001fff3c7819 */ /* 0x000fc40000011414 */
[----:B------:R-:W-:-:S03]  /*ca00*/  IADD3 R2, P2, PT, R27, R23, RZ ;  /* 0x000000171b027210 */ /* 0x000fc60007f5e0ff */
[C---:B0-----:R-:W-:Y:S01]  /*ca10*/  IMAD.X R0, R60.reuse, 0x1, R29, P1 ;  /* 0x000000013c007824 */ /* 0x041fe200008e061d */
[----:B------:R-:W-:Y:S01]  /*ca20*/  IADD3 R3, P1, PT, R27, R25, RZ ;  /* 0x000000191b037210 */ /* 0x000fe20007f3e0ff */
[----:B------:R0:W-:Y:S04]  /*ca30*/  STL [R1+0x3c4c], R2 ;  /* 0x003c4c0201007387 */ /* 0x0001e80000100800 */
[----:B------:R1:W-:Y:S01]  /*ca40*/  STL [R1+0x3c48], R0 ;  /* 0x003c480001007387 */ /* 0x0003e20000100800 */
[----:B0-----:R-:W-:-:S03]  /*ca50*/  IMAD.X R2, R60, 0x1, R30, P0 ;  /* 0x000000013c027824 */ /* 0x001fc600000e061e */
[----:B------:R0:W-:Y:S01]  /*ca60*/  STL [R1+0x3c44], R3 ;  /* 0x003c440301007387 */ /* 0x0001e20000100800 */
[----:B-1----:R-:W-:Y:S02]  /*ca70*/  IADD3 R0, P0, PT, R27, R26, RZ ;  /* 0x0000001a1b007210 */ /* 0x002fe40007f1e0ff */
[----:B------:R-:W-:Y:S01]  /*ca80*/  SHF.R.S32.HI R27, RZ, 0x1f, R27 ;  /* 0x0000001fff1b7819 */ /* 0x000fe2000001141b */
[----:B------:R1:W-:Y:S01]  /*ca90*/  STL [R1+0x3c40], R2 ;  /* 0x003c400201007387 */ /* 0x0003e20000100800 */
[----:B0-----:R-:W-:-:S03]  /*caa0*/  IMAD.X R3, R60, 0x1, R31, P5 ;  /* 0x000000013c037824 */ /* 0x001fc600028e061f */
[----:B------:R0:W-:Y:S01]  /*cab0*/  STL [R1+0x3c3c], R0 ;  /* 0x003c3c0001007387 */ /* 0x0001e20000100800 */
[----:B-1----:R-:W-:-:S03]  /*cac0*/  IMAD.X R2, R60, 0x1, R32, P4 ;  /* 0x000000013c027824 */ /* 0x002fc600020e0620 */
[----:B------:R1:W-:Y:S01]  /*cad0*/  STL [R1+0x3c38], R3 ;  /* 0x003c380301007387 */ /* 0x0003e20000100800 */
[----:B0-----:R-:W-:-:S03]  /*cae0*/  IMAD.X R0, R27, 0x1, R29, P3 ;  /* 0x000000011b007824 */ /* 0x001fc600018e061d */
[----:B------:R0:W-:Y:S04]  /*caf0*/  STL [R1+0x3c34], R2 ;  /* 0x003c340201007387 */ /* 0x0001e80000100800 */
[----:B------:R0:W-:Y:S01]  /*cb00*/  STL [R1+0x4420], R0 ;  /* 0x0044200001007387 */ /* 0x0001e20000100800 */
[C---:B-1----:R-:W-:Y:S02]  /*cb10*/  IMAD.X R3, R27.reuse, 0x1, R30, P2 ;  /* 0x000000011b037824 */ /* 0x042fe400010e061e */
[----:B0-----:R-:W-:-:S03]  /*cb20*/  IMAD.X R2, R27, 0x1, R31, P1 ;  /* 0x000000011b027824 */ /* 0x001fc600008e061f */
[----:B------:R3:W-:Y:S01]  /*cb30*/  STL [R1+0x3c30], R3 ;  /* 0x003c300301007387 */ /* 0x0007e20000100800 */
[----:B------:R-:W-:-:S03]  /*cb40*/  IMAD.X R0, R27, 0x1, R32, P0 ;  /* 0x000000011b007824 */ /* 0x000fc600000e0620 */
[----:B------:R-:W-:Y:S04]  /*cb50*/  STL [R1+0x3c2c], R2 ;  /* 0x003c2c0201007387 */ /* 0x000fe80000100800 */
[----:B------:R2:W-:Y:S01]  /*cb60*/  STL [R1+0x1c68], R0 ;  /* 0x001c680001007387 */ /* 0x0005e20000100800 */
[----:B------:R-:W-:Y:S02]  /*cb70*/  USHF.R.S32.HI UR76, URZ, 0x1f, UR23 ;  /* 0x0000001fff4c7899 */ /* 0x000fe40008011417 */
[----:B---3--:R-:W-:Y:S02]  /*cb80*/  IADD3 R3, P6, PT, R12, UR23, RZ ;  /* 0x000000170c037c10 */ /* 0x008fe4000ffde0ff */
[----:B--2---:R-:W-:-:S03]  /*cb90*/  IADD3 R0, P5, PT, R10, UR23, RZ ;  /* 0x000000170a007c10 */ /* 0x004fc6000ffbe0ff */
[----:B------:R5:W-:Y:S04]  /*cba0*/  STL [R1+0x1c70], R3 ;  /* 0x001c700301007387 */ /* 0x000be80000100800 */
[----:B------:R0:W-:Y:S01]  /*cbb0*/  STL [R1+0x1c78], R0 ;  /* 0x001c780001007387 */ /* 0x0001e20000100800 */
[----:B----4-:R-:W-:Y:S02]  /*cbc0*/  IADD3 R2, P4, PT, R7, UR23, RZ ;  /* 0x0000001707027c10 */ /* 0x010fe4000ff9e0ff */
[----:B-----5:R-:W-:-:S03]  /*cbd0*/  IADD3 R3, P3, PT, R4, UR23, RZ ;  /* 0x0000001704037c10 */ /* 0x020fc6000ff7e0ff */
[----:B------:R1:W-:Y:S01]  /*cbe0*/  STL [R1+0x1c80], R2 ;  /* 0x001c800201007387 */ /* 0x0003e20000100800 */
[----:B0-----:R-:W-:-:S03]  /*cbf0*/  IADD3 R0, P2, PT, R6, UR23, RZ ;  /* 0x0000001706007c10 */ /* 0x001fc6000ff5e0ff */
[----:B------:R0:W-:Y:S04]  /*cc00*/  STL [R1+0x1c88], R3 ;  /* 0x001c880301007387 */ /* 0x0001e80000100800 */
[----:B------:R2:W-:Y:S01]  /*cc10*/  STL [R1+0x1c90], R0 ;  /* 0x001c900001007387 */ /* 0x0005e20000100800 */
[----:B-1----:R-:W-:Y:S02]  /*cc20*/  IADD3 R2, P1, PT, R15, UR23, RZ ;  /* 0x000000170f027c10 */ /* 0x002fe4000ff3e0ff */
[----:B0-----:R-:W-:-:S03]  /*cc30*/  IADD3 R3, P0, PT, R42, UR23, RZ ;  /* 0x000000172a037c10 */ /* 0x001fc6000ff1e0ff */
[----:B------:R0:W-:Y:S01]  /*cc40*/  STL [R1+0x1c98], R2 ;  /* 0x001c980201007387 */ /* 0x0001e20000100800 */
[----:B--2---:R-:W-:-:S03]  /*cc50*/  IADD3.X R0, PT, PT, R9, UR76, RZ, P6, !PT ;  /* 0x0000004c09007c10 */ /* 0x004fc6000b7fe4ff */
[----:B------:R1:W-:Y:S04]  /*cc60*/  STL [R1+0x1ca0], R3 ;  /* 0x001ca00301007387 */ /* 0x0003e80000100800 */
[----:B------:R2:W-:Y:S01]  /*cc70*/  STL [R1+0x1c6c], R0 ;  /* 0x001c6c0001007387 */ /* 0x0005e20000100800 */
[----:B0-----:R-:W-:Y:S02]  /*cc80*/  IADD3 R2, P6, PT, R43, UR23, RZ ;  /* 0x000000172b027c10 */ /* 0x001fe4000ffde0ff */
[----:B-1----:R-:W-:Y:S02]  /*cc90*/  IADD3.X R3, PT, PT, R22, UR76, RZ, P4, !PT ;  /* 0x0000004c16037c10 */ /* 0x002fe4000a7fe4ff */
[----:B--2---:R-:W-:Y:S01]  /*cca0*/  IADD3.X R0, PT, PT, R36, UR76, RZ, P5, !PT ;  /* 0x0000004c24007c10 */ /* 0x004fe2000affe4ff */
[----:B------:R0:W-:Y:S04]  /*ccb0*/  STL [R1+0x1ca8], R2 ;  /* 0x001ca80201007387 */ /* 0x0001e80000100800 */
[----:B------:R1:W-:Y:S01]  /*ccc0*/  STL [R1+0x1c74], R0 ;  /* 0x001c740001007387 */ /* 0x0003e20000100800 */
[----:B0-----:R-:W-:-:S03]  /*ccd0*/  IADD3.X R2, PT, PT, R47, UR76, RZ, P3, !PT ;  /* 0x0000004c2f027c10 */ /* 0x001fc60009ffe4ff */
[----:B------:R0:W-:Y:S01]  /*cce0*/  STL [R1+0x1c7c], R3 ;  /* 0x001c7c0301007387 */ /* 0x0001e20000100800 */
[----:B-1----:R-:W-:-:S03]  /*ccf0*/  IADD3.X R0, PT, PT, R44, UR76, RZ, P2, !PT ;  /* 0x0000004c2c007c10 */ /* 0x002fc600097fe4ff */
[----:B------:R1:W-:Y:S01]  /*cd00*/  STL [R1+0x1c84], R2 ;  /* 0x001c840201007387 */ /* 0x0003e20000100800 */
[----:B------:R-:W-:-:S03]  /*cd10*/  UIMAD UR23, UR50, 0x7e, URZ ;  /* 0x0000007e321778a4 */ /* 0x000fc6000f8e02ff */
[----:B------:R2:W-:Y:S01]  /*cd20*/  STL [R1+0x1c8c], R0 ;  /* 0x001c8c0001007387 */ /* 0x0005e20000100800 */
[----:B0-----:R-:W-:Y:S02]  /*cd30*/  IADD3.X R3, PT, PT, R40, UR76, RZ, P1, !PT ;  /* 0x0000004c28037c10 */ /* 0x001fe40008ffe4ff */
[----:B-1----:R-:W-:-:S03]  /*cd40*/  IADD3.X R2, PT, PT, R37, UR76, RZ, P0, !PT ;  /* 0x0000004c25027c10 */ /* 0x002fc600087fe4ff */
[----:B------:R0:W-:Y:S01]  /*cd50*/  STL [R1+0x1c94], R3 ;  /* 0x001c940301007387 */ /* 0x0001e20000100800 */
[----:B--2---:R-:W-:-:S03]  /*cd60*/  IADD3.X R0, PT, PT, R34, UR76, RZ, P6, !PT ;  /* 0x0000004c22007c10 */ /* 0x004fc6000b7fe4ff */
[----:B------:R1:W-:Y:S04]  /*cd70*/  STL [R1+0x1c9c], R2 ;  /* 0x001c9c0201007387 */ /* 0x0003e80000100800 */
[----:B------:R2:W-:Y:S01]  /*cd80*/  STL [R1+0x1ca4], R0 ;  /* 0x001ca40001007387 */ /* 0x0005e20000100800 */
[----:B0-----:R-:W-:Y:S01]  /*cd90*/  IADD3 R3, P6, PT, R12, UR23, RZ ;  /* 0x000000170c037c10 */ /* 0x001fe2000ffde0ff */
[----:B------:R-:W-:Y:S02]  /*cda0*/  USHF.R.S32.HI UR76, URZ, 0x1f, UR23 ;  /* 0x0000001fff4c7899 */ /* 0x000fe40008011417 */
[----:B-1----:R-:W-:Y:S02]  /*cdb0*/  IADD3 R2, P4, PT, R7, UR23, RZ ;  /* 0x0000001707027c10 */ /* 0x002fe4000ff9e0ff */
[----:B--2---:R-:W-:Y:S01]  /*cdc0*/  IADD3 R0, P5, PT, R10, UR23, RZ ;  /* 0x000000170a007c10 */ /* 0x004fe2000ffbe0ff */
[----:B------:R0:W-:Y:S04]  /*cdd0*/  STL [R1+0x1cb0], R3 ;  /* 0x001cb00301007387 */ /* 0x0001e80000100800 */
[----:B------:R1:W-:Y:S01]  /*cde0*/  STL [R1+0x1cb8], R0 ;  /* 0x001cb80001007387 */ /* 0x0003e20000100800 */
[----:B0-----:R-:W-:-:S03]  /*cdf0*/  IADD3 R3, P3, PT, R4, UR23, RZ ;  /* 0x0000001704037c10 */ /* 0x001fc6000ff7e0ff */
[----:B------:R0:W-:Y:S01]  /*ce00*/  STL [R1+0x1cc0], R2 ;  /* 0x001cc00201007387 */ /* 0x0001e20000100800 */
[----:B-1----:R-:W-:-:S03]  /*ce10*/  IADD3 R0, P2, PT, R6, UR23, RZ ;  /* 0x0000001706007c10 */ /* 0x002fc6000ff5e0ff */
[----:B------:R1:W-:Y:S04]  /*ce20*/  STL [R1+0x1cc8], R3 ;  /* 0x001cc80301007387 */ /* 0x0003e80000100800 */
[----:B------:R2:W-:Y:S01]  /*ce30*/  STL [R1+0x1cd0], R0 ;  /* 0x001cd00001007387 */ /* 0x0005e20000100800 */
[----:B0-----:R-:W-:Y:S02]  /*ce40*/  IADD3 R2, P1, PT, R15, UR23, RZ ;  /* 0x000000170f027c10 */ /* 0x001fe4000ff3e0ff */
[----:B-1----:R-:W-:-:S03]  /*ce50*/  IADD3 R3, P0, PT, R42, UR23, RZ ;  /* 0x000000172a037c10 */ /* 0x002fc6000ff1e0ff */
        /* <DEDUP_REMOVED lines=485> */
[----:B------:R-:W-:Y:S01]  /*ecb0*/  UIMAD UR23, UR50, 0x6f, URZ ;  /* 0x0000006f321778a4 */ /* 0x000fe2000f8e02ff */
[----:B0-----:R-:W-:-:S02]  /*ecc0*/  IADD3.X R2, PT, PT, R47, UR76, RZ, P3, !PT ;  /* 0x0000004c2f027c10 */ /* 0x001fc40009ffe4ff */
[----:B------:R0:W-:Y:S01]  /*ecd0*/  STL [R1+0x203c], R3 ;  /* 0x00203c0301007387 */ /* 0x0001e20000100800 */
[----:B-1----:R-:W-:-:S03]  /*ece0*/  IADD3.X R0, PT, PT, R44, UR76, RZ, P2, !PT ;  /* 0x0000004c2c007c10 */ /* 0x002fc600097fe4ff */
[----:B------:R1:W-:Y:S04]  /*ecf0*/  STL [R1+0x2044], R2 ;  /* 0x0020440201007387 */ /* 0x0003e80000100800 */
[----:B------:R2:W-:Y:S01]  /*ed00*/  STL [R1+0x204c], R0 ;  /* 0x00204c0001007387 */ /* 0x0005e20000100800 */
[----:B0-----:R-:W-:Y:S02]  /*ed10*/  IADD3.X R3, PT, PT, R40, UR76, RZ, P1, !PT ;  /* 0x0000004c28037c10 */ /* 0x001fe40008ffe4ff */
[----:B-1----:R-:W-:-:S03]  /*ed20*/  IADD3.X R2, PT, PT, R37, UR76, RZ, P0, !PT ;  /* 0x0000004c25027c10 */ /* 0x002fc600087fe4ff */
[----:B------:R0:W-:Y:S01]  /*ed30*/  STL [R1+0x2054], R3 ;  /* 0x0020540301007387 */ /* 0x0001e20000100800 */
[----:B--2---:R-:W-:-:S03]  /*ed40*/  IADD3.X R0, PT, PT, R34, UR76, RZ, P6, !PT ;  /* 0x0000004c22007c10 */ /* 0x004fc6000b7fe4ff */
[----:B------:R1:W-:Y:S04]  /*ed50*/  STL [R1+0x205c], R2 ;  /* 0x00205c0201007387 */ /* 0x0003e80000100800 */
[----:B------:R2:W-:Y:S01]  /*ed60*/  STL [R1+0x2064], R0 ;  /* 0x0020640001007387 */ /* 0x0005e20000100800 */
[----:B0-----:R-:W-:Y:S02]  /*ed70*/  IADD3 R3, P6, PT, R12, UR23, RZ ;  /* 0x000000170c037c10 */ /* 0x001fe4000ffde0ff */
[----:B-1----:R-:W-:-:S03]  /*ed80*/  IADD3 R2, P5, PT, R10, UR23, RZ ;  /* 0x000000170a027c10 */ /* 0x002fc6000ffbe0ff */
[----:B------:R0:W-:Y:S01]  /*ed90*/  STL [R1+0x2070], R3 ;  /* 0x0020700301007387 */ /* 0x0001e20000100800 */
[----:B--2---:R-:W-:-:S03]  /*eda0*/  IADD3 R0, P4, PT, R7, UR23, RZ ;  /* 0x0000001707007c10 */ /* 0x004fc6000ff9e0ff */
[----:B------:R1:W-:Y:S01]  /*edb0*/  STL [R1+0x2078], R2 ;  /* 0x0020780201007387 */ /* 0x0003e20000100800 */
[----:B------:R-:W-:-:S03]  /*edc0*/  USHF.R.S32.HI UR76, URZ, 0x1f, UR23 ;  /* 0x0000001fff4c7899 */ /* 0x000fc60008011417 */
[----:B------:R2:W-:Y:S01]  /*edd0*/  STL [R1+0x2080], R0 ;  /* 0x0020800001007387 */ /* 0x0005e20000100800 */
[----:B0-----:R-:W-:Y:S02]  /*ede0*/  IADD3 R3, P3, PT, R4, UR23, RZ ;  /* 0x0000001704037c10 */ /* 0x001fe4000ff7e0ff */
[----:B-1----:R-:W-:-:S03]  /*edf0*/  IADD3 R2, P2, PT, R6, UR23, RZ ;  /* 0x0000001706027c10 */ /* 0x002fc6000ff5e0ff */
[----:B------:R0:W-:Y:S01]  /*ee00*/  STL [R1+0x2088], R3 ;  /* 0x0020880301007387 */ /* 0x0001e20000100800 */
[----:B--2---:R-:W-:-:S03]  /*ee10*/  IADD3 R0, P1, PT, R15, UR23, RZ ;  /* 0x000000170f007c10 */ /* 0x004fc6000ff3e0ff */
[----:B------:R1:W-:Y:S04]  /*ee20*/  STL [R1+0x2090], R2 ;  /* 0x0020900201007387 */ /* 0x0003e80000100800 */
[----:B------:R2:W-:Y:S01]  /*ee30*/  STL [R1+0x2098], R0 ;  /* 0x0020980001007387 */ /* 0x0005e20000100800 */
[----:B0-----:R-:W-:Y:S02]  /*ee40*/  IADD3 R3, P0, PT, R42, UR23, RZ ;  /* 0x000000172a037c10 */ /* 0x001fe4000ff1e0ff */
[----:B-1----:R-:W-:-:S03]  /*ee50*/  IADD3.X R2, PT, PT, R9, UR76, RZ, P6, !PT ;  /* 0x0000004c09027c10 */ /* 0x002fc6000b7fe4ff */
[----:B------:R0:W-:Y:S01]  /*ee60*/  STL [R1+0x20a0], R3 ;  /* 0x0020a00301007387 */ /* 0x0001e20000100800 */
[----:B--2---:R-:W-:-:S03]  /*ee70*/  IADD3 R0, P6, PT, R43, UR23, RZ ;  /* 0x000000172b007c10 */ /* 0x004fc6000ffde0ff */
[----:B------:R-:W-:Y:S01]  /*ee80*/  STL [R1+0x206c], R2 ;  /* 0x00206c0201007387 */ /* 0x000fe20000100800 */
[----:B------:R-:W-:Y:S02]  /*ee90*/  UIMAD UR22, UR22, 0x2f, URZ ;  /* 0x0000002f161678a4 */ /* 0x000fe4000f8e02ff */
[----:B------:R-:W-:Y:S01]  /*eea0*/  UIMAD UR77, UR77, 0x2e, URZ ;  /* 0x0000002e4d4d78a4 */ /* 0x000fe2000f8e02ff */
[----:B------:R1:W-:Y:S01]  /*eeb0*/  STL [R1+0x20a8], R0 ;  /* 0x0020a80001007387 */ /* 0x0003e20000100800 */
[----:B------:R-:W-:Y:S01]  /*eec0*/  UIMAD UR20, UR20, 0x2d, URZ ;  /* 0x0000002d141478a4 */ /* 0x000fe2000f8e02ff */
[----:B0-----:R-:W-:Y:S01]  /*eed0*/  IADD3.X R3, PT, PT, R22, UR76, RZ, P4, !PT ;  /* 0x0000004c16037c10 */ /* 0x001fe2000a7fe4ff */
[----:B------:R-:W-:Y:S01]  /*eee0*/  UIMAD UR21, UR21, 0x2c, URZ ;  /* 0x0000002c151578a4 */ /* 0x000fe2000f8e02ff */
[----:B------:R-:W0:Y:S01]  /*eef0*/  S2R R14, SR_TID.X ;  /* 0x00000000000e7919 */ /* 0x000e220000002100 */
[----:B------:R-:W2:Y:S01]  /*ef00*/  LDCU UR23, c[0x0][0x3a8] ;  /* 0x00007500ff1777ac */ /* 0x000ea20008000800 */
[----:B-1----:R-:W-:-:S02]  /*ef10*/  IADD3.X R0, PT, PT, R36, UR76, RZ, P5, !PT ;  /* 0x0000004c24007c10 */ /* 0x002fc4000affe4ff */
[----:B------:R-:W-:-:S03]  /*ef20*/  IADD3.X R2, PT, PT, R47, UR76, RZ, P3, !PT ;  /* 0x0000004c2f027c10 */ /* 0x000fc60009ffe4ff */
[----:B------:R1:W-:Y:S04]  /*ef30*/  STL [R1+0x2074], R0 ;  /* 0x0020740001007387 */ /* 0x0003e80000100800 */
[----:B------:R3:W-:Y:S01]  /*ef40*/  STL [R1+0x207c], R3 ;  /* 0x00207c0301007387 */ /* 0x0007e20000100800 */
[----:B-1----:R-:W-:-:S03]  /*ef50*/  IADD3.X R0, PT, PT, R44, UR76, RZ, P2, !PT ;  /* 0x0000004c2c007c10 */ /* 0x002fc600097fe4ff */
[----:B------:R1:W-:Y:S01]  /*ef60*/  STL [R1+0x2084], R2 ;  /* 0x0020840201007387 */ /* 0x0003e20000100800 */
[----:B---3--:R-:W-:-:S03]  /*ef70*/  IADD3.X R3, PT, PT, R40, UR76, RZ, P1, !PT ;  /* 0x0000004c28037c10 */ /* 0x008fc60008ffe4ff */
[----:B------:R3:W-:Y:S01]  /*ef80*/  STL [R1+0x208c], R0 ;  /* 0x00208c0001007387 */ /* 0x0007e20000100800 */
[----:B-1----:R-:W-:-:S03]  /*ef90*/  IADD3.X R2, PT, PT, R37, UR76, RZ, P0, !PT ;  /* 0x0000004c25027c10 */ /* 0x002fc600087fe4ff */
[----:B------:R1:W-:Y:S01]  /*efa0*/  STL [R1+0x2094], R3 ;  /* 0x0020940301007387 */ /* 0x0003e20000100800 */
[----:B---3--:R-:W-:-:S03]  /*efb0*/  IADD3.X R0, PT, PT, R34, UR76, RZ, P6, !PT ;  /* 0x0000004c22007c10 */ /* 0x008fc6000b7fe4ff */
[----:B------:R3:W-:Y:S04]  /*efc0*/  STL [R1+0x209c], R2 ;  /* 0x00209c0201007387 */ /* 0x0007e80000100800 */
[----:B------:R4:W-:Y:S01]  /*efd0*/  STL [R1+0x20a4], R0 ;  /* 0x0020a40001007387 */ /* 0x0009e20000100800 */
[----:B-1----:R-:W-:Y:S02]  /*efe0*/  IADD3 R3, P6, PT, R12, UR52, RZ ;  /* 0x000000340c037c10 */ /* 0x002fe4000ffde0ff */
[----:B---3--:R-:W-:-:S03]  /*eff0*/  IADD3 R2, P5, PT, R10, UR52, RZ ;  /* 0x000000340a027c10 */ /* 0x008fc6000ffbe0ff */
[----:B------:R1:W-:Y:S01]  /*f000*/  STL [R1+0x20b0], R3 ;  /* 0x0020b00301007387 */ /* 0x0003e20000100800 */
[----:B----4-:R-:W-:-:S03]  /*f010*/  IADD3 R0, P4, PT, R7, UR52, RZ ;  /* 0x0000003407007c10 */ /* 0x010fc6000ff9e0ff */
[----:B------:R3:W-:Y:S01]  /*f020*/  STL [R1+0x20b8], R2 ;  /* 0x0020b80201007387 */ /* 0x0007e20000100800 */
[----:B------:R-:W-:-:S03]  /*f030*/  USHF.R.S32.HI UR76, URZ, 0x1f, UR52 ;  /* 0x0000001fff4c7899 */ /* 0x000fc60008011434 */
[----:B------:R4:W-:Y:S01]  /*f040*/  STL [R1+0x20c0], R0 ;  /* 0x0020c00001007387 */ /* 0x0009e20000100800 */
[----:B-1----:R-:W-:Y:S02]  /*f050*/  IADD3 R3, P3, PT, R4, UR52, RZ ;  /* 0x0000003404037c10 */ /* 0x002fe4000ff7e0ff */
[----:B---3--:R-:W-:-:S03]  /*f060*/  IADD3 R2, P2, PT, R6, UR52, RZ ;  /* 0x0000003406027c10 */ /* 0x008fc6000ff5e0ff */
[----:B------:R1:W-:Y:S01]  /*f070*/  STL [R1+0x20c8], R3 ;  /* 0x0020c80301007387 */ /* 0x0003e20000100800 */
[----:B----4-:R-:W-:-:S03]  /*f080*/  IADD3 R0, P1, PT, R15, UR52, RZ ;  /* 0x000000340f007c10 */ /* 0x010fc6000ff3e0ff */
[----:B------:R3:W-:Y:S04]  /*f090*/  STL [R1+0x20d0], R2 ;  /* 0x0020d00201007387 */ /* 0x0007e80000100800 */
[----:B------:R4:W-:Y:S01]  /*f0a0*/  STL [R1+0x20d8], R0 ;  /* 0x0020d80001007387 */ /* 0x0009e20000100800 */
[----:B-1----:R-:W-:Y:S02]  /*f0b0*/  IADD3 R3, P0, PT, R42, UR52, RZ ;  /* 0x000000342a037c10 */ /* 0x002fe4000ff1e0ff */
[----:B---3--:R-:W-:-:S03]  /*f0c0*/  IADD3.X R2, PT, PT, R9, UR76, RZ, P6, !PT ;  /* 0x0000004c09027c10 */ /* 0x008fc6000b7fe4ff */
[----:B------:R1:W-:Y:S01]  /*f0d0*/  STL [R1+0x20e0], R3 ;  /* 0x0020e00301007387 */ /* 0x0003e20000100800 */
[----:B----4-:R-:W-:-:S03]  /*f0e0*/  IADD3 R0, P6, PT, R43, UR52, RZ ;  /* 0x000000342b007c10 */ /* 0x010fc6000ffde0ff */
[----:B------:R-:W-:Y:S01]  /*f0f0*/  STL [R1+0x20ac], R2 ;  /* 0x0020ac0201007387 */ /* 0x000fe20000100800 */
[----:B--2---:R-:W-:Y:S01]  /*f100*/  UIMAD UR23, UR23, 0x2b, URZ ;  /* 0x0000002b171778a4 */ /* 0x004fe2000f8e02ff */
[----:B------:R-:W2:Y:S02]  /*f110*/  LDCU UR52, c[0x0][0x3a8] ;  /* 0x00007500ff3477ac */ /* 0x000ea40008000800 */
[----:B------:R3:W-:Y:S01]  /*f120*/  STL [R1+0x20e8], R0 ;  /* 0x0020e80001007387 */ /* 0x0007e20000100800 */
[----:B-1----:R-:W-:Y:S02]  /*f130*/  IADD3.X R3, PT, PT, R22, UR76, RZ, P4, !PT ;  /* 0x0000004c16037c10 */ /* 0x002fe4000a7fe4ff */
[----:B---3--:R-:W-:Y:S02]  /*f140*/  IADD3.X R0, PT, PT, R36, UR76, RZ, P5, !PT ;  /* 0x0000004c24007c10 */ /* 0x008fe4000affe4ff */
        /* <DEDUP_REMOVED lines=345> */
[----:B--2---:R-:W-:Y:S01]  /*106e0*/  USHF.L.U32 UR69, UR69, 0x5, URZ ;  /* 0x0000000545457899 */ /* 0x004fe200080006ff */
        /* <DEDUP_REMOVED lines=1084> */
[----:B------:R-:W3:Y:S03]  /*14ab0*/  LDCU UR47, c[0x0][0x3a8] ;  /* 0x00007500ff2f77ac */ /* 0x000ee60008000800 */
[----:B------:R4:W-:Y:S01]  /*14ac0*/  STL [R1+0x2b28], R0 ;  /* 0x002b280001007387 */ /* 0x0009e20000100800 */
[----:B-1----:R-:W-:Y:S02]  /*14ad0*/  IADD3.X R3, PT, PT, R22, UR76, RZ, P4, !PT ;  /* 0x0000004c16037c10 */ /* 0x002fe4000a7fe4ff */
[----:B----4-:R-:W-:Y:S02]  /*14ae0*/  IADD3.X R0, PT, PT, R36, UR76, RZ, P5, !PT ;  /* 0x0000004c24007c10 */ /* 0x010fe4000affe4ff */
[----:B------:R-:W-:-:S03]  /*14af0*/  IADD3.X R2, PT, PT, R47, UR76, RZ, P3, !PT ;  /* 0x0000004c2f027c10 */ /* 0x000fc60009ffe4ff */
[----:B------:R1:W-:Y:S04]  /*14b00*/  STL [R1+0x2af4], R0 ;  /* 0x002af40001007387 */ /* 0x0003e80000100800 */
[----:B------:R4:W-:Y:S01]  /*14b10*/  STL [R1+0x2afc], R3 ;  /* 0x002afc0301007387 */ /* 0x0009e20000100800 */
[----:B-1----:R-:W-:-:S03]  /*14b20*/  IADD3.X R0, PT, PT, R44, UR76, RZ, P2, !PT ;  /* 0x0000004c2c007c10 */ /* 0x002fc600097fe4ff */
[----:B------:R1:W-:Y:S01]  /*14b30*/  STL [R1+0x2b04], R2 ;  /* 0x002b040201007387 */ /* 0x0003e20000100800 */
[----:B----4-:R-:W-:-:S03]  /*14b40*/  IADD3.X R3, PT, PT, R40, UR76, RZ, P1, !PT ;  /* 0x0000004c28037c10 */ /* 0x010fc60008ffe4ff */
[----:B------:R4:W-:Y:S01]  /*14b50*/  STL [R1+0x2b0c], R0 ;  /* 0x002b0c0001007387 */ /* 0x0009e20000100800 */
[----:B-1----:R-:W-:-:S03]  /*14b60*/  IADD3.X R2, PT, PT, R37, UR76, RZ, P0, !PT ;  /* 0x0000004c25027c10 */ /* 0x002fc600087fe4ff */
[----:B------:R1:W-:Y:S01]  /*14b70*/  STL [R1+0x2b14], R3 ;  /* 0x002b140301007387 */ /* 0x0003e20000100800 */
[----:B----4-:R-:W-:-:S03]  /*14b80*/  IADD3.X R0, PT, PT, R34, UR76, RZ, P6, !PT ;  /* 0x0000004c22007c10 */ /* 0x010fc6000b7fe4ff */
[----:B------:R4:W-:Y:S04]  /*14b90*/  STL [R1+0x2b1c], R2 ;  /* 0x002b1c0201007387 */ /* 0x0009e80000100800 */
[----:B------:R5:W-:Y:S01]  /*14ba0*/  STL [R1+0x2b24], R0 ;  /* 0x002b240001007387 */ /* 0x000be20000100800 */
[----:B-1----:R-:W-:Y:S02]  /*14bb0*/  IADD3 R3, P6, PT, R12, UR5, RZ ;  /* 0x000000050c037c10 */ /* 0x002fe4000ffde0ff */
[----:B----4-:R-:W-:-:S03]  /*14bc0*/  IADD3 R2, P5, PT, R10, UR5, RZ ;  /* 0x000000050a027c10 */ /* 0x010fc6000ffbe0ff */
[----:B------:R1:W-:Y:S01]  /*14bd0*/  STL [R1+0x2b30], R3 ;  /* 0x002b300301007387 */ /* 0x0003e20000100800 */
[----:B-----5:R-:W-:-:S03]  /*14be0*/  IADD3 R0, P4, PT, R7, UR5, RZ ;  /* 0x0000000507007c10 */ /* 0x020fc6000ff9e0ff */
[----:B------:R4:W-:Y:S01]  /*14bf0*/  STL [R1+0x2b38], R2 ;  /* 0x002b380201007387 */ /* 0x0009e20000100800 */
[----:B------:R-:W-:-:S03]  /*14c00*/  USHF.R.S32.HI UR76, URZ, 0x1f, UR5 ;  /* 0x0000001fff4c7899 */ /* 0x000fc60008011405 */
[----:B------:R5:W-:Y:S01]  /*14c10*/  STL [R1+0x2b40], R0 ;  /* 0x002b400001007387 */ /* 0x000be20000100800 */
[----:B-1----:R-:W-:Y:S02]  /*14c20*/  IADD3 R3, P3, PT, R4, UR5, RZ ;  /* 0x0000000504037c10 */ /* 0x002fe4000ff7e0ff */
[----:B----4-:R-:W-:-:S03]  /*14c30*/  IADD3 R2, P2, PT, R6, UR5, RZ ;  /* 0x0000000506027c10 */ /* 0x010fc6000ff5e0ff */
[----:B------:R1:W-:Y:S01]  /*14c40*/  STL [R1+0x2b48], R3 ;  /* 0x002b480301007387 */ /* 0x0003e20000100800 */
[----:B-----5:R-:W-:-:S03]  /*14c50*/  IADD3 R0, P1, PT, R15, UR5, RZ ;  /* 0x000000050f007c10 */ /* 0x020fc6000ff3e0ff */
[----:B------:R4:W-:Y:S04]  /*14c60*/  STL [R1+0x2b50], R2 ;  /* 0x002b500201007387 */ /* 0x0009e80000100800 */
[----:B------:R5:W-:Y:S01]  /*14c70*/  STL [R1+0x2b58], R0 ;  /* 0x002b580001007387 */ /* 0x000be20000100800 */
[----:B-1----:R-:W-:Y:S02]  /*14c80*/  IADD3 R3, P0, PT, R42, UR5, RZ ;  /* 0x000000052a037c10 */ /* 0x002fe4000ff1e0ff */
[----:B----4-:R-:W-:-:S03]  /*14c90*/  IADD3.X R2, PT, PT, R9, UR76, RZ, P6, !PT ;  /* 0x0000004c09027c10 */ /* 0x010fc6000b7fe4ff */
[----:B------:R1:W-:Y:S01]  /*14ca0*/  STL [R1+0x2b60], R3 ;  /* 0x002b600301007387 */ /* 0x0003e20000100800 */
[----:B-----5:R-:W-:-:S03]  /*14cb0*/  IADD3 R0, P6, PT, R43, UR5, RZ ;  /* 0x000000052b007c10 */ /* 0x020fc6000ffde0ff */
[----:B------:R4:W-:Y:S01]  /*14cc0*/  STL [R1+0x2b2c], R2 ;  /* 0x002b2c0201007387 */ /* 0x0009e20000100800 */
[----:B------:R-:W5:Y:S03]  /*14cd0*/  LDCU UR5, c[0x0][0x3a8] ;  /* 0x00007500ff0577ac */ /* 0x000f660008000800 */
[----:B------:R0:W-:Y:S01]  /*14ce0*/  STL [R1+0x2b68], R0 ;  /* 0x002b680001007387 */ /* 0x0001e20000100800 */
[----:B-1----:R-:W-:Y:S02]  /*14cf0*/  IADD3.X R3, PT, PT, R22, UR76, RZ, P4, !PT ;  /* 0x0000004c16037c10 */ /* 0x002fe4000a7fe4ff */
[----:B----4-:R-:W-:Y:S02]  /*14d00*/  IADD3.X R2, PT, PT, R47, UR76, RZ, P3, !PT ;  /* 0x0000004c2f027c10 */ /* 0x010fe40009ffe4ff */
[----:B0-----:R-:W-:-:S05]  /*14d10*/  IADD3.X R0, PT, PT, R36, UR76, RZ, P5, !PT ;  /* 0x0000004c24007c10 */ /* 0x001fca000affe4ff */
[----:B------:R0:W-:Y:S04]  /*14d20*/  STL [R1+0x2b34], R0 ;  /* 0x002b340001007387 */ /* 0x0001e80000100800 */
[----:B------:R1:W-:Y:S01]  /*14d30*/  STL [R1+0x2b3c], R3 ;  /* 0x002b3c0301007387 */ /* 0x0003e20000100800 */
[----:B0-----:R-:W-:-:S03]  /*14d40*/  IADD3.X R0, PT, PT, R44, UR76, RZ, P2, !PT ;  /* 0x0000004c2c007c10 */ /* 0x001fc600097fe4ff */
[----:B------:R0:W-:Y:S01]  /*14d50*/  STL [R1+0x2b44], R2 ;  /* 0x002b440201007387 */ /* 0x0001e20000100800 */
[----:B-1----:R-:W-:-:S03]  /*14d60*/  IADD3.X R3, PT, PT, R40, UR76, RZ, P1, !PT ;  /* 0x0000004c28037c10 */ /* 0x002fc60008ffe4ff */
[----:B------:R1:W-:Y:S01]  /*14d70*/  STL [R1+0x2b4c], R0 ;  /* 0x002b4c0001007387 */ /* 0x0003e20000100800 */
[----:B0-----:R-:W-:-:S03]  /*14d80*/  IADD3.X R2, PT, PT, R37, UR76, RZ, P0, !PT ;  /* 0x0000004c25027c10 */ /* 0x001fc600087fe4ff */
[----:B------:R0:W-:Y:S01]  /*14d90*/  STL [R1+0x2b54], R3 ;  /* 0x002b540301007387 */ /* 0x0001e20000100800 */
[----:B-1----:R-:W-:-:S03]  /*14da0*/  IADD3.X R0, PT, PT, R34, UR76, RZ, P6, !PT ;  /* 0x0000004c22007c10 */ /* 0x002fc6000b7fe4ff */
[----:B------:R1:W-:Y:S04]  /*14db0*/  STL [R1+0x2b5c], R2 ;  /* 0x002b5c0201007387 */ /* 0x0003e80000100800 */
[----:B------:R4:W-:Y:S01]  /*14dc0*/  STL [R1+0x2b64], R0 ;  /* 0x002b640001007387 */ /* 0x0009e20000100800 */
[----:B0-----:R-:W-:Y:S02]  /*14dd0*/  IADD3 R3, P6, PT, R12, UR6, RZ ;  /* 0x000000060c037c10 */ /* 0x001fe4000ffde0ff */
[----:B-1----:R-:W-:-:S03]  /*14de0*/  IADD3 R2, P5, PT, R10, UR6, RZ ;  /* 0x000000060a027c10 */ /* 0x002fc6000ffbe0ff */
[----:B------:R0:W-:Y:S01]  /*14df0*/  STL [R1+0x2b70], R3 ;  /* 0x002b700301007387 */ /* 0x0001e20000100800 */
[----:B----4-:R-:W-:-:S03]  /*14e00*/  IADD3 R0, P4, PT, R7, UR6, RZ ;  /* 0x0000000607007c10 */ /* 0x010fc6000ff9e0ff */
[----:B------:R1:W-:Y:S01]  /*14e10*/  STL [R1+0x2b78], R2 ;  /* 0x002b780201007387 */ /* 0x0003e20000100800 */
[----:B------:R-:W-:-:S03]  /*14e20*/  USHF.R.S32.HI UR76, URZ, 0x1f, UR6 ;  /* 0x0000001fff4c7899 */ /* 0x000fc60008011406 */
[----:B------:R4:W-:Y:S01]  /*14e30*/  STL [R1+0x2b80], R0 ;  /* 0x002b800001007387 */ /* 0x0009e20000100800 */
[----:B0-----:R-:W-:Y:S02]  /*14e40*/  IADD3 R3, P3, PT, R4, UR6, RZ ;  /* 0x0000000604037c10 */ /* 0x001fe4000ff7e0ff */
[----:B-1----:R-:W-:-:S03]  /*14e50*/  IADD3 R2, P2, PT, R6, UR6, RZ ;  /* 0x0000000606027c10 */ /* 0x002fc6000ff5e0ff */
[----:B------:R0:W-:Y:S01]  /*14e60*/  STL [R1+0x2b88], R3 ;  /* 0x002b880301007387 */ /* 0x0001e20000100800 */
[----:B----4-:R-:W-:-:S03]  /*14e70*/  IADD3 R0, P1, PT, R15, UR6, RZ ;  /* 0x000000060f007c10 */ /* 0x010fc6000ff3e0ff */
[----:B------:R1:W-:Y:S04]  /*14e80*/  STL [R1+0x2b90], R2 ;  /* 0x002b900201007387 */ /* 0x0003e80000100800 */
[----:B------:R4:W-:Y:S01]  /*14e90*/  STL [R1+0x2b98], R0 ;  /* 0x002b980001007387 */ /* 0x0009e20000100800 */
[----:B0-----:R-:W-:Y:S02]  /*14ea0*/  IADD3 R3, P0, PT, R42, UR6, RZ ;  /* 0x000000062a037c10 */ /* 0x001fe4000ff1e0ff */
[----:B-1----:R-:W-:-:S03]  /*14eb0*/  IADD3.X R2, PT, PT, R9, UR76, RZ, P6, !PT ;  /* 0x0000004c09027c10 */ /* 0x002fc6000b7fe4ff */
[----:B------:R0:W-:Y:S01]  /*14ec0*/  STL [R1+0x2ba0], R3 ;  /* 0x002ba00301007387 */ /* 0x0001e20000100800 */
[----:B----4-:R-:W-:-:S03]  /*14ed0*/  IADD3 R0, P6, PT, R43, UR6, RZ ;  /* 0x000000062b007c10 */ /* 0x010fc6000ffde0ff */
[----:B------:R1:W-:Y:S01]  /*14ee0*/  STL [R1+0x2b6c], R2 ;  /* 0x002b6c0201007387 */ /* 0x0003e20000100800 */
[----:B------:R-:W4:Y:S03]  /*14ef0*/  LDCU UR6, c[0x0][0x3a8] ;  /* 0x00007500ff0677ac */ /* 0x000f260008000800 */
[----:B------:R2:W-:Y:S01]  /*14f00*/  STL [R1+0x2ba8], R0 ;  /* 0x002ba80001007387 */ /* 0x0005e20000100800 */
[----:B0-----:R-:W-:Y:S02]  /*14f10*/  IADD3.X R3, PT, PT, R22, UR76, RZ, P4, !PT ;  /* 0x0000004c16037c10 */ /* 0x001fe4000a7fe4ff */
[----:B-1----:R-:W-:Y:S02]  /*14f20*/  IADD3.X R2, PT, PT, R36, UR76, RZ, P5, !PT ;  /* 0x0000004c24027c10 */ /* 0x002fe4000affe4ff */
[----:B--2---:R-:W-:-:S03]  /*14f30*/  IADD3.X R0, PT, PT, R47, UR76, RZ, P3, !PT ;  /* 0x0000004c2f007c10 */ /* 0x004fc60009ffe4ff */
[----:B------:R0:W-:Y:S04]  /*14f40*/  STL [R1+0x2b74], R2 ;  /* 0x002b740201007387 */ /* 0x0001e80000100800 */
        /* <DEDUP_REMOVED lines=8> */
[----:B0-----:R-:W-:Y:S02]  /*14fd0*/  IADD3.X R2, PT, PT, R34, UR76, RZ, P6, !PT ;  /* 0x0000004c22027c10 */ /* 0x001fe4000b7fe4ff */
[----:B-1----:R-:W-:Y:S02]  /*14fe0*/  IADD3 R3, P5, PT, R10, UR7, RZ ;  /* 0x000000070a037c10 */ /* 0x002fe4000ffbe0ff */
[----:B--2---:R-:W-:Y:S01]  /*14ff0*/  IADD3 R0, P6, PT, R12, UR7, RZ ;  /* 0x000000070c007c10 */ /* 0x004fe2000ffde0ff */
[----:B------:R0:W-:Y:S04]  /*15000*/  STL [R1+0x2ba4], R2 ;  /* 0x002ba40201007387 */ /* 0x0001e80000100800 */
[----:B------:R1:W-:Y:S01]  /*15010*/  STL [R1+0x2bb0], R0 ;  /* 0x002bb00001007387 */ /* 0x0003e20000100800 */
[----:B0-----:R-:W-:-:S03]  /*15020*/  IADD3 R2, P4, PT, R7, UR7, RZ ;  /* 0x0000000707027c10 */ /* 0x001fc6000ff9e0ff */
[----:B------:R0:W-:Y:S01]  /*15030*/  STL [R1+0x2bb8], R3 ;  /* 0x002bb80301007387 */ /* 0x0001e20000100800 */
[----:B-1----:R-:W-:-:S03]  /*15040*/  IADD3 R0, P3, PT, R4, UR7, RZ ;  /* 0x0000000704007c10 */ /* 0x002fc6000ff7e0ff */
[----:B------:R1:W-:Y:S01]  /*15050*/  STL [R1+0x2bc0], R2 ;  /* 0x002bc00201007387 */ /* 0x0003e20000100800 */
[----:B------:R-:W-:-:S03]  /*15060*/  USHF.R.S32.HI UR76, URZ, 0x1f, UR7 ;  /* 0x0000001fff4c7899 */ /* 0x000fc60008011407 */
[----:B------:R2:W-:Y:S01]  /*15070*/  STL [R1+0x2bc8], R0 ;  /* 0x002bc80001007387 */ /* 0x0005e20000100800 */
[----:B0-----:R-:W-:Y:S02]  /*15080*/  IADD3 R3, P2, PT, R6, UR7, RZ ;  /* 0x0000000706037c10 */ /* 0x001fe4000ff5e0ff */
[----:B-1----:R-:W-:-:S03]  /*15090*/  IADD3 R2, P1, PT, R15, UR7, RZ ;  /* 0x000000070f027c10 */ /* 0x002fc6000ff3e0ff */
[----:B------:R-:W-:Y:S01]  /*150a0*/  STL [R1+0x2bd0], R3 ;  /* 0x002bd00301007387 */ /* 0x000fe20000100800 */
[----:B--2---:R-:W-:-:S03]  /*150b0*/  IADD3 R0, P0, PT, R42, UR7, RZ ;  /* 0x000000072a007c10 */ /* 0x004fc6000ff1e0ff */
[----:B------:R0:W-:Y:S04]  /*150c0*/  STL [R1+0x2bd8], R2 ;  /* 0x002bd80201007387 */ /* 0x0001e80000100800 */
[----:B------:R1:W-:Y:S01]  /*150d0*/  STL [R1+0x2be0], R0 ;  /* 0x002be00001007387 */ /* 0x0003e20000100800 */
[----:B0-----:R-:W-:Y:S02]  /*150e0*/  IADD3.X R2, PT, PT, R9, UR76, RZ, P6, !PT ;  /* 0x0000004c09027c10 */ /* 0x001fe4000b7fe4ff */
[----:B-1----:R-:W-:-:S03]  /*150f0*/  IADD3 R0, P6, PT, R43, UR7, RZ ;  /* 0x000000072b007c10 */ /* 0x002fc6000ffde0ff */
[----:B------:R-:W-:Y:S01]  /*15100*/  STL [R1+0x2bac], R2 ;  /* 0x002bac0201007387 */ /* 0x000fe20000100800 */
[----:B------:R-:W-:Y:S01]  /*15110*/  IADD3.X R5, PT, PT, R22, UR76, RZ, P4, !PT ;  /* 0x0000004c16057c10 */ /* 0x000fe2000a7fe4ff */
[----:B------:R-:W0:Y:S02]  /*15120*/  LDCU UR7, c[0x0][0x3a8] ;  /* 0x00007500ff0777ac */ /* 0x000e240008000800 */
[----:B------:R1:W-:Y:S01]  /*15130*/  STL [R1+0x2be8], R0 ;  /* 0x002be80001007387 */ /* 0x0003e20000100800 */
[----:B------:R-:W-:Y:S02]  /*15140*/  IADD3.X R3, PT, PT, R47, UR76, RZ, P3, !PT ;  /* 0x0000004c2f037c10 */ /* 0x000fe40009ffe4ff */
[----:B-1----:R-:W-:-:S05]  /*15150*/  IADD3.X R0, PT, PT, R36, UR76, RZ, P5, !PT ;  /* 0x0000004c24007c10 */ /* 0x002fca000affe4ff */
[----:B------:R1:W-:Y:S04]  /*15160*/  STL [R1+0x2bb4], R0 ;  /* 0x002bb40001007387 */ /* 0x0003e80000100800 */
[----:B------:R2:W-:Y:S01]  /*15170*/  STL [R1+0x2bbc], R5 ;  /* 0x002bbc0501007387 */ /* 0x0005e20000100800 */
[----:B-1----:R-:W-:-:S03]  /*15180*/  IADD3.X R0, PT, PT, R44, UR76, RZ, P2, !PT ;  /* 0x0000004c2c007c10 */ /* 0x002fc600097fe4ff */
[----:B------:R1:W-:Y:S01]  /*15190*/  STL [R1+0x2bc4], R3 ;  /* 0x002bc40301007387 */ /* 0x0003e20000100800 */
[----:B--2---:R-:W-:-:S03]  /*151a0*/  IADD3.X R5, PT, PT, R40, UR76, RZ, P1, !PT ;  /* 0x0000004c28057c10 */ /* 0x004fc60008ffe4ff */
[----:B------:R2:W-:Y:S01]  /*151b0*/  STL [R1+0x2bcc], R0 ;  /* 0x002bcc0001007387 */ /* 0x0005e20000100800 */
[----:B-1----:R-:W-:-:S03]  /*151c0*/  IADD3.X R3, PT, PT, R37, UR76, RZ, P0, !PT ;  /* 0x0000004c25037c10 */ /* 0x002fc600087fe4ff */
[----:B------:R1:W-:Y:S01]  /*151d0*/  STL [R1+0x2bd4], R5 ;  /* 0x002bd40501007387 */ /* 0x0003e20000100800 */
[----:B--2---:R-:W-:-:S03]  /*151e0*/  IADD3.X R0, PT, PT, R34, UR76, RZ, P6, !PT ;  /* 0x0000004c22007c10 */ /* 0x004fc6000b7fe4ff */
[----:B------:R2:W-:Y:S04]  /*151f0*/  STL [R1+0x2bdc], R3 ;  /* 0x002bdc0301007387 */ /* 0x0005e80000100800 */
[----:B------:R0:W-:Y:S01]  /*15200*/  STL [R1+0x2be4], R0 ;  /* 0x002be40001007387 */ /* 0x0001e20000100800 */
[----:B-1----:R-:W-:Y:S02]  /*15210*/  IADD3 R5, P6, PT, R12, UR8, RZ ;  /* 0x000000080c057c10 */ /* 0x002fe4000ffde0ff */
[----:B--2---:R-:W-:Y:S02]  /*15220*/  IADD3 R3, P4, PT, R7, UR8, RZ ;  /* 0x0000000807037c10 */ /* 0x004fe4000ff9e0ff */
[----:B0-----:R-:W-:Y:S01]  /*15230*/  IADD3 R0, P5, PT, R10, UR8, RZ ;  /* 0x000000080a007c10 */ /* 0x001fe2000ffbe0ff */
[----:B------:R0:W-:Y:S01]  /*15240*/  STL [R1+0x2bf0], R5 ;  /* 0x002bf00501007387 */ /* 0x0001e20000100800 */
[----:B------:R-:W-:-:S03]  /*15250*/  USHF.R.S32.HI UR76, URZ, 0x1f, UR8 ;  /* 0x0000001fff4c7899 */ /* 0x000fc60008011408 */
[----:B------:R1:W-:Y:S04]  /*15260*/  STL [R1+0x2bf8], R0 ;  /* 0x002bf80001007387 */ /* 0x0003e80000100800 */
        /* <DEDUP_REMOVED lines=12> */
[----:B------:R-:W-:Y:S01]  /*15330*/  IADD3.X R8, PT, PT, R22, UR76, RZ, P4, !PT ;  /* 0x0000004c16087c10 */ /* 0x000fe2000a7fe4ff */
[----:B------:R-:W1:Y:S02]  /*15340*/  LDCU UR8, c[0x0][0x3a8] ;  /* 0x00007500ff0877ac */ /* 0x000e640008000800 */
[----:B------:R2:W-:Y:S01]  /*15350*/  STL [R1+0x2c28], R3 ;  /* 0x002c280301007387 */ /* 0x0005e20000100800 */
[----:B0-----:R-:W-:Y:S02]  /*15360*/  IADD3.X R5, PT, PT, R47, UR76, RZ, P3, !PT ;  /* 0x0000004c2f057c10 */ /* 0x001fe40009ffe4ff */
[----:B--2---:R-:W-:-:S05]  /*15370*/  IADD3.X R3, PT, PT, R36, UR76, RZ, P5, !PT ;  /* 0x0000004c24037c10 */ /* 0x004fca000affe4ff */
[----:B------:R0:W-:Y:S04]  /*15380*/  STL [R1+0x2bf4], R3 ;  /* 0x002bf40301007387 */ /* 0x0001e80000100800 */
[----:B------:R2:W-:Y:S01]  /*15390*/  STL [R1+0x2bfc], R8 ;  /* 0x002bfc0801007387 */ /* 0x0005e20000100800 */
[----:B0-----:R-:W-:-:S03]  /*153a0*/  IADD3.X R3, PT, PT, R44, UR76, RZ, P2, !PT ;  /* 0x0000004c2c037c10 */ /* 0x001fc600097fe4ff */
[----:B------:R0:W-:Y:S01]  /*153b0*/  STL [R1+0x2c04], R5 ;  /* 0x002c040501007387 */ /* 0x0001e20000100800 */
[----:B--2---:R-:W-:-:S03]  /*153c0*/  IADD3.X R8, PT, PT, R40, UR76, RZ, P1, !PT ;  /* 0x0000004c28087c10 */ /* 0x004fc60008ffe4ff */
[----:B------:R2:W-:Y:S01]  /*153d0*/  STL [R1+0x2c0c], R3 ;  /* 0x002c0c0301007387 */ /* 0x0005e20000100800 */
[----:B0-----:R-:W-:-:S03]  /*153e0*/  IADD3.X R5, PT, PT, R37, UR76, RZ, P0, !PT ;  /* 0x0000004c25057c10 */ /* 0x001fc600087fe4ff */
[----:B------:R0:W-:Y:S01]  /*153f0*/  STL [R1+0x2c14], R8 ;  /* 0x002c140801007387 */ /* 0x0001e20000100800 */
[----:B--2---:R-:W-:-:S03]  /*15400*/  IADD3.X R3, PT, PT, R34, UR76, RZ, P6, !PT ;  /* 0x0000004c22037c10 */ /* 0x004fc6000b7fe4ff */
[----:B------:R2:W-:Y:S01]  /*15410*/  STL [R1+0x2c1c], R5 ;  /* 0x002c1c0501007387 */ /* 0x0005e20000100800 */
[----:B------:R-:W-:-:S03]  /*15420*/  LOP3.LUT R2, R14, 0x3, RZ, 0xc0, !PT ;  /* 0x000000030e027812 */ /* 0x000fc600078ec0ff */
[----:B------:R1:W-:Y:S01]  /*15430*/  STL [R1+0x2c24], R3 ;  /* 0x002c240301007387 */ /* 0x0003e20000100800 */
[----:B0-----:R-:W-:Y:S02]  /*15440*/  IADD3 R8, P6, PT, R12, UR9, RZ ;  /* 0x000000090c087c10 */ /* 0x001fe4000ffde0ff */
[----:B--2---:R-:W-:-:S03]  /*15450*/  IADD3 R5, P5, PT, R10, UR9, RZ ;  /* 0x000000090a057c10 */ /* 0x004fc6000ffbe0ff */
[----:B------:R0:W-:Y:S01]  /*15460*/  STL [R1+0x2c30], R8 ;  /* 0x002c300801007387 */ /* 0x0001e20000100800 */
[----:B-1----:R-:W-:-:S03]  /*15470*/  IADD3 R3, P4, PT, R7, UR9, RZ ;  /* 0x0000000907037c10 */ /* 0x002fc6000ff9e0ff */
[----:B------:R1:W-:Y:S01]  /*15480*/  STL [R1+0x2c38], R5 ;  /* 0x002c380501007387 */ /* 0x0003e20000100800 */
[----:B------:R-:W-:Y:S01]  /*15490*/  SHF.R.U32.HI R0, RZ, 0x2, R14 ;  /* 0x00000002ff007819 */ /* 0x000fe2000001160e */
[----:B------:R-:W-:Y:S02]  /*154a0*/  USHF.R.S32.HI UR76, URZ, 0x1f, UR9 ;  /* 0x0000001fff4c7899 */ /* 0x000fe40008011409 */
[----:B------:R2:W-:Y:S01]  /*154b0*/  STL [R1+0x2c40], R3 ;  /* 0x002c400301007387 */ /* 0x0005e20000100800 */
[----:B0-----:R-:W-:Y:S01]  /*154c0*/  IADD3 R8, P3, PT, R4, UR9, RZ ;  /* 0x0000000904087c10 */ /* 0x001fe2000ff7e0ff */
[----:B------:R-:W-:Y:S01]  /*154d0*/  IMAD R2, R2, 0x420, RZ ;  /* 0x0000042002027824 */ /* 0x000fe200078e02ff */
[----:B-1----:R-:W-:-:S03]  /*154e0*/  IADD3 R5, P2, PT, R6, UR9, RZ ;  /* 0x0000000906057c10 */ /* 0x002fc6000ff5e0ff */
[----:B------:R0:W-:Y:S01]  /*154f0*/  STL [R1+0x2c48], R8 ;  /* 0x002c480801007387 */ /* 0x0001e20000100800 */
[----:B------:R-:W-:Y:S02]  /*15500*/  SGXT.U32 R0, R0, 0x3 ;  /* 0x000000030000781a */ /* 0x000fe40000000000 */
[----:B--2---:R-:W-:Y:S01]  /*15510*/  IADD3 R3, P1, PT, R15, UR9, RZ ;  /* 0x000000090f037c10 */ /* 0x004fe2000ff3e0ff */
[----:B------:R1:W-:Y:S01]  /*15520*/  STL [R1+0x2c50], R5 ;  /* 0x002c500501007387 */ /* 0x0003e20000100800 */
[----:B------:R-:W-:-:S03]  /*15530*/  LOP3.LUT R0, R2, R0, RZ, 0xfc, !PT ;  /* 0x0000000002007212 */ /* 0x000fc600078efcff */
[----:B------:R2:W-:Y:S01]  /*15540*/  STL [R1+0x2c58], R3 ;  /* 0x002c580301007387 */ /* 0x0005e20000100800 */
[----:B0-----:R-:W-:Y:S02]  /*15550*/  IADD3 R8, P0, PT, R42, UR9, RZ ;  /* 0x000000092a087c10 */ /* 0x001fe4000ff1e0ff */
[----:B------:R-:W-:Y:S02]  /*15560*/  IADD3.X R2, PT, PT, R36, UR76, RZ, P5, !PT ;  /* 0x0000004c24027c10 */ /* 0x000fe4000affe4ff */
[----:B-1----:R-:W-:Y:S01]  /*15570*/  IADD3.X R5, PT, PT, R9, UR76, RZ, P6, !PT ;  /* 0x0000004c09057c10 */ /* 0x002fe2000b7fe4ff */
[----:B------:R-:W-:Y:S01]  /*15580*/  STL [R1+0x2c60], R8 ;  /* 0x002c600801007387 */ /* 0x000fe20000100800 */
[----:B--2---:R-:W-:-:S03]  /*15590*/  IADD3 R3, P6, PT, R43, UR9, RZ ;  /* 0x000000092b037c10 */ /* 0x004fc6000ffde0ff */
[----:B------:R0:W-:Y:S01]  /*155a0*/  STL [R1+0x2c2c], R5 ;  /* 0x002c2c0501007387 */ /* 0x0001e20000100800 */
[----:B------:R-:W1:Y:S03]  /*155b0*/  LDCU UR9, c[0x0][0x3a8] ;  /* 0x00007500ff0977ac */ /* 0x000e660008000800 */
[----:B------:R2:W-:Y:S04]  /*155c0*/  STL [R1+0x2c68], R3 ;  /* 0x002c680301007387 */ /* 0x0005e80000100800 */
[----:B------:R3:W-:Y:S01]  /*155d0*/  STL [R1+0x2c34], R2 ;  /* 0x002c340201007387 */ /* 0x0007e20000100800 */
[----:B0-----:R-:W-:Y:S02]  /*155e0*/  IADD3.X R5, PT, PT, R22, UR76, RZ, P4, !PT ;  /* 0x0000004c16057c10 */ /* 0x001fe4000a7fe4ff */
[----:B--2---:R-:W-:-:S03]  /*155f0*/  IADD3.X R3, PT, PT, R47, UR76, RZ, P3, !PT ;  /* 0x0000004c2f037c10 */ /* 0x004fc60009ffe4ff */
[----:B------:R0:W-:Y:S01]  /*15600*/  STL [R1+0x2c3c], R5 ;  /* 0x002c3c0501007387 */ /* 0x0001e20000100800 */
[----:B---3--:R-:W-:-:S03]  /*15610*/  IADD3.X R2, PT, PT, R44, UR76, RZ, P2, !PT ;  /* 0x0000004c2c027c10 */ /* 0x008fc600097fe4ff */
        /* <DEDUP_REMOVED lines=8> */
[----:B0-----:R-:W-:Y:S02]  /*156a0*/  IADD3 R5, P6, PT, R12, UR10, RZ ;  /* 0x0000000a0c057c10 */ /* 0x001fe4000ffde0ff */
[----:B--2---:R-:W-:Y:S02]  /*156b0*/  IADD3 R3, P4, PT, R7, UR10, RZ ;  /* 0x0000000a07037c10 */ /* 0x004fe4000ff9e0ff */
[----:B---3--:R-:W-:Y:S01]  /*156c0*/  IADD3 R2, P5, PT, R10, UR10, RZ ;  /* 0x0000000a0a027c10 */ /* 0x008fe2000ffbe0ff */
[----:B------:R0:W-:Y:S01]  /*156d0*/  STL [R1+0x2c70], R5 ;  /* 0x002c700501007387 */ /* 0x0001e20000100800 */
[----:B------:R-:W-:-:S03]  /*156e0*/  USHF.R.S32.HI UR76, URZ, 0x1f, UR10 ;  /* 0x0000001fff4c7899 */ /* 0x000fc6000801140a */
[----:B------:R2:W-:Y:S04]  /*156f0*/  STL [R1+0x2c78], R2 ;  /* 0x002c780201007387 */ /* 0x0005e80000100800 */
[----:B------:R3:W-:Y:S01]  /*15700*/  STL [R1+0x2c80], R3 ;  /* 0x002c800301007387 */ /* 0x0007e20000100800 */
[----:B0-----:R-:W-:Y:S02]  /*15710*/  IADD3 R5, P3, PT, R4, UR10, RZ ;  /* 0x0000000a04057c10 */ /* 0x001fe4000ff7e0ff */
[----:B--2---:R-:W-:-:S03]  /*15720*/  IADD3 R2, P2, PT, R6, UR10, RZ ;  /* 0x0000000a06027c10 */ /* 0x004fc6000ff5e0ff */
[----:B------:R0:W-:Y:S01]  /*15730*/  STL [R1+0x2c88], R5 ;  /* 0x002c880501007387 */ /* 0x0001e20000100800 */
[----:B---3--:R-:W-:-:S03]  /*15740*/  IADD3 R3, P1, PT, R15, UR10, RZ ;  /* 0x0000000a0f037c10 */ /* 0x008fc6000ff3e0ff */
[----:B------:R2:W-:Y:S04]  /*15750*/  STL [R1+0x2c90], R2 ;  /* 0x002c900201007387 */ /* 0x0005e80000100800 */
[----:B------:R3:W-:Y:S01]  /*15760*/  STL [R1+0x2c98], R3 ;  /* 0x002c980301007387 */ /* 0x0007e20000100800 */
[----:B0-----:R-:W-:Y:S02]  /*15770*/  IADD3 R5, P0, PT, R42, UR10, RZ ;  /* 0x0000000a2a057c10 */ /* 0x001fe4000ff1e0ff */
[----:B--2---:R-:W-:-:S03]  /*15780*/  IADD3.X R2, PT, PT, R9, UR76, RZ, P6, !PT ;  /* 0x0000004c09027c10 */ /* 0x004fc6000b7fe4ff */
[----:B------:R0:W-:Y:S01]  /*15790*/  STL [R1+0x2ca0], R5 ;  /* 0x002ca00501007387 */ /* 0x0001e20000100800 */
[----:B---3--:R-:W-:-:S03]  /*157a0*/  IADD3 R3, P6, PT, R43, UR10, RZ ;  /* 0x0000000a2b037c10 */ /* 0x008fc6000ffde0ff */
[----:B------:R-:W-:Y:S01]  /*157b0*/  STL [R1+0x2c6c], R2 ;  /* 0x002c6c0201007387 */ /* 0x000fe20000100800 */
[----:B------:R-:W-:Y:S01]  /*157c0*/  IADD3.X R8, PT, PT, R22, UR76, RZ, P4, !PT ;  /* 0x0000004c16087c10 */ /* 0x000fe2000a7fe4ff */
[----:B------:R-:W2:Y:S02]  /*157d0*/  LDCU UR10, c[0x0][0x3a8] ;  /* 0x00007500ff0a77ac */ /* 0x000ea40008000800 */
[----:B------:R3:W-:Y:S01]  /*157e0*/  STL [R1+0x2ca8], R3 ;  /* 0x002ca80301007387 */ /* 0x0007e20000100800 */
[----:B0-----:R-:W-:Y:S02]  /*157f0*/  IADD3.X R5, PT, PT, R47, UR76, RZ, P3, !PT ;  /* 0x0000004c2f057c10 */ /* 0x001fe40009ffe4ff */
[----:B---3--:R-:W-:-:S05]  /*15800*/  IADD3.X R3, PT, PT, R36, UR76, RZ, P5, !PT ;  /* 0x0000004c24037c10 */ /* 0x008fca000affe4ff */
[----:B------:R0:W-:Y:S04]  /*15810*/  STL [R1+0x2c74], R3 ;  /* 0x002c740301007387 */ /* 0x0001e80000100800 */
[----:B------:R3:W-:Y:S01]  /*15820*/  STL [R1+0x2c7c], R8 ;  /* 0x002c7c0801007387 */ /* 0x0007e20000100800 */
[----:B0-----:R-:W-:-:S03]  /*15830*/  IADD3.X R3, PT, PT, R44, UR76, RZ, P2, !PT ;  /* 0x0000004c2c037c10 */ /* 0x001fc600097fe4ff */
[----:B------:R0:W-:Y:S01]  /*15840*/  STL [R1+0x2c84], R5 ;  /* 0x002c840501007387 */ /* 0x0001e20000100800 */
[----:B---3--:R-:W-:-:S03]  /*15850*/  IADD3.X R8, PT, PT, R40, UR76, RZ, P1, !PT ;  /* 0x0000004c28087c10 */ /* 0x008fc60008ffe4ff */
[----:B------:R3:W-:Y:S01]  /*15860*/  STL [R1+0x2c8c], R3 ;  /* 0x002c8c0301007387 */ /* 0x0007e20000100800 */
[----:B0-----:R-:W-:-:S03]  /*15870*/  IADD3.X R5, PT, PT, R37, UR76, RZ, P0, !PT ;  /* 0x0000004c25057c10 */ /* 0x001fc600087fe4ff */
[----:B------:R0:W-:Y:S01]  /*15880*/  STL [R1+0x2c94], R8 ;  /* 0x002c940801007387 */ /* 0x0001e20000100800 */
[----:B---3--:R-:W-:-:S03]  /*15890*/  IADD3.X R3, PT, PT, R34, UR76, RZ, P6, !PT ;  /* 0x0000004c22037c10 */ /* 0x008fc6000b7fe4ff */
[----:B------:R3:W-:Y:S04]  /*158a0*/  STL [R1+0x2c9c], R5 ;  /* 0x002c9c0501007387 */ /* 0x0007e80000100800 */
[----:B------:R1:W-:Y:S01]  /*158b0*/  STL [R1+0x2ca4], R3 ;  /* 0x002ca40301007387 */ /* 0x0003e20000100800 */
[----:B0-----:R-:W-:Y:S02]  /*158c0*/  IADD3 R8, P6, PT, R12, UR11, RZ ;  /* 0x0000000b0c087c10 */ /* 0x001fe4000ffde0ff */
[----:B---3--:R-:W-:Y:S02]  /*158d0*/  IADD3 R5, P4, PT, R7, UR11, RZ ;  /* 0x0000000b07057c10 */ /* 0x008fe4000ff9e0ff */
[----:B-1----:R-:W-:Y:S01]  /*158e0*/  IADD3 R3, P5, PT, R10, UR11, RZ ;  /* 0x0000000b0a037c10 */ /* 0x002fe2000ffbe0ff */
[----:B------:R0:W-:Y:S01]  /*158f0*/  STL [R1+0x2cb0], R8 ;  /* 0x002cb00801007387 */ /* 0x0001e20000100800 */
[----:B------:R-:W-:-:S03]  /*15900*/  USHF.R.S32.HI UR76, URZ, 0x1f, UR11 ;  /* 0x0000001fff4c7899 */ /* 0x000fc6000801140b */
[----:B------:R1:W-:Y:S04]  /*15910*/  STL [R1+0x2cb8], R3 ;  /* 0x002cb80301007387 */ /* 0x0003e80000100800 */
[----:B------:R3:W-:Y:S01]  /*15920*/  STL [R1+0x2cc0], R5 ;  /* 0x002cc00501007387 */ /* 0x0007e20000100800 */
[----:B0-----:R-:W-:Y:S02]  /*15930*/  IADD3 R8, P3, PT, R4, UR11, RZ ;  /* 0x0000000b04087c10 */ /* 0x001fe4000ff7e0ff */
[----:B-1----:R-:W-:-:S03]  /*15940*/  IADD3 R3, P2, PT, R6, UR11, RZ ;  /* 0x0000000b06037c10 */ /* 0x002fc6000ff5e0ff */
[----:B------:R0:W-:Y:S01]  /*15950*/  STL [R1+0x2cc8], R8 ;  /* 0x002cc80801007387 */ /* 0x0001e20000100800 */
[----:B---3--:R-:W-:-:S03]  /*15960*/  IADD3 R5, P1, PT, R15, UR11, RZ ;  /* 0x0000000b0f057c10 */ /* 0x008fc6000ff3e0ff */
[----:B------:R1:W-:Y:S04]  /*15970*/  STL [R1+0x2cd0], R3 ;  /* 0x002cd00301007387 */ /* 0x0003e80000100800 */
[----:B------:R3:W-:Y:S01]  /*15980*/  STL [R1+0x2cd8], R5 ;  /* 0x002cd80501007387 */ /* 0x0007e20000100800 */
[----:B0-----:R-:W-:Y:S02]  /*15990*/  IADD3 R8, P0, PT, R42, UR11, RZ ;  /* 0x0000000b2a087c10 */ /* 0x001fe4000ff1e0ff */
[----:B-1----:R-:W-:-:S03]  /*159a0*/  IADD3.X R3, PT, PT, R9, UR76, RZ, P6, !PT ;  /* 0x0000004c09037c10 */ /* 0x002fc6000b7fe4ff */
[----:B------:R0:W-:Y:S01]  /*159b0*/  STL [R1+0x2ce0], R8 ;  /* 0x002ce00801007387 */ /* 0x0001e20000100800 */
[----:B---3--:R-:W-:-:S03]  /*159c0*/  IADD3 R5, P6, PT, R43, UR11, RZ ;  /* 0x0000000b2b057c10 */ /* 0x008fc6000ffde0ff */
[----:B------:R-:W-:Y:S01]  /*159d0*/  STL [R1+0x2cac], R3 ;  /* 0x002cac0301007387 */ /* 0x000fe20000100800 */
[----:B------:R-:W-:Y:S01]  /*159e0*/  IADD3.X R11, PT, PT, R22, UR76, RZ, P4, !PT ;  /* 0x0000004c160b7c10 */ /* 0x000fe2000a7fe4ff */
[----:B------:R-:W1:Y:S02]  /*159f0*/  LDCU UR11, c[0x0][0x3a8] ;  /* 0x00007500ff0b77ac */ /* 0x000e640008000800 */
        /* <DEDUP_REMOVED lines=15> */
[----:B---3--:R-:W-:-:S03]  /*15af0*/  IADD3 R8, P5, PT, R10, UR12, RZ ;  /* 0x0000000c0a087c10 */ /* 0x008fc6000ffbe0ff */
[----:B------:R0:W-:Y:S01]  /*15b00*/  STL [R1+0x2cf0], R11 ;  /* 0x002cf00b01007387 */ /* 0x0001e20000100800 */
[----:B-1----:R-:W-:-:S03]  /*15b10*/  IADD3 R5, P4, PT, R7, UR12, RZ ;  /* 0x0000000c07057c10 */ /* 0x002fc6000ff9e0ff */
[----:B------:R1:W-:Y:S01]  /*15b20*/  STL [R1+0x2cf8], R8 ;  /* 0x002cf80801007387 */ /* 0x0003e20000100800 */
[----:B------:R-:W-:-:S03]  /*15b30*/  USHF.R.S32.HI UR76, URZ, 0x1f, UR12 ;  /* 0x0000001fff4c7899 */ /* 0x000fc6000801140c */
[----:B------:R3:W-:Y:S01]  /*15b40*/  STL [R1+0x2d00], R5 ;  /* 0x002d000501007387 */ /* 0x0007e20000100800 */
[----:B0-----:R-:W-:Y:S02]  /*15b50*/  IADD3 R11, P3, PT, R4, UR12, RZ ;  /* 0x0000000c040b7c10 */ /* 0x001fe4000ff7e0ff */
[----:B-1----:R-:W-:-:S03]  /*15b60*/  IADD3 R8, P2, PT, R6, UR12, RZ ;  /* 0x0000000c06087c10 */ /* 0x002fc6000ff5e0ff */
[----:B------:R0:W-:Y:S01]  /*15b70*/  STL [R1+0x2d08], R11 ;  /* 0x002d080b01007387 */ /* 0x0001e20000100800 */
[C---:B------:R-:W-:Y:S02]  /*15b80*/  LOP3.LUT R2, R14.reuse, 0x7, RZ, 0xc0, !PT ;  /* 0x000000070e027812 */ /* 0x040fe400078ec0ff */
[----:B---3--:R-:W-:Y:S01]  /*15b90*/  IADD3 R5, P1, PT, R15, UR12, RZ ;  /* 0x0000000c0f057c10 */ /* 0x008fe2000ff3e0ff */
[----:B------:R1:W-:Y:S01]  /*15ba0*/  STL [R1+0x2d10], R8 ;  /* 0x002d100801007387 */ /* 0x0003e20000100800 */
[----:B------:R-:W-:-:S03]  /*15bb0*/  IMAD.SHL.U32 R3, R14, 0x2, RZ ;  /* 0x000000020e037824 */ /* 0x000fc600078e00ff */
[----:B------:R3:W-:Y:S01]  /*15bc0*/  STL [R1+0x2d18], R5 ;  /* 0x002d180501007387 */ /* 0x0007e20000100800 */
[----:B0-----:R-:W-:Y:S01]  /*15bd0*/  IADD3 R11, P0, PT, R42, UR12, RZ ;  /* 0x0000000c2a0b7c10 */ /* 0x001fe2000ff1e0ff */
[----:B------:R-:W-:Y:S01]  /*15be0*/  IMAD R2, R2, 0x90, RZ ;  /* 0x0000009002027824 */ /* 0x000fe200078e02ff */
[----:B-1----:R-:W-:-:S03]  /*15bf0*/  IADD3.X R8, PT, PT, R9, UR76, RZ, P6, !PT ;  /* 0x0000004c09087c10 */ /* 0x002fc6000b7fe4ff */
[----:B------:R-:W-:Y:S01]  /*15c00*/  STL [R1+0x2d20], R11 ;  /* 0x002d200b01007387 */ /* 0x000fe20000100800 */
[----:B---3--:R-:W-:-:S03]  /*15c10*/  IADD3 R5, P6, PT, R43, UR12, RZ ;  /* 0x0000000c2b057c10 */ /* 0x008fc6000ffde0ff */
[----:B------:R-:W-:Y:S01]  /*15c20*/  STL [R1+0x2cec], R8 ;  /* 0x002cec0801007387 */ /* 0x000fe20000100800 */
[----:B------:R-:W-:Y:S01]  /*15c30*/  LOP3.LUT R2, R2, 0x30, R3, 0x78, !PT ;  /* 0x0000003002027812 */ /* 0x000fe200078e7803 */
[----:B------:R-:W0:Y:S02]  /*15c40*/  LDCU UR12, c[0x0][0x3a8] ;  /* 0x00007500ff0c77ac */ /* 0x000e240008000800 */
[----:B------:R1:W-:Y:S01]  /*15c50*/  STL [R1+0x2d28], R5 ;  /* 0x002d280501007387 */ /* 0x0003e20000100800 */
[----:B------:R-:W-:Y:S02]  /*15c60*/  IADD3.X R3, PT, PT, R22, UR76, RZ, P4, !PT ;  /* 0x0000004c16037c10 */ /* 0x000fe4000a7fe4ff */
[----:B-1----:R-:W-:-:S05]  /*15c70*/  IADD3.X R5, PT, PT, R36, UR76, RZ, P5, !PT ;  /* 0x0000004c24057c10 */ /* 0x002fca000affe4ff */
[----:B------:R1:W-:Y:S04]  /*15c80*/  STL [R1+0x2cf4], R5 ;  /* 0x002cf40501007387 */ /* 0x0003e80000100800 */
[----:B------:R3:W-:Y:S01]  /*15c90*/  STL [R1+0x2cfc], R3 ;  /* 0x002cfc0301007387 */ /* 0x0007e20000100800 */
[----:B------:R-:W-:Y:S02]  /*15ca0*/  IADD3.X R8, PT, PT, R40, UR76, RZ, P1, !PT ;  /* 0x0000004c28087c10 */ /* 0x000fe40008ffe4ff */
[----:B-1----:R-:W-:Y:S02]  /*15cb0*/  IADD3.X R5, PT, PT, R47, UR76, RZ, P3, !PT ;  /* 0x0000004c2f057c10 */ /* 0x002fe40009ffe4ff */
[----:B---3--:R-:W-:-:S03]  /*15cc0*/  IADD3.X R3, PT, PT, R44, UR76, RZ, P2, !PT ;  /* 0x0000004c2c037c10 */ /* 0x008fc600097fe4ff */
[----:B------:R1:W-:Y:S04]  /*15cd0*/  STL [R1+0x2d04], R5 ;  /* 0x002d040501007387 */ /* 0x0003e80000100800 */
        /* <DEDUP_REMOVED lines=9> */
[----:B0-----:R-:W-:-:S03]  /*15d70*/  IADD3 R3, P4, PT, R7, UR48, RZ ;  /* 0x0000003007037c10 */ /* 0x001fc6000ff9e0ff */
[----:B------:R0:W-:Y:S01]  /*15d80*/  STL [R1+0x2d38], R5 ;  /* 0x002d380501007387 */ /* 0x0001e20000100800 */
[----:B------:R-:W-:-:S03]  /*15d90*/  USHF.R.S32.HI UR76, URZ, 0x1f, UR48 ;  /* 0x0000001fff4c7899 */ /* 0x000fc60008011430 */
[----:B------:R3:W-:Y:S01]  /*15da0*/  STL [R1+0x2d40], R3 ;  /* 0x002d400301007387 */ /* 0x0007e20000100800 */
[----:B-1----:R-:W-:Y:S02]  /*15db0*/  IADD3 R8, P3, PT, R4, UR48, RZ ;  /* 0x0000003004087c10 */ /* 0x002fe4000ff7e0ff */
[----:B0-----:R-:W-:-:S03]  /*15dc0*/  IADD3 R5, P2, PT, R6, UR48, RZ ;  /* 0x0000003006057c10 */ /* 0x001fc6000ff5e0ff */
[----:B------:R0:W-:Y:S01]  /*15dd0*/  STL [R1+0x2d48], R8 ;  /* 0x002d480801007387 */ /* 0x0001e20000100800 */
[----:B---3--:R-:W-:-:S03]  /*15de0*/  IADD3 R3, P1, PT, R15, UR48, RZ ;  /* 0x000000300f037c10 */ /* 0x008fc6000ff3e0ff */
[----:B------:R1:W-:Y:S04]  /*15df0*/  STL [R1+0x2d50], R5 ;  /* 0x002d500501007387 */ /* 0x0003e80000100800 */
[----:B------:R3:W-:Y:S01]  /*15e00*/  STL [R1+0x2d58], R3 ;  /* 0x002d580301007387 */ /* 0x0007e20000100800 */
[----:B0-----:R-:W-:Y:S02]  /*15e10*/  IADD3 R8, P0, PT, R42, UR48, RZ ;  /* 0x000000302a087c10 */ /* 0x001fe4000ff1e0ff */
[----:B-1----:R-:W-:-:S03]  /*15e20*/  IADD3.X R5, PT, PT, R9, UR76, RZ, P6, !PT ;  /* 0x0000004c09057c10 */ /* 0x002fc6000b7fe4ff */
[----:B------:R-:W-:Y:S01]  /*15e30*/  STL [R1+0x2d60], R8 ;  /* 0x002d600801007387 */ /* 0x000fe20000100800 */
[----:B---3--:R-:W-:-:S03]  /*15e40*/  IADD3 R3, P6, PT, R43, UR48, RZ ;  /* 0x000000302b037c10 */ /* 0x008fc6000ffde0ff */
[----:B------:R-:W-:Y:S04]  /*15e50*/  STL [R1+0x2d2c], R5 ;  /* 0x002d2c0501007387 */ /* 0x000fe80000100800 */
[----:B------:R0:W-:Y:S04]  /*15e60*/  STL [R1+0x2d68], R3 ;  /* 0x002d680301007387 */ /* 0x0001e80000100800 */
        /* <DEDUP_REMOVED lines=504> */
[----:B------:R-:W-:Y:S01]  /*17df0*/  STL [R1+0xc2c], RZ ;  /* 0x000c2cff01007387 */ /* 0x000fe20000100800 */
[----:B0-----:R-:W-:-:S03]  /*17e00*/  IADD3.X R3, PT, PT, R36, UR76, RZ, P5, !PT ;  /* 0x0000004c24037c10 */ /* 0x001fc6000affe4ff */
[----:B------:R-:W-:Y:S04]  /*17e10*/  STL [R1+0xc10], RZ ;  /* 0x000c10ff01007387 */ /* 0x000fe80000100800 */
[----:B------:R-:W-:Y:S04]  /*17e20*/  STL [R1+0xc14], RZ ;  /* 0x000c14ff01007387 */ /* 0x000fe80000100800 */
[----:B------:R-:W-:Y:S04]  /*17e30*/  STL [R1+0xc18], RZ ;  /* 0x000c18ff01007387 */ /* 0x000fe80000100800 */
[----:B------:R-:W-:Y:S01]  /*17e40*/  STL [R1+0xc1c], RZ ;  /* 0x000c1cff01007387 */ /* 0x000fe20000100800 */
[----:B------:R-:W-:-:S03]  /*17e50*/  IADD3.X R8, PT, PT, R22, UR76, RZ, P4, !PT ;  /* 0x0000004c16087c10 */ /* 0x000fc6000a7fe4ff */
[----:B------:R-:W-:Y:S01]  /*17e60*/  STL [R1+0xc30], RZ ;  /* 0x000c30ff01007387 */ /* 0x000fe20000100800 */
[----:B------:R-:W-:-:S03]  /*17e70*/  IADD3.X R5, PT, PT, R47, UR76, RZ, P3, !PT ;  /* 0x0000004c2f057c10 */ /* 0x000fc60009ffe4ff */
[----:B------:R-:W-:Y:S04]  /*17e80*/  STL [R1+0xc34], RZ ;  /* 0x000c34ff01007387 */ /* 0x000fe80000100800 */
[----:B------:R-:W-:Y:S04]  /*17e90*/  STL [R1+0xc38], RZ ;  /* 0x000c38ff01007387 */ /* 0x000fe80000100800 */
[----:B------:R-:W-:Y:S04]  /*17ea0*/  STL [R1+0xc3c], RZ ;  /* 0x000c3cff01007387 */ /* 0x000fe80000100800 */
        /* <DEDUP_REMOVED lines=9> */
[----:B------:R1:W-:Y:S01]  /*17f40*/  STL [R1+0x2d5c], R5 ;  /* 0x002d5c0501007387 */ /* 0x0003e20000100800 */
[----:B------:R-:W-:-:S03]  /*17f50*/  USHF.R.S32.HI UR48, URZ, 0x1f, UR49 ;  /* 0x0000001fff307899 */ /* 0x000fc60008011431 */
[----:B------:R3:W-:Y:S01]  /*17f60*/  STL [R1+0x2d64], R3 ;  /* 0x002d640301007387 */ /* 0x0007e20000100800 */
[----:B0-----:R-:W-:Y:S01]  /*17f70*/  IADD3 R8, P6, PT, R12, UR13, RZ ;  /* 0x0000000d0c087c10 */ /* 0x001fe2000ffde0ff */
[----:B------:R-:W-:Y:S01]  /*17f80*/  ULEA.HI UR48, UR48, UR49, URZ, 0x7 ;  /* 0x0000003130307291 */ /* 0x000fe2000f8f38ff */
[----:B-1----:R-:W-:Y:S02]  /*17f90*/  IADD3 R5, P4, PT, R7, UR13, RZ ;  /* 0x0000000d07057c10 */ /* 0x002fe4000ff9e0ff */
[----:B---3--:R-:W-:Y:S01]  /*17fa0*/  IADD3 R3, P5, PT, R10, UR13, RZ ;  /* 0x0000000d0a037c10 */ /* 0x008fe2000ffbe0ff */
[----:B------:R0:W-:Y:S01]  /*17fb0*/  STL [R1+0x2d70], R8 ;  /* 0x002d700801007387 */ /* 0x0001e20000100800 */
[----:B------:R-:W-:-:S03]  /*17fc0*/  USHF.R.S32.HI UR49, URZ, 0x1f, UR13 ;  /* 0x0000001fff317899 */ /* 0x000fc6000801140d */
        /* <DEDUP_REMOVED lines=9> */
[----:B---3--:R-:W-:-:S03]  /*18060*/  IADD3.X R3, PT, PT, R9, UR49, RZ, P6, !PT ;  /* 0x0000003109037c10 */ /* 0x008fc6000b7fe4ff */
[----:B------:R1:W-:Y:S04]  /*18070*/  STL [R1+0x2da0], R8 ;  /* 0x002da00801007387 */ /* 0x0003e80000100800 */
[----:B------:R3:W-:Y:S01]  /*18080*/  STL [R1+0x2d6c], R3 ;  /* 0x002d6c0301007387 */ /* 0x0007e20000100800 */
[----:B0-----:R-:W-:Y:S02]  /*18090*/  IADD3 R5, P6, PT, R43, UR13, RZ ;  /* 0x0000000d2b057c10 */ /* 0x001fe4000ffde0ff */
[----:B-1----:R-:W-:Y:S02]  /*180a0*/  IADD3.X R8, PT, PT, R22, UR49, RZ, P4, !PT ;  /* 0x0000003116087c10 */ /* 0x002fe4000a7fe4ff */
[----:B---3--:R-:W-:Y:S01]  /*180b0*/  IADD3.X R3, PT, PT, R36, UR49, RZ, P5, !PT ;  /* 0x0000003124037c10 */ /* 0x008fe2000affe4ff */
[----:B------:R0:W-:Y:S04]  /*180c0*/  STL [R1+0x2da8], R5 ;  /* 0x002da80501007387 */ /* 0x0001e80000100800 */
[----:B------:R1:W-:Y:S01]  /*180d0*/  STL [R1+0x2d74], R3 ;  /* 0x002d740301007387 */ /* 0x0003e20000100800 */
[----:B0-----:R-:W-:-:S03]  /*180e0*/  IADD3.X R5, PT, PT, R47, UR49, RZ, P3, !PT ;  /* 0x000000312f057c10 */ /* 0x001fc60009ffe4ff */
[----:B------:R0:W-:Y:S01]  /*180f0*/  STL [R1+0x2d7c], R8 ;  /* 0x002d7c0801007387 */ /* 0x0001e20000100800 */
[----:B-1----:R-:W-:-:S03]  /*18100*/  IADD3.X R3, PT, PT, R44, UR49, RZ, P2, !PT ;  /* 0x000000312c037c10 */ /* 0x002fc600097fe4ff */
[----:B------:R1:W-:Y:S04]  /*18110*/  STL [R1+0x2d84], R5 ;  /* 0x002d840501007387 */ /* 0x0003e80000100800 */
[----:B------:R3:W-:Y:S01]  /*18120*/  STL [R1+0x2d8c], R3 ;  /* 0x002d8c0301007387 */ /* 0x0007e20000100800 */
[----:B0-----:R-:W-:Y:S02]  /*18130*/  IADD3.X R8, PT, PT, R40, UR49, RZ, P1, !PT ;  /* 0x0000003128087c10 */ /* 0x001fe40008ffe4ff */
[----:B-1----:R-:W-:-:S03]  /*18140*/  IADD3.X R5, PT, PT, R37, UR49, RZ, P0, !PT ;  /* 0x0000003125057c10 */ /* 0x002fc600087fe4ff */
[----:B------:R0:W-:Y:S01]  /*18150*/  STL [R1+0x2d94], R8 ;  /* 0x002d940801007387 */ /* 0x0001e20000100800 */
[----:B---3--:R-:W-:-:S03]  /*18160*/  IADD3.X R3, PT, PT, R34, UR49, RZ, P6, !PT ;  /* 0x0000003122037c10 */ /* 0x008fc6000b7fe4ff */
[----:B------:R1:W-:Y:S04]  /*18170*/  STL [R1+0x2d9c], R5 ;  /* 0x002d9c0501007387 */ /* 0x0003e80000100800 */
[----:B------:R3:W-:Y:S01]  /*18180*/  STL [R1+0x2da4], R3 ;  /* 0x002da40301007387 */ /* 0x0007e20000100800 */
[----:B0-----:R-:W-:Y:S01]  /*18190*/  IADD3 R8, P6, PT, R12, UR53, RZ ;  /* 0x000000350c087c10 */ /* 0x001fe2000ffde0ff */
[----:B------:R-:W-:Y:S02]  /*181a0*/  USHF.R.S32.HI UR76, URZ, 0x1f, UR53 ;  /* 0x0000001fff4c7899 */ /* 0x000fe40008011435 */
[----:B-1----:R-:W-:Y:S02]  /*181b0*/  IADD3 R5, P4, PT, R7, UR53, RZ ;  /* 0x0000003507057c10 */ /* 0x002fe4000ff9e0ff */
[----:B---3--:R-:W-:Y:S01]  /*181c0*/  IADD3 R3, P5, PT, R10, UR53, RZ ;  /* 0x000000350a037c10 */ /* 0x008fe2000ffbe0ff */
        /* <DEDUP_REMOVED lines=887> */
[----:B0-----:R-:W-:Y:S02]  /*1b940*/  IADD3 R8, P0, PT, R12, UR72, RZ ;  /* 0x000000480c087c10 */ /* 0x001fe4000ff1e0ff */
[----:B-1----:R-:W-:-:S03]  /*1b950*/  IADD3 R5, P6, PT, R10, UR72, RZ ;  /* 0x000000480a057c10 */ /* 0x002fc6000ffde0ff */
[----:B------:R0:W-:Y:S01]  /*1b960*/  STL [R1+0x3498], R8 ;  /* 0x0034980801007387 */ /* 0x0001e20000100800 */
[----:B---3--:R-:W-:-:S03]  /*1b970*/  IADD3 R3, P5, PT, R7, UR72, RZ ;  /* 0x0000004807037c10 */ /* 0x008fc6000ffbe0ff */
[----:B------:R1:W-:Y:S01]  /*1b980*/  STL [R1+0x34a0], R5 ;  /* 0x0034a00501007387 */ /* 0x0003e20000100800 */
[----:B------:R-:W-:-:S03]  /*1b990*/  USHF.R.S32.HI UR65, URZ, 0x1f, UR72 ;  /* 0x0000001fff417899 */ /* 0x000fc60008011448 */
        /* <DEDUP_REMOVED lines=12> */
[----:B------:R0:W-:Y:S02]  /*1ba60*/  STL [R1+0x34d0], R3 ;  /* 0x0034d00301007387 */ /* 0x0001e40000100800 */
[----:B0-----:R-:W-:Y:S02]  /*1ba70*/  LOP3.LUT R3, R0, 0x20, RZ, 0x3c, !PT ;  /* 0x0000002000037812 */ /* 0x001fe400078e3cff */
[----:B------:R-:W-:Y:S02]  /*1ba80*/  LOP3.LUT R3, R2, 0x40, RZ, 0x3c, !PT ;  /* 0x0000004002037812 */ /* 0x000fe400078e3cff */
[----:B------:R-:W-:-:S02]  /*1ba90*/  IADD3.X R2, PT, PT, R36, UR65, RZ, P6, !PT ;  /* 0x0000004124027c10 */ /* 0x000fc4000b7fe4ff */
[----:B------:R-:W-:Y:S02]  /*1baa0*/  LOP3.LUT R5, R0, 0x60, RZ, 0x3c, !PT ;  /* 0x0000006000057812 */ /* 0x000fe400078e3cff */
[----:B------:R-:W-:Y:S01]  /*1bab0*/  IADD3 R5, P6, PT, R12, UR73, RZ ;  /* 0x000000490c057c10 */ /* 0x000fe2000ffde0ff */
[----:B------:R0:W-:Y:S01]  /*1bac0*/  STL [R1+0x349c], R2 ;  /* 0x00349c0201007387 */ /* 0x0001e20000100800 */
[----:B------:R-:W-:-:S03]  /*1bad0*/  IADD3.X R3, PT, PT, R22, UR65, RZ, P5, !PT ;  /* 0x0000004116037c10 */ /* 0x000fc6000affe4ff */
[----:B------:R1:W-:Y:S01]  /*1bae0*/  STL [R1+0x34d8], R5 ;  /* 0x0034d80501007387 */ /* 0x0003e20000100800 */
[----:B0-----:R-:W-:-:S03]  /*1baf0*/  IADD3 R2, P5, PT, R10, UR73, RZ ;  /* 0x000000490a027c10 */ /* 0x001fc6000ffbe0ff */
[----:B------:R0:W-:Y:S01]  /*1bb00*/  STL [R1+0x34a4], R3 ;  /* 0x0034a40301007387 */ /* 0x0001e20000100800 */
[----:B-1----:R-:W-:-:S03]  /*1bb10*/  IADD3.X R5, PT, PT, R47, UR65, RZ, P4, !PT ;  /* 0x000000412f057c10 */ /* 0x002fc6000a7fe4ff */
[----:B------:R1:W-:Y:S01]  /*1bb20*/  STL [R1+0x34e0], R2 ;  /* 0x0034e00201007387 */ /* 0x0003e20000100800 */
[----:B0-----:R-:W-:-:S03]  /*1bb30*/  IADD3 R3, P4, PT, R7, UR73, RZ ;  /* 0x0000004907037c10 */ /* 0x001fc6000ff9e0ff */
[----:B------:R0:W-:Y:S01]  /*1bb40*/  STL [R1+0x34ac], R5 ;  /* 0x0034ac0501007387 */ /* 0x0001e20000100800 */
[----:B-1----:R-:W-:-:S03]  /*1bb50*/  IADD3.X R2, PT, PT, R44, UR65, RZ, P3, !PT ;  /* 0x000000412c027c10 */ /* 0x002fc60009ffe4ff */
[----:B------:R1:W-:Y:S04]  /*1bb60*/  STL [R1+0x34e8], R3 ;  /* 0x0034e80301007387 */ /* 0x0003e80000100800 */
[----:B------:R3:W-:Y:S01]  /*1bb70*/  STL [R1+0x34b4], R2 ;  /* 0x0034b40201007387 */ /* 0x0007e20000100800 */
[----:B0-----:R-:W-:Y:S02]  /*1bb80*/  IADD3 R5, P3, PT, R4, UR73, RZ ;  /* 0x0000004904057c10 */ /* 0x001fe4000ff7e0ff */
[----:B-1----:R-:W-:-:S03]  /*1bb90*/  IADD3.X R3, PT, PT, R40, UR65, RZ, P2, !PT ;  /* 0x0000004128037c10 */ /* 0x002fc600097fe4ff */
[----:B------:R0:W-:Y:S01]  /*1bba0*/  STL [R1+0x34f0], R5 ;  /* 0x0034f00501007387 */ /* 0x0001e20000100800 */
[----:B---3--:R-:W-:-:S03]  /*1bbb0*/  IADD3 R2, P2, PT, R6, UR73, RZ ;  /* 0x0000004906027c10 */ /* 0x008fc6000ff5e0ff */
[----:B------:R1:W-:Y:S01]  /*1bbc0*/  STL [R1+0x34bc], R3 ;  /* 0x0034bc0301007387 */ /* 0x0003e20000100800 */
[----:B------:R-:W-:-:S03]  /*1bbd0*/  USHF.R.S32.HI UR20, URZ, 0x1f, UR73 ;  /* 0x0000001fff147899 */ /* 0x000fc60008011449 */
[----:B------:R3:W-:Y:S01]  /*1bbe0*/  STL [R1+0x34f8], R2 ;  /* 0x0034f80201007387 */ /* 0x0007e20000100800 */
[----:B0-----:R-:W-:Y:S02]  /*1bbf0*/  IADD3.X R5, PT, PT, R37, UR65, RZ, P1, !PT ;  /* 0x0000004125057c10 */ /* 0x001fe40008ffe4ff */
[----:B-1----:R-:W-:-:S03]  /*1bc00*/  IADD3 R3, P1, PT, R15, UR73, RZ ;  /* 0x000000490f037c10 */ /* 0x002fc6000ff3e0ff */
[----:B------:R0:W-:Y:S01]  /*1bc10*/  STL [R1+0x34c4], R5 ;  /* 0x0034c40501007387 */ /* 0x0001e20000100800 */
[----:B---3--:R-:W-:-:S03]  /*1bc20*/  IADD3.X R2, PT, PT, R34, UR65, RZ, P0, !PT ;  /* 0x0000004122027c10 */ /* 0x008fc600087fe4ff */
[----:B------:R1:W-:Y:S04]  /*1bc30*/  STL [R1+0x3500], R3 ;  /* 0x0035000301007387 */ /* 0x0003e80000100800 */
[----:B------:R3:W-:Y:S01]  /*1bc40*/  STL [R1+0x34cc], R2 ;  /* 0x0034cc0201007387 */ /* 0x0007e20000100800 */
[----:B0-----:R-:W-:Y:S02]  /*1bc50*/  IADD3 R5, P0, PT, R42, UR73, RZ ;  /* 0x000000492a057c10 */ /* 0x001fe4000ff1e0ff */
[----:B-1----:R-:W-:-:S03]  /*1bc60*/  IADD3.X R3, PT, PT, R9, UR20, RZ, P6, !PT ;  /* 0x0000001409037c10 */ /* 0x002fc6000b7fe4ff */
[----:B------:R0:W-:Y:S01]  /*1bc70*/  STL [R1+0x3508], R5 ;  /* 0x0035080501007387 */ /* 0x0001e20000100800 */
[----:B---3--:R-:W-:-:S03]  /*1bc80*/  IADD3 R2, P6, PT, R43, UR73, RZ ;  /* 0x000000492b027c10 */ /* 0x008fc6000ffde0ff */
[----:B------:R1:W-:Y:S04]  /*1bc90*/  STL [R1+0x34d4], R3 ;  /* 0x0034d40301007387 */ /* 0x0003e80000100800 */
        /* <DEDUP_REMOVED lines=17> */
[----:B------:R1:W-:Y:S01]  /*1bdb0*/  STL [R1+0x3530], R3 ;  /* 0x0035300301007387 */ /* 0x0003e20000100800 */
[----:B------:R-:W-:-:S03]  /*1bdc0*/  USHF.R.S32.HI UR13, URZ, 0x1f, UR75 ;  /* 0x0000001fff0d7899 */ /* 0x000fc6000801144b */
        /* <DEDUP_REMOVED lines=34> */
[----:B---3--:R-:W-:Y:S01]  /*1bff0*/  IADD3.X R2, PT, PT, R37, UR13, RZ, P6, !PT ;  /* 0x0000000d25027c10 */ /* 0x008fe2000b7fe4ff */
[----:B------:R-:W-:Y:S02]  /*1c000*/  USHF.R.S32.HI UR21, URZ, 0x1f, UR14 ;  /* 0x0000001fff157899 */ /* 0x000fe4000801140e */
        /* <DEDUP_REMOVED lines=843> */
[----:B-----5:R-:W-:Y:S02]  /*1f4c0*/  IADD3 R5, P5, PT, R10, UR5, RZ ;  /* 0x000000050a057c10 */ /* 0x020fe4000ffbe0ff */
[----:B0-----:R-:W-:-:S03]  /*1f4d0*/  IADD3.X R3, PT, PT, R47, UR76, RZ, P4, !PT ;  /* 0x0000004c2f037c10 */ /* 0x001fc6000a7fe4ff */
[----:B------:R0:W-:Y:S01]  /*1f4e0*/  STL [R1+0x3be0], R5 ;  /* 0x003be00501007387 */ /* 0x0001e20000100800 */
[----:B----4-:R-:W-:-:S03]  /*1f4f0*/  IADD3 R2, P4, PT, R7, UR6, RZ ;  /* 0x0000000607027c10 */ /* 0x010fc6000ff9e0ff */
        /* <DEDUP_REMOVED lines=13> */
[----:B------:R2:W-:Y:S01]  /*1f5d0*/  STL [R1+0x3bc4], R3 ;  /* 0x003bc40301007387 */ /* 0x0005e20000100800 */
[----:B------:R-:W-:-:S03]  /*1f5e0*/  UIMAD UR12, UR12, 0x23, URZ ;  /* 0x000000230c0c78a4 */ /* 0x000fc6000f8e02ff */
[----:B------:R1:W-:Y:S01]  /*1f5f0*/  STL [R1+0x3c00], R2 ;  /* 0x003c000201007387 */ /* 0x0003e20000100800 */
[----:B0-----:R-:W-:Y:S02]  /*1f600*/  IADD3.X R5, PT, PT, R34, UR76, RZ, P0, !PT ;  /* 0x0000004c22057c10 */ /* 0x001fe400087fe4ff */
[----:B--2---:R-:W-:-:S03]  /*1f610*/  IADD3 R3, P0, PT, R42, UR10, RZ ;  /* 0x0000000a2a037c10 */ /* 0x004fc6000ff1e0ff */
[----:B------:R0:W-:Y:S01]  /*1f620*/  STL [R1+0x3bcc], R5 ;  /* 0x003bcc0501007387 */ /* 0x0001e20000100800 */
[----:B-1----:R-:W-:-:S03]  /*1f630*/  IADD3.X R2, PT, PT, R9, UR46, RZ, P6, !PT ;  /* 0x0000002e09027c10 */ /* 0x002fc6000b7fe4ff */
[----:B------:R1:W-:Y:S04]  /*1f640*/  STL [R1+0x3c08], R3 ;  /* 0x003c080301007387 */ /* 0x0003e80000100800 */
[----:B------:R2:W-:Y:S01]  /*1f650*/  STL [R1+0x3bd4], R2 ;  /* 0x003bd40201007387 */ /* 0x0005e20000100800 */
[----:B0-----:R-:W-:Y:S02]  /*1f660*/  IADD3 R5, P6, PT, R43, UR11, RZ ;  /* 0x0000000b2b057c10 */ /* 0x001fe4000ffde0ff */
[----:B-1----:R-:W-:-:S03]  /*1f670*/  IADD3.X R3, PT, PT, R36, UR46, RZ, P5, !PT ;  /* 0x0000002e24037c10 */ /* 0x002fc6000affe4ff */
[----:B------:R0:W-:Y:S01]  /*1f680*/  STL [R1+0x3c10], R5 ;  /* 0x003c100501007387 */ /* 0x0001e20000100800 */
[----:B--2---:R-:W-:-:S03]  /*1f690*/  IADD3 R2, P5, PT, R12, UR12, RZ ;  /* 0x0000000c0c027c10 */ /* 0x004fc6000ffbe0ff */
[----:B------:R1:W-:Y:S04]  /*1f6a0*/  STL [R1+0x3bdc], R3 ;  /* 0x003bdc0301007387 */ /* 0x0003e80000100800 */
[----:B------:R2:W-:Y:S01]  /*1f6b0*/  STL [R1+0x3370], R2 ;  /* 0x0033700201007387 */ /* 0x0005e20000100800 */
[----:B0-----:R-:W-:Y:S02]  /*1f6c0*/  IADD3.X R5, PT, PT, R22, UR46, RZ, P4, !PT ;  /* 0x0000002e16057c10 */ /* 0x001fe4000a7fe4ff */
[----:B-1----:R-:W-:-:S03]  /*1f6d0*/  IADD3 R3, P4, PT, R10, UR12, RZ ;  /* 0x0000000c0a037c10 */ /* 0x002fc6000ff9e0ff */
[----:B------:R0:W-:Y:S01]  /*1f6e0*/  STL [R1+0x3be4], R5 ;  /* 0x003be40501007387 */ /* 0x0001e20000100800 */
[----:B--2---:R-:W-:-:S03]  /*1f6f0*/  IADD3.X R2, PT, PT, R47, UR46, RZ, P3, !PT ;  /* 0x0000002e2f027c10 */ /* 0x004fc60009ffe4ff */
[----:B------:R1:W-:Y:S04]  /*1f700*/  STL [R1+0x3378], R3 ;  /* 0x0033780301007387 */ /* 0x0003e80000100800 */
[----:B------:R2:W-:Y:S01]  /*1f710*/  STL [R1+0x3bec], R2 ;  /* 0x003bec0201007387 */ /* 0x0005e20000100800 */
[----:B0-----:R-:W-:Y:S02]  /*1f720*/  IADD3 R5, P3, PT, R7, UR12, RZ ;  /* 0x0000000c07057c10 */ /* 0x001fe4000ff7e0ff */
[----:B-1----:R-:W-:-:S03]  /*1f730*/  IADD3.X R3, PT, PT, R44, UR46, RZ, P2, !PT ;  /* 0x0000002e2c037c10 */ /* 0x002fc600097fe4ff */
[----:B------:R-:W-:Y:S01]  /*1f740*/  STL [R1+0x3380], R5 ;  /* 0x0033800501007387 */ /* 0x000fe20000100800 */
[----:B--2---:R-:W-:-:S03]  /*1f750*/  IADD3 R2, P2, PT, R4, UR12, RZ ;  /* 0x0000000c04027c10 */ /* 0x004fc6000ff5e0ff */
[----:B------:R0:W-:Y:S01]  /*1f760*/  STL [R1+0x3bf4], R3 ;  /* 0x003bf40301007387 */ /* 0x0001e20000100800 */
[----:B------:R-:W-:-:S03]  /*1f770*/  IADD3.X R4, PT, PT, R40, UR46, RZ, P1, !PT ;  /* 0x0000002e28047c10 */ /* 0x000fc60008ffe4ff */
[----:B------:R1:W-:Y:S01]  /*1f780*/  STL [R1+0x3388], R2 ;  /* 0x0033880201007387 */ /* 0x0003e20000100800 */
[----:B------:R-:W-:Y:S02]  /*1f790*/  USHF.R.S32.HI UR77, URZ, 0x1f, UR12 ;  /* 0x0000001fff4d7899 */ /* 0x000fe4000801140c */
[----:B0-----:R-:W-:Y:S01]  /*1f7a0*/  IADD3 R3, P1, PT, R6, UR12, RZ ;  /* 0x0000000c06037c10 */ /* 0x001fe2000ff3e0ff */
        /* <DEDUP_REMOVED lines=23> */
[----:B-1----:R-:W-:Y:S02]  /*1f920*/  IADD3.X R3, PT, PT, R37, UR77, RZ, P6, !PT ;  /* 0x0000004d25037c10 */ /* 0x002fe4000b7fe4ff */
[----:B--2---:R-:W-:Y:S01]  /*1f930*/  IADD3.X R2, PT, PT, R34, UR77, RZ, P5, !PT ;  /* 0x0000004d22027c10 */ /* 0x004fe2000affe4ff */
[----:B------:R0:W-:Y:S04]  /*1f940*/  STL [R1+0x3c14], R4 ;  /* 0x003c140401007387 */ /* 0x0001e80000100800 */
[----:B------:R0:W-:Y:S04]  /*1f950*/  STL [R1+0x3c24], R2 ;  /* 0x003c240201007387 */ /* 0x0001e80000100800 */
[----:B------:R0:W-:Y:S01]  /*1f960*/  STL [R1+0x3c1c], R3 ;  /* 0x003c1c0301007387 */ /* 0x0001e20000100800 */
[----:B------:R-:W-:Y:S01]  /*1f970*/  USHF.L.U32 UR50, UR50, 0x7, URZ ;  /* 0x0000000732327899 */ /* 0x000fe200080006ff */
[----:B------:R-:W-:Y:S01]  /*1f980*/  LOP3.LUT R8, R0, 0x40, RZ, 0x3c, !PT ;  /* 0x0000004000087812 */ /* 0x000fe200078e3cff */
[----:B------:R-:W-:-:S02]  /*1f990*/  USHF.R.S32.HI UR48, URZ, 0x7, UR48 ;  /* 0x00000007ff307899 */ /* 0x000fc40008011430 */
[----:B------:R-:W-:-:S12]  /*1f9a0*/  USHF.R.S32.HI UR72, URZ, 0x1f, UR50 ;  /* 0x0000001fff487899 */ /* 0x000fd80008011432 */
.L_x_1:
[----:B------:R-:W2:Y:S01]  /*1f9b0*/  LDL R5, [R1+0x1134] ;  /* 0x0011340001057983 */ /* 0x000ea20000100800 */
[----:B0-----:R-:W0:Y:S03]  /*1f9c0*/  LDC R2, c[0x0][0x3a0] ;  /* 0x0000e800ff027b82 */ /* 0x001e260000000800 */
[----:B--2---:R1:W-:Y:S04]  /*1f9d0*/  STL [R1+0x539c], R5 ;  /* 0x00539c0501007387 */ /* 0x0043e80000100800 */
[----:B------:R-:W2:Y:S04]  /*1f9e0*/  LDL R4, [R1+0x1138] ;  /* 0x0011380001047983 */ /* 0x000ea80000100800 */
[----:B-1----:R-:W0:Y:S04]  /*1f9f0*/  LDL R5, [R1+0x1914] ;  /* 0x0019140001057983 */ /* 0x002e280000100800 */
[----:B------:R-:W-:Y:S04]  /*1fa00*/  STL [R1+0x45cc], R29 ;  /* 0x0045cc1d01007387 */ /* 0x000fe80000100800 */
        /* <DEDUP_REMOVED lines=884> */
[----:B------:R1:W-:Y:S04]  /*23150*/  STL [R1+0x5398], R30 ;  /* 0x0053981e01007387 */ /* 0x0003e80000100800 */
        /* <DEDUP_REMOVED lines=50> */
[----:B------:R-:W-:Y:S01]  /*23480*/  STL [R1+0x44f8], R55 ;  /* 0x0044f83701007387 */ /* 0x000fe20000100800 */
[----:B0-----:R-:W-:-:S03]  /*23490*/  IMAD R2, R5, -0x80, R2 ;  /* 0xffffff8005027824 */ /* 0x001fc600078e0202 */
[----:B------:R-:W-:Y:S04]  /*234a0*/  STL [R1+0x44f4], R57 ;  /* 0x0044f43901007387 */ /* 0x000fe80000100800 */
[----:B------:R-:W-:Y:S04]  /*234b0*/  STL [R1+0x44f0], R59 ;  /* 0x0044f03b01007387 */ /* 0x000fe80000100800 */
[----:B------:R-:W-:Y:S04]  /*234c0*/  STL [R1+0x44ec], R61 ;  /* 0x0044ec3d01007387 */ /* 0x000fe80000100800 */
[----:B-----5:R-:W-:Y:S04]  /*234d0*/  STL [R1+0x442c], R0 ;  /* 0x00442c0001007387 */ /* 0x020fe80000100800 */
[----:B------:R-:W2:Y:S01]  /*234e0*/  LDL.LU R5, [R1+0x539c] ;  /* 0x00539c0001057983 */ /* 0x000ea20000300800 */
[----:B------:R-:W-:-:S02]  /*234f0*/  ISETP.GT.AND P0, PT, R2, RZ, PT ;  /* 0x000000ff0200720c */ /* 0x000fc40003f04270 */
[----:B-1----:R-:W-:-:S11]  /*23500*/  PRMT R30, RZ, 0x7610, R30 ;  /* 0x00007610ff1e7816 */ /* 0x002fd6000000001e */
[----:B--2---:R-:W2:Y:S04]  /*23510*/  @P0 LDG.E.U8 R30, desc[UR36][R4.64] ;  /* 0x00000024041e0981 */ /* 0x004ea8000c1e1100 */
[----:B--2---:R0:W-:Y:S04]  /*23520*/  STL [R1+0x1784], R30 ;  /* 0x0017841e01007387 */ /* 0x0041e80000100800 */
[----:B0-----:R-:W2:Y:S04]  /*23530*/  LDL.LU R30, [R1+0x5398] ;  /* 0x00539800011e7983 */ /* 0x001ea80000300800 */
[----:B------:R-:W3:Y:S04]  /*23540*/  LDL R4, [R1+0x113c] ;  /* 0x00113c0001047983 */ /* 0x000ee80000100800 */
[----:B------:R-:W3:Y:S01]  /*23550*/  LDL R5, [R1+0x1140] ;  /* 0x0011400001057983 */ /* 0x000ee20000100800 */
[----:B------:R-:W-:-:S02]  /*23560*/  PRMT R29, RZ, 0x7610, R29 ;  /* 0x00007610ff1d7816 */ /* 0x000fc4000000001d */
[----:B---3--:R-:W-:-:S04]  /*23570*/  @P0 LOP3.LUT R5, R5, R4, RZ, 0x3c, !PT ;  /* 0x0000000405050212 */ /* 0x008fc800078e3cff */
[----:B------:R-:W-:-:S04]  /*23580*/  @P0 LOP3.LUT R4, R5, R4, RZ, 0x3c, !PT ;  /* 0x0000000405040212 */ /* 0x000fc800078e3cff */
[----:B------:R-:W-:-:S05]  /*23590*/  @P0 LOP3.LUT R5, R5, R4, RZ, 0x3c, !PT ;  /* 0x0000000405050212 */ /* 0x000fca00078e3cff */
[----:B------:R-:W3:Y:S04]  /*235a0*/  @P0 LDG.E.U8 R29, desc[UR36][R4.64] ;  /* 0x00000024041d0981 */ /* 0x000ee8000c1e1100 */
[----:B---3--:R0:W-:Y:S04]  /*235b0*/  STL [R1+0x1780], R29 ;  /* 0x0017801d01007387 */ /* 0x0081e80000100800 */
[----:B0-----:R-:W3:Y:S04]  /*235c0*/  LDL.LU R29, [R1+0x5394] ;  /* 0x00539400011d7983 */ /* 0x001ee80000300800 */
[----:B------:R-:W4:Y:S04]  /*235d0*/  LDL R4, [R1+0x1144] ;  /* 0x0011440001047983 */ /* 0x000f280000100800 */
[----:B------:R-:W4:Y:S01]  /*235e0*/  LDL R5, [R1+0x1148] ;  /* 0x0011480001057983 */ /* 0x000f220000100800 */
[----:B------:R-:W-:-:S02]  /*235f0*/  PRMT R31, RZ, 0x7610, R31 ;  /* 0x00007610ff1f7816 */ /* 0x000fc4000000001f */
[----:B----4-:R-:W-:-:S04]  /*23600*/  @P0 LOP3.LUT R5, R5, R4, RZ, 0x3c, !PT ;  /* 0x0000000405050212 */ /* 0x010fc800078e3cff */
[----:B------:R-:W-:-:S04]  /*23610*/  @P0 LOP3.LUT R4, R5, R4, RZ, 0x3c, !PT ;  /* 0x0000000405040212 */ /* 0x000fc800078e3cff */
[----:B------:R-:W-:-:S05]  /*23620*/  @P0 LOP3.LUT R5, R5, R4, RZ, 0x3c, !PT ;  /* 0x0000000405050212 */ /* 0x000fca00078e3cff */
[----:B------:R-:W4:Y:S04]  /*23630*/  @P0 LDG.E.U8 R31, desc[UR36][R4.64] ;  /* 0x00000024041f0981 */ /* 0x000f28000c1e1100 */
[----:B----4-:R0:W-:Y:S04]  /*23640*/  STL [R1+0x177c], R31 ;  /* 0x00177c1f01007387 */ /* 0x0101e80000100800 */
[----:B0-----:R-:W4:Y:S04]  /*23650*/  LDL.LU R31, [R1+0x5390] ;  /* 0x00539000011f7983 */ /* 0x001f280000300800 */
[----:B------:R-:W2:Y:S04]  /*23660*/  LDL R4, [R1+0x114c] ;  /* 0x00114c0001047983 */ /* 0x000ea80000100800 */
[----:B------:R-:W2:Y:S01]  /*23670*/  LDL R5, [R1+0x1150] ;  /* 0x0011500001057983 */ /* 0x000ea20000100800 */
[----:B---3--:R-:W-:-:S02]  /*23680*/  PRMT R29, RZ, 0x7610, R29 ;  /* 0x00007610ff1d7816 */ /* 0x008fc4000000001d */
[----:B--2---:R-:W-:-:S04]  /*23690*/  @P0 LOP3.LUT R5, R5, R4, RZ, 0x3c, !PT ;  /* 0x0000000405050212 */ /* 0x004fc800078e3cff */
[----:B------:R-:W-:-:S04]  /*236a0*/  @P0 LOP3.LUT R4, R5, R4, RZ, 0x3c, !PT ;  /* 0x0000000405040212 */ /* 0x000fc800078e3cff */
[----:B------:R-:W-:-:S05]  /*236b0*/  @P0 LOP3.LUT R5, R5, R4, RZ, 0x3c, !PT ;  /* 0x0000000405050212 */ /* 0x000fca00078e3cff */
[----:B------:R-:W2:Y:S04]  /*236c0*/  @P0 LDG.E.U8 R29, desc[UR36][R4.64] ;  /* 0x00000024041d0981 */ /* 0x000ea8000c1e1100 */
[----:B--2---:R0:W-:Y:S04]  /*236d0*/  STL [R1+0x1778], R29 ;  /* 0x0017781d01007387 */ /* 0x0041e80000100800 */
[----:B0-----:R-:W2:Y:S04]  /*236e0*/  LDL.LU R29, [R1+0x538c] ;  /* 0x00538c00011d7983 */ /* 0x001ea80000300800 */
[----:B------:R-:W3:Y:S04]  /*236f0*/  LDL R4, [R1+0x1154] ;  /* 0x0011540001047983 */ /* 0x000ee80000100800 */
[----:B------:R-:W3:Y:S01]  /*23700*/  LDL R5, [R1+0x1158] ;  /* 0x0011580001057983 */ /* 0x000ee20000100800 */
[----:B----4-:R-:W-:-:S02]  /*23710*/  PRMT R31, RZ, 0x7610, R31 ;  /* 0x00007610ff1f7816 */ /* 0x010fc4000000001f */
        /* <DEDUP_REMOVED lines=8> */
[----:B--2---:R-:W-:-:S02]  /*237a0*/  PRMT R29, RZ, 0x7610, R29 ;  /* 0x00007610ff1d7816 */ /* 0x004fc4000000001d */
[----:B----4-:R-:W-:-:S04]  /*237b0*/  @P0 LOP3.LUT R5, R5, R4, RZ, 0x3c, !PT ;  /* 0x0000000405050212 */ /* 0x010fc800078e3cff */
[----:B------:R-:W-:-:S04]  /*237c0*/  @P0 LOP3.LUT R4, R5, R4, RZ, 0x3c, !PT ;  /* 0x0000000405040212 */ /* 0x000fc800078e3cff */
[----:B------:R-:W-:-:S05]  /*237d0*/  @P0 LOP3.LUT R5, R5, R4, RZ, 0x3c, !PT ;  /* 0x0000000405050212 */ /* 0x000fca00078e3cff */
[----:B------:R-:W2:Y:S04]  /*237e0*/  @P0 LDG.E.U8 R29, desc[UR36][R4.64] ;  /* 0x00000024041d0981 */ /* 0x000ea8000c1e1100 */
[----:B--2---:R0:W-:Y:S04]  /*237f0*/  STL [R1+0x1770], R29 ;  /* 0x0017701d01007387 */ /* 0x0041e80000100800 */
[----:B0-----:R-:W2:Y:S04]  /*23800*/  LDL.LU R29, [R1+0x5384] ;  /* 0x00538400011d7983 */ /* 0x001ea80000300800 */
[----:B------:R-:W4:Y:S04]  /*23810*/  LDL R4, [R1+0x1164] ;  /* 0x0011640001047983 */ /* 0x000f280000100800 */
[----:B------:R-:W4:Y:S01]  /*23820*/  LDL R5, [R1+0x1168] ;  /* 0x0011680001057983 */ /* 0x000f220000100800 */
[----:B---3--:R-:W-:-:S02]  /*23830*/  PRMT R31, RZ, 0x7610, R31 ;  /* 0x00007610ff1f7816 */ /* 0x008fc4000000001f */
[----:B----4-:R-:W-:-:S04]  /*23840*/  @P0 LOP3.LUT R5, R5, R4, RZ, 0x3c, !PT ;  /* 0x0000000405050212 */ /* 0x010fc800078e3cff */
        /* <DEDUP_REMOVED lines=11> */
[----:B------:R-:W2:Y:S01]  /*23900*/  @P0 LDG.E.U8 R29, desc[UR36][R4.64] ;  /* 0x00000024041d0981 */ /* 0x000ea2000c1e1100 */
[----:B------:R-:W-:-:S03]  /*23910*/  ISETP.GT.AND P1, PT, R2, 0x1, PT ;  /* 0x000000010200780c */ /* 0x000fc60003f24270 */
        /* <DEDUP_REMOVED lines=8015> */
[----:B------:R-:W-:-:S02]  /*42e10*/  PRMT R28, RZ, 0x7610, R28 ;  /* 0x00007610ff1c7816 */ /* 0x000fc4000000001c */
[----:B--2---:R-:W-:-:S04]  /*42e20*/  @P0 LOP3.LUT R5, R5, R4, RZ, 0x3c, !PT ;  /* 0x0000000405050212 */ /* 0x004fc800078e3cff */
[----:B------:R-:W-:-:S04]  /*42e30*/  @P0 LOP3.LUT R4, R5, R4, RZ, 0x3c, !PT ;  /* 0x0000000405040212 */ /* 0x000fc800078e3cff */
[----:B------:R-:W-:-:S05]  /*42e40*/  @P0 LOP3.LUT R5, R5, R4, RZ, 0x3c, !PT ;  /* 0x0000000405050212 */ /* 0x000fca00078e3cff */
[----:B------:R-:W2:Y:S04]  /*42e50*/  @P0 LDG.E.U8 R28, desc[UR36][R4.64] ;  /* 0x00000024041c0981 */ /* 0x000ea8000c1e1100 */
[----:B--2---:R0:W-:Y:S04]  /*42e60*/  STL [R1+0x140], R28 ;  /* 0x0001401c01007387 */ /* 0x0041e80000100800 */
[----:B0-----:R-:W2:Y:S04]  /*42e70*/  LDL.LU R28, [R1+0x45c0] ;  /* 0x0045c000011c7983 */ /* 0x001ea80000300800 */
[----:B------:R-:W2:Y:S04]  /*42e80*/  LDL R4, [R1+0x20ac] ;  /* 0x0020ac0001047983 */ /* 0x000ea80000100800 */
[----:B------:R-:W2:Y:S01]  /*42e90*/  LDL R5, [R1+0x20b0] ;  /* 0x0020b00001057983 */ /* 0x000ea20000100800 */
[----:B------:R-:W-:-:S02]  /*42ea0*/  PRMT R27, RZ, 0x7610, R27 ;  /* 0x00007610ff1b7816 */ /* 0x000fc4000000001b */
[----:B--2---:R-:W-:-:S04]  /*42eb0*/  @P0 LOP3.LUT R5, R5, R4, RZ, 0x3c, !PT ;  /* 0x0000000405050212 */ /* 0x004fc800078e3cff */
[----:B------:R-:W-:-:S04]  /*42ec0*/  @P0 LOP3.LUT R4, R5, R4, RZ, 0x3c, !PT ;  /* 0x0000000405040212 */ /* 0x000fc800078e3cff */
[----:B------:R-:W-:-:S05]  /*42ed0*/  @P0 LOP3.LUT R5, R5, R4, RZ, 0x3c, !PT ;  /* 0x0000000405050212 */ /* 0x000fca00078e3cff */
[----:B------:R-:W2:Y:S01]  /*42ee0*/  @P0 LDG.E.U8 R27, desc[UR36][R4.64] ;  /* 0x00000024041b0981 */ /* 0x000ea2000c1e1100 */
[----:B------:R-:W-:-:S03]  /*42ef0*/  ISETP.GT.AND P1, PT, R2, 0x6f, PT ;  /* 0x0000006f0200780c */ /* 0x000fc60003f24270 */
        /* <DEDUP_REMOVED lines=455> */
[----:B------:R0:W2:Y:S04]  /*44b70*/  @P1 LDG.E.U8 R29, desc[UR36][R4.64] ;  /* 0x00000024041d1981 */ /* 0x0000a8000c1e1100 */
[----:B------:R-:W0:Y:S04]  /*44b80*/  LDL R4, [R1+0x1f14] ;  /* 0x001f140001047983 */ /* 0x000e280000100800 */
[----:B------:R-:W0:Y:S01]  /*44b90*/  LDL R5, [R1+0x1f18] ;  /* 0x001f180001057983 */ /* 0x000e220000100800 */
[----:B------:R-:W-:Y:S02]  /*44ba0*/  PRMT R57, RZ, 0x7610, R57 ;  /* 0x00007610ff397816 */ /* 0x000fe40000000039 */
[----:B0-----:R-:W-:-:S04]  /*44bb0*/  @P1 LOP3.LUT R5, R5, R4, RZ, 0x3c, !PT ;  /* 0x0000000405051212 */ /* 0x001fc800078e3cff */
[----:B------:R-:W-:-:S04]  /*44bc0*/  @P1 LOP3.LUT R4, R5, R4, RZ, 0x3c, !PT ;  /* 0x0000000405041212 */ /* 0x000fc800078e3cff */
[----:B------:R-:W-:-:S05]  /*44bd0*/  @P1 LOP3.LUT R5, R5, R4, RZ, 0x3c, !PT ;  /* 0x0000000405051212 */ /* 0x000fca00078e3cff */
[----:B------:R-:W3:Y:S04]  /*44be0*/  @P1 LDG.E.U8 R57, desc[UR36][R4.64] ;  /* 0x0000002404391981 */ /* 0x000ee8000c1e1100 */
[----:B--2---:R0:W-:Y:S04]  /*44bf0*/  STL [R1+0x74], R29 ;  /* 0x0000741d01007387 */ /* 0x0041e80000100800 */
[----:B0-----:R-:W2:Y:S04]  /*44c00*/  LDL R29, [R1+0x1ef8] ;  /* 0x001ef800011d7983 */ /* 0x001ea80000100800 */
[----:B---3--:R0:W-:Y:S04]  /*44c10*/  STL [R1+0x70], R57 ;  /* 0x0000703901007387 */ /* 0x0081e80000100800 */
[----:B0-----:R-:W3:Y:S04]  /*44c20*/  LDL.LU R57, [R1+0x44f4] ;  /* 0x0044f40001397983 */ /* 0x001ee80000300800 */
        /* <DEDUP_REMOVED lines=9> */
[----:B----4-:R-:W-:Y:S02]  /*44cc0*/  PRMT R30, RZ, 0x7610, R30 ;  /* 0x00007610ff1e7816 */ /* 0x010fe4000000001e */
[----:B0-----:R-:W-:-:S04]  /*44cd0*/  @P1 LOP3.LUT R5, R5, R4, RZ, 0x3c, !PT ;  /* 0x0000000405051212 */ /* 0x001fc800078e3cff */
[----:B------:R-:W-:-:S04]  /*44ce0*/  @P1 LOP3.LUT R4, R5, R4, RZ, 0x3c, !PT ;  /* 0x0000000405041212 */ /* 0x000fc800078e3cff */
[----:B------:R-:W-:Y:S01]  /*44cf0*/  @P1 LOP3.LUT R5, R5, R4, RZ, 0x3c, !PT ;  /* 0x0000000405051212 */ /* 0x000fe200078e3cff */
[----:B--2---:R0:W-:Y:S04]  /*44d00*/  STL [R1+0x6c], R31 ;  /* 0x00006c1f01007387 */ /* 0x0041e80000100800 */
[----:B------:R1:W2:Y:S01]  /*44d10*/  @P1 LDG.E.U8 R30, desc[UR36][R4.64] ;  /* 0x00000024041e1981 */ /* 0x0002a2000c1e1100 */
[----:B------:R-:W-:-:S03]  /*44d20*/  PRMT R59, RZ, 0x7610, R59 ;  /* 0x00007610ff3b7816 */ /* 0x000fc6000000003b */
[----:B0-----:R-:W4:Y:S04]  /*44d30*/  LDL R31, [R1+0x1ee8] ;  /* 0x001ee800011f7983 */ /* 0x001f280000100800 */
[----:B------:R-:W1:Y:S04]  /*44d40*/  LDL R4, [R1+0x1efc] ;  /* 0x001efc0001047983 */ /* 0x000e680000100800 */
[----:B------:R-:W1:Y:S02]  /*44d50*/  LDL R5, [R1+0x1f00] ;  /* 0x001f000001057983 */ /* 0x000e640000100800 */
[----:B-1----:R-:W-:-:S04]  /*44d60*/  @P1 LOP3.LUT R5, R5, R4, RZ, 0x3c, !PT ;  /* 0x0000000405051212 */ /* 0x002fc800078e3cff */
[----:B------:R-:W-:-:S04]  /*44d70*/  @P1 LOP3.LUT R4, R5, R4, RZ, 0x3c, !PT ;  /* 0x0000000405041212 */ /* 0x000fc800078e3cff */
[----:B------:R-:W-:-:S05]  /*44d80*/  @P1 LOP3.LUT R5, R5, R4, RZ, 0x3c, !PT ;  /* 0x0000000405051212 */ /* 0x000fca00078e3cff */
[----:B------:R-:W3:Y:S04]  /*44d90*/  @P1 LDG.E.U8 R59, desc[UR36][R4.64] ;  /* 0x00000024043b1981 */ /* 0x000ee8000c1e1100 */
[----:B--2---:R0:W-:Y:S04]  /*44da0*/  STL [R1+0x68], R30 ;  /* 0x0000681e01007387 */ /* 0x0041e80000100800 */
[----:B0-----:R-:W2:Y:S04]  /*44db0*/  LDL R30, [R1+0x1ee0] ;  /* 0x001ee000011e7983 */ /* 0x001ea80000100800 */
[----:B---3--:R0:W-:Y:S04]  /*44dc0*/  STL [R1+0x64], R59 ;  /* 0x0000643b01007387 */ /* 0x0081e80000100800 */
[----:B0-----:R-:W3:Y:S04]  /*44dd0*/  LDL.LU R59, [R1+0x44f0] ;  /* 0x0044f000013b7983 */ /* 0x001ee80000300800 */
[----:B------:R-:W2:Y:S01]  /*44de0*/  LDL R5, [R1+0x1ef4] ;  /* 0x001ef40001057983 */ /* 0x000ea20000100800 */
[----:B------:R-:W-:Y:S01]  /*44df0*/  PRMT R61, RZ, 0x7610, R61 ;  /* 0x00007610ff3d7816 */ /* 0x000fe2000000003d */
[----:B------:R-:W-:-:S02]  /*44e00*/  @P1 IMAD.MOV.U32 R4, RZ, RZ, R29 ;  /* 0x000000ffff041224 */ /* 0x000fc400078e001d */
[----:B------:R-:W3:Y:S04]  /*44e10*/  LDL R29, [R1+0x1ed8] ;  /* 0x001ed800011d7983 */ /* 0x000ee80000100800 */
[----:B--2---:R-:W2:Y:S04]  /*44e20*/  @P1 LDG.E.U8 R61, desc[UR36][R4.64] ;  /* 0x00000024043d1981 */ /* 0x004ea8000c1e1100 */
[----:B--2---:R0:W-:Y:S04]  /*44e30*/  STL [R1+0x60], R61 ;  /* 0x0000603d01007387 */ /* 0x0041e80000100800 */
[----:B0-----:R-:W2:Y:S04]  /*44e40*/  LDL.LU R61, [R1+0x44ec] ;  /* 0x0044ec00013d7983 */ /* 0x001ea80000300800 */
[----:B------:R-:W2:Y:S04]  /*44e50*/  LDL R4, [R1+0x1eec] ;  /* 0x001eec0001047983 */ /* 0x000ea80000100800 */
[----:B------:R-:W2:Y:S01]  /*44e60*/  LDL R5, [R1+0x1ef0] ;  /* 0x001ef00001057983 */ /* 0x000ea20000100800 */
[----:B------:R-:W-:-:S02]  /*44e70*/  PRMT R28, RZ, 0x7610, R28 ;  /* 0x00007610ff1c7816 */ /* 0x000fc4000000001c */
[----:B------:R-:W-:Y:S02]  /*44e80*/  ISETP.GT.AND P0, PT, R2, 0x76, PT ;  /* 0x000000760200780c */ /* 0x000fe40003f04270 */
[----:B--2---:R-:W-:-:S04]  /*44e90*/  @P1 LOP3.LUT R5, R5, R4, RZ, 0x3c, !PT ;  /* 0x0000000405051212 */ /* 0x004fc800078e3cff */
[----:B------:R-:W-:-:S04]  /*44ea0*/  @P1 LOP3.LUT R4, R5, R4, RZ, 0x3c, !PT ;  /* 0x0000000405041212 */ /* 0x000fc800078e3cff */
[----:B------:R-:W-:-:S05]  /*44eb0*/  @P1 LOP3.LUT R5, R5, R4, RZ, 0x3c, !PT ;  /* 0x0000000405051212 */ /* 0x000fca00078e3cff */
[----:B------:R4:W2:Y:S04]  /*44ec0*/  @P1 LDG.E.U8 R28, desc[UR36][R4.64] ;  /* 0x00000024041c1981 */ /* 0x0008a8000c1e1100 */
[----:B------:R-:W3:Y:S01]  /*44ed0*/  LDL R5, [R1+0x1ee4] ;  /* 0x001ee40001057983 */ /* 0x000ee20000100800 */
[----:B------:R-:W-:Y:S01]  /*44ee0*/  PRMT R27, RZ, 0x7610, R27 ;  /* 0x00007610ff1b7816 */ /* 0x000fe2000000001b */
[----:B----4-:R-:W-:Y:S02]  /*44ef0*/  @P0 IMAD.MOV.U32 R4, RZ, RZ, R31 ;  /* 0x000000ffff040224 */ /* 0x010fe400078e001f */
[----:B--2---:R0:W-:Y:S01]  /*44f00*/  STL [R1+0x5c], R28 ;  /* 0x00005c1c01007387 */ /* 0x0041e20000100800 */
[----:B------:R-:W-:-:S03]  /*44f10*/  PRMT R26, RZ, 0x7610, R26 ;  /* 0x00007610ff1a7816 */ /* 0x000fc6000000001a */
[----:B------:R-:W2:Y:S04]  /*44f20*/  LDL R31, [R1+0x1ec4] ;  /* 0x001ec400011f7983 */ /* 0x000ea80000100800 */
[----:B---3--:R1:W3:Y:S04]  /*44f30*/  @P0 LDG.E.U8 R27, desc[UR36][R4.64] ;  /* 0x00000024041b0981 */ /* 0x0082e8000c1e1100 */
[----:B0-----:R-:W4:Y:S04]  /*44f40*/  LDL R28, [R1+0x1ed0] ;  /* 0x001ed000011c7983 */ /* 0x001f280000100800 */
[----:B------:R-:W2:Y:S01]  /*44f50*/  LDL R5, [R1+0x1edc] ;  /* 0x001edc0001057983 */ /* 0x000ea20000100800 */
[----:B-1----:R-:W-:-:S03]  /*44f60*/  @P0 IMAD.MOV.U32 R4, RZ, RZ, R30 ;  /* 0x000000ffff040224 */ /* 0x002fc600078e001e */
[----:B---3--:R0:W-:Y:S01]  /*44f70*/  STL [R1+0x58], R27 ;  /* 0x0000581b01007387 */ /* 0x0081e20000100800 */
[----:B------:R-:W-:-:S03]  /*44f80*/  PRMT R6, RZ, 0x7610, R6 ;  /* 0x00007610ff067816 */ /* 0x000fc60000000006 */
[----:B------:R-:W3:Y:S04]  /*44f90*/  LDL R30, [R1+0x1ebc] ;  /* 0x001ebc00011e7983 */ /* 0x000ee80000100800 */
[----:B--2---:R1:W2:Y:S04]  /*44fa0*/  @P0 LDG.E.U8 R26, desc[UR36][R4.64] ;  /* 0x00000024041a0981 */ /* 0x0042a8000c1e1100 */
[----:B0-----:R-:W3:Y:S04]  /*44fb0*/  LDL R27, [R1+0x1ec8] ;  /* 0x001ec800011b7983 */ /* 0x001ee80000100800 */
[----:B------:R-:W3:Y:S01]  /*44fc0*/  LDL R5, [R1+0x1ed4] ;  /* 0x001ed40001057983 */ /* 0x000ee20000100800 */
[----:B-1----:R-:W-:-:S03]  /*44fd0*/  @P0 IMAD.MOV.U32 R4, RZ, RZ, R29 ;  /* 0x000000ffff040224 */ /* 0x002fc600078e001d */
[----:B--2---:R0:W-:Y:S01]  /*44fe0*/  STL [R1+0x54], R26 ;  /* 0x0000541a01007387 */ /* 0x0041e20000100800 */
[----:B------:R-:W-:Y:S02]  /*44ff0*/  PRMT R13, RZ, 0x7610, R13 ;  /* 0x00007610ff0d7816 */ /* 0x000fe4000000000d */
[----:B------:R-:W-:Y:S02]  /*45000*/  PRMT R9, RZ, 0x7610, R9 ;  /* 0x00007610ff097816 */ /* 0x000fe40000000009 */
[----:B------:R-:W-:Y:S01]  /*45010*/  PRMT R10, RZ, 0x7610, R10 ;  /* 0x00007610ff0a7816 */ /* 0x000fe2000000000a */
[----:B------:R-:W2:Y:S04]  /*45020*/  LDL R29, [R1+0x1eb4] ;  /* 0x001eb400011d7983 */ /* 0x000ea80000100800 */
[----:B---3--:R4:W3:Y:S04]  /*45030*/  @P0 LDG.E.U8 R6, desc[UR36][R4.64] ;  /* 0x0000002404060981 */ /* 0x0088e8000c1e1100 */
[----:B0-----:R-:W2:Y:S04]  /*45040*/  LDL R26, [R1+0x1ec0] ;  /* 0x001ec000011a7983 */ /* 0x001ea80000100800 */
[----:B------:R-:W2:Y:S01]  /*45050*/  LDL R5, [R1+0x1ecc] ;  /* 0x001ecc0001057983 */ /* 0x000ea20000100800 */
[----:B----4-:R-:W-:-:S05]  /*45060*/  @P0 IMAD.MOV.U32 R4, RZ, RZ, R28 ;  /* 0x000000ffff040224 */ /* 0x010fca00078e001c */
[----:B--2---:R0:W2:Y:S02]  /*45070*/  @P0 LDG.E.U8 R13, desc[UR36][R4.64] ;  /* 0x00000024040d0981 */ /* 0x0040a4000c1e1100 */
[----:B0-----:R-:W-:Y:S02]  /*45080*/  @P0 IMAD.MOV.U32 R4, RZ, RZ, R27 ;  /* 0x000000ffff040224 */ /* 0x001fe400078e001b */
[----:B------:R-:W-:-:S05]  /*45090*/  @P0 IMAD.MOV.U32 R5, RZ, RZ, R31 ;  /* 0x000000ffff050224 */ /* 0x000fca00078e001f */
[----:B------:R0:W4:Y:S02]  /*450a0*/  @P0 LDG.E.U8 R9, desc[UR36][R4.64] ;  /* 0x0000002404090981 */ /* 0x000124000c1e1100 */
[----:B0-----:R-:W-:Y:S02]  /*450b0*/  @P0 IMAD.MOV.U32 R4, RZ, RZ, R26 ;  /* 0x000000ffff040224 */ /* 0x001fe400078e001a */
[----:B------:R-:W-:-:S05]  /*450c0*/  @P0 IMAD.MOV.U32 R5, RZ, RZ, R30 ;  /* 0x000000ffff050224 */ /* 0x000fca00078e001e */
[----:B------:R-:W4:Y:S04]  /*450d0*/  @P0 LDG.E.U8 R10, desc[UR36][R4.64] ;  /* 0x00000024040a0981 */ /* 0x000f28000c1e1100 */
[----:B---3--:R0:W-:Y:S04]  /*450e0*/  STL [R1+0x50], R6 ;  /* 0x0000500601007387 */ /* 0x0081e80000100800 */
[----:B------:R-:W3:Y:S04]  /*450f0*/  LDL R28, [R1+0x1eac] ;  /* 0x001eac00011c7983 */ /* 0x000ee80000100800 */
[----:B0-----:R-:W3:Y:S04]  /*45100*/  LDL R6, [R1+0x1eb8] ;  /* 0x001eb80001067983 */ /* 0x001ee80000100800 */
[----:B--2---:R0:W-:Y:S04]  /*45110*/  STL [R1+0x4c], R13 ;  /* 0x00004c0d01007387 */ /* 0x0041e80000100800 */
[----:B------:R-:W2:Y:S04]  /*45120*/  LDL R27, [R1+0x1ea4] ;  /* 0x001ea400011b7983 */ /* 0x000ea80000100800 */
[----:B0-----:R-:W2:Y:S04]  /*45130*/  LDL R13, [R1+0x1eb0] ;  /* 0x001eb000010d7983 */ /* 0x001ea80000100800 */
[----:B----4-:R0:W-:Y:S04]  /*45140*/  STL [R1+0x48], R9 ;  /* 0x0000480901007387 */ /* 0x0101e80000100800 */
[----:B------:R-:W4:Y:S04]  /*45150*/  LDL R26, [R1+0x1e9c] ;  /* 0x001e9c00011a7983 */ /* 0x000f280000100800 */
[----:B0-----:R-:W4:Y:S04]  /*45160*/  LDL R9, [R1+0x1ea8] ;  /* 0x001ea80001097983 */ /* 0x001f280000100800 */
[----:B------:R0:W-:Y:S04]  /*45170*/  STL [R1+0x44], R10 ;  /* 0x0000440a01007387 */ /* 0x0001e80000100800 */
[----:B0-----:R-:W4:Y:S01]  /*45180*/  LDL R10, [R1+0x1ea0] ;  /* 0x001ea000010a7983 */ /* 0x001f220000100800 */
[----:B------:R-:W-:-:S02]  /*45190*/  ISETP.GT.AND P1, PT, R2, 0x77, PT ;  /* 0x000000770200780c */ /* 0x000fc40003f24270 */
[----:B------:R-:W-:Y:S01]  /*451a0*/  PRMT R0, RZ, 0x7610, R0 ;  /* 0x00007610ff007816 */ /* 0x000fe20000000000 */
[----:B---3--:R-:W-:Y:S02]  /*451b0*/  @P0 IMAD.MOV.U32 R4, RZ, RZ, R6 ;  /* 0x000000ffff040224 */ /* 0x008fe400078e0006 */
[----:B------:R-:W-:Y:S01]  /*451c0*/  @P0 IMAD.MOV.U32 R5, RZ, RZ, R29 ;  /* 0x000000ffff050224 */ /* 0x000fe200078e001d */
[----:B------:R-:W-:Y:S02]  /*451d0*/  PRMT R7, RZ, 0x7610, R7 ;  /* 0x00007610ff077816 */ /* 0x000fe40000000007 */
[----:B------:R-:W-:Y:S02]  /*451e0*/  PRMT R8, RZ, 0x7610, R8 ;  /* 0x00007610ff087816 */ /* 0x000fe40000000008 */
[----:B------:R-:W-:Y:S01]  /*451f0*/  PRMT R11, RZ, 0x7610, R11 ;  /* 0x00007610ff0b7816 */ /* 0x000fe2000000000b */
[----:B------:R-:W3:Y:S04]  /*45200*/  LDL R6, [R1+0x1e94] ;  /* 0x001e940001067983 */ /* 0x000ee80000100800 */
[----:B------:R0:W3:Y:S02]  /*45210*/  @P0 LDG.E.U8 R0, desc[UR36][R4.64] ;  /* 0x0000002404000981 */ /* 0x0000e4000c1e1100 */
[----:B0-----:R-:W-:-:S02]  /*45220*/  @P0 IMAD.MOV.U32 R5, RZ, RZ, R28 ;  /* 0x000000ffff050224 */ /* 0x001fc400078e001c */
[----:B--2---:R-:W-:-:S05]  /*45230*/  @P0 IMAD.MOV.U32 R4, RZ, RZ, R13 ;  /* 0x000000ffff040224 */ /* 0x004fca00078e000d */
[----:B------:R0:W2:Y:S02]  /*45240*/  @P0 LDG.E.U8 R7, desc[UR36][R4.64] ;  /* 0x0000002404070981 */ /* 0x0000a4000c1e1100 */
[----:B0-----:R-:W-:Y:S02]  /*45250*/  @P1 IMAD.MOV.U32 R5, RZ, RZ, R27 ;  /* 0x000000ffff051224 */ /* 0x001fe400078e001b */
[----:B----4-:R-:W-:-:S05]  /*45260*/  @P1 IMAD.MOV.U32 R4, RZ, RZ, R9 ;  /* 0x000000ffff041224 */ /* 0x010fca00078e0009 */
        /* <DEDUP_REMOVED lines=15> */
[----:B------:R-:W-:Y:S01]  /*45360*/  PRMT R25, RZ, 0x7610, R25 ;  /* 0x00007610ff197816 */ /* 0x000fe20000000019 */
[----:B------:R-:W-:-:S02]  /*45370*/  @P1 IMAD.MOV.U32 R5, RZ, RZ, R6 ;  /* 0x000000ffff051224 */ /* 0x000fc400078e0006 */
[----:B---3--:R-:W-:Y:S01]  /*45380*/  @P1 IMAD.MOV.U32 R4, RZ, RZ, R0 ;  /* 0x000000ffff041224 */ /* 0x008fe200078e0000 */
[----:B------:R-:W3:Y:S04]  /*45390*/  LDL R6, [R1+0x1e74] ;  /* 0x001e740001067983 */ /* 0x000ee80000100800 */
[----:B------:R-:W3:Y:S01]  /*453a0*/  LDL R0, [R1+0x1e78] ;  /* 0x001e780001007983 */ /* 0x000ee20000100800 */
[----:B------:R-:W-:-:S03]  /*453b0*/  PRMT R24, RZ, 0x7610, R24 ;  /* 0x00007610ff187816 */ /* 0x000fc60000000018 */
[----:B------:R0:W3:Y:S01]  /*453c0*/  @P1 LDG.E.U8 R25, desc[UR36][R4.64] ;  /* 0x0000002404191981 */ /* 0x0000e2000c1e1100 */
[----:B------:R-:W-:Y:S01]  /*453d0*/  PRMT R23, RZ, 0x7610, R23 ;  /* 0x00007610ff177816 */ /* 0x000fe20000000017 */
[----:B0-----:R-:W-:Y:S02]  /*453e0*/  @P1 IMAD.MOV.U32 R5, RZ, RZ, R13 ;  /* 0x000000ffff051224 */ /* 0x001fe400078e000d */
[----:B------:R-:W3:Y:S01]  /*453f0*/  LDL R13, [R1+0x1e6c] ;  /* 0x001e6c00010d7983 */ /* 0x000ee20000100800 */
[----:B--2---:R-:W-:-:S03]  /*45400*/  @P1 IMAD.MOV.U32 R4, RZ, RZ, R7 ;  /* 0x000000ffff041224 */ /* 0x004fc600078e0007 */
[----:B------:R-:W2:Y:S04]  /*45410*/  LDL R7, [R1+0x1e70] ;  /* 0x001e700001077983 */ /* 0x000ea80000100800 */
[----:B------:R0:W2:Y:S02]  /*45420*/  @P1 LDG.E.U8 R24, desc[UR36][R4.64] ;  /* 0x0000002404181981 */ /* 0x0000a4000c1e1100 */
[----:B0-----:R-:W-:Y:S02]  /*45430*/  @P1 IMAD.MOV.U32 R5, RZ, RZ, R9 ;  /* 0x000000ffff051224 */ /* 0x001fe400078e0009 */
[----:B------:R-:W2:Y:S01]  /*45440*/  LDL R9, [R1+0x1e64] ;  /* 0x001e640001097983 */ /* 0x000ea20000100800 */
[----:B----4-:R-:W-:-:S03]  /*45450*/  @P1 IMAD.MOV.U32 R4, RZ, RZ, R8 ;  /* 0x000000ffff041224 */ /* 0x010fc600078e0008 */
[----:B------:R-:W4:Y:S04]  /*45460*/  LDL R8, [R1+0x1e68] ;  /* 0x001e680001087983 */ /* 0x000f280000100800 */
[----:B------:R0:W4:Y:S02]  /*45470*/  @P1 LDG.E.U8 R23, desc[UR36][R4.64] ;  /* 0x0000002404171981 */ /* 0x000124000c1e1100 */
[----:B0-----:R-:W-:Y:S02]  /*45480*/  @P1 IMAD.MOV.U32 R4, RZ, RZ, R10 ;  /* 0x000000ffff041224 */ /* 0x001fe400078e000a */
[----:B------:R-:W-:Y:S01]  /*45490*/  @P1 IMAD.MOV.U32 R5, RZ, RZ, R11 ;  /* 0x000000ffff051224 */ /* 0x000fe200078e000b */
[----:B------:R-:W4:Y:S04]  /*454a0*/  LDL R10, [R1+0x1e60] ;  /* 0x001e6000010a7983 */ /* 0x000f280000100800 */
[----:B------:R-:W4:Y:S01]  /*454b0*/  LDL R11, [R1+0x1e5c] ;  /* 0x001e5c00010b7983 */ /* 0x000f220000100800 */
[----:B------:R-:W-:-:S02]  /*454c0*/  PRMT R22, RZ, 0x7610, R22 ;  /* 0x00007610ff167816 */ /* 0x000fc40000000016 */
[----:B------:R-:W-:Y:S02]  /*454d0*/  ISETP.GT.AND P0, PT, R2, 0x78, PT ;  /* 0x000000780200780c */ /* 0x000fe40003f04270 */
[----:B------:R-:W-:Y:S02]  /*454e0*/  PRMT R21, RZ, 0x7610, R21 ;  /* 0x00007610ff157816 */ /* 0x000fe40000000015 */
[----:B------:R3:W4:Y:S01]  /*454f0*/  @P1 LDG.E.U8 R22, desc[UR36][R4.64] ;  /* 0x0000002404161981 */ /* 0x000722000c1e1100 */
[----:B------:R-:W-:Y:S01]  /*45500*/  PRMT R20, RZ, 0x7610, R20 ;  /* 0x00007610ff147816 */ /* 0x000fe20000000014 */
[----:B---3--:R-:W-:Y:S02]  /*45510*/  @P1 IMAD.MOV.U32 R4, RZ, RZ, R0 ;  /* 0x000000ffff041224 */ /* 0x008fe400078e0000 */
[----:B------:R-:W-:Y:S01]  /*45520*/  @P1 IMAD.MOV.U32 R5, RZ, RZ, R6 ;  /* 0x000000ffff051224 */ /* 0x000fe200078e0006 */
[----:B------:R-:W3:Y:S04]  /*45530*/  LDL R0, [R1+0x1e58] ;  /* 0x001e580001007983 */ /* 0x000ee80000100800 */
[----:B------:R-:W3:Y:S04]  /*45540*/  LDL R6, [R1+0x1e54] ;  /* 0x001e540001067983 */ /* 0x000ee80000100800 */
[----:B------:R0:W3:Y:S01]  /*45550*/  @P1 LDG.E.U8 R21, desc[UR36][R4.64] ;  /* 0x0000002404151981 */ /* 0x0000e2000c1e1100 */
[----:B------:R-:W-:Y:S01]  /*45560*/  PRMT R19, RZ, 0x7610, R19 ;  /* 0x00007610ff137816 */ /* 0x000fe20000000013 */
[----:B0-----:R-:W-:-:S02]  /*45570*/  @P1 IMAD.MOV.U32 R5, RZ, RZ, R13 ;  /* 0x000000ffff051224 */ /* 0x001fc400078e000d */
[----:B------:R-:W3:Y:S01]  /*45580*/  LDL R13, [R1+0x1e4c] ;  /* 0x001e4c00010d7983 */ /* 0x000ee20000100800 */
[----:B--2---:R-:W-:-:S03]  /*45590*/  @P1 IMAD.MOV.U32 R4, RZ, RZ, R7 ;  /* 0x000000ffff041224 */ /* 0x004fc600078e0007 */
[----:B------:R-:W2:Y:S04]  /*455a0*/  LDL R7, [R1+0x1e50] ;  /* 0x001e500001077983 */ /* 0x000ea80000100800 */
[----:B------:R0:W2:Y:S02]  /*455b0*/  @P1 LDG.E.U8 R20, desc[UR36][R4.64] ;  /* 0x0000002404141981 */ /* 0x0000a4000c1e1100 */
[----:B0-----:R-:W-:Y:S02]  /*455c0*/  @P0 IMAD.MOV.U32 R5, RZ, RZ, R9 ;  /* 0x000000ffff050224 */ /* 0x001fe400078e0009 */
[----:B----4-:R-:W-:Y:S01]  /*455d0*/  @P0 IMAD.MOV.U32 R4, RZ, RZ, R8 ;  /* 0x000000ffff040224 */ /* 0x010fe200078e0008 */
[----:B------:R-:W4:Y:S04]  /*455e0*/  LDL R9, [R1+0x1e44] ;  /* 0x001e440001097983 */ /* 0x000f280000100800 */
[----:B------:R-:W4:Y:S04]  /*455f0*/  LDL R8, [R1+0x1e48] ;  /* 0x001e480001087983 */ /* 0x000f280000100800 */
[----:B------:R0:W4:Y:S04]  /*45600*/  @P0 LDG.E.U8 R19, desc[UR36][R4.64] ;  /* 0x0000002404130981 */ /* 0x000128000c1e1100 */
[----:B------:R-:W-:Y:S01]  /*45610*/  STL [R1+0x30], R25 ;  /* 0x0000301901007387 */ /* 0x000fe20000100800 */
[----:B0-----:R-:W-:-:S02]  /*45620*/  @P0 IMAD.MOV.U32 R4, RZ, RZ, R10 ;  /* 0x000000ffff040224 */ /* 0x001fc400078e000a */
[----:B------:R-:W-:Y:S01]  /*45630*/  @P0 IMAD.MOV.U32 R5, RZ, RZ, R11 ;  /* 0x000000ffff050224 */ /* 0x000fe200078e000b */
[----:B------:R-:W4:Y:S04]  /*45640*/  LDL R10, [R1+0x1e40] ;  /* 0x001e4000010a7983 */ /* 0x000f280000100800 */
[----:B------:R-:W4:Y:S01]  /*45650*/  LDL R11, [R1+0x1e3c] ;  /* 0x001e3c00010b7983 */ /* 0x000f220000100800 */
[----:B------:R-:W-:Y:S02]  /*45660*/  PRMT R18, RZ, 0x7610, R18 ;  /* 0x00007610ff127816 */ /* 0x000fe40000000012 */
[----:B------:R-:W-:-:S04]  /*45670*/  PRMT R17, RZ, 0x7610, R17 ;  /* 0x00007610ff117816 */ /* 0x000fc80000000011 */
[----:B------:R3:W4:Y:S01]  /*45680*/  @P0 LDG.E.U8 R18, desc[UR36][R4.64] ;  /* 0x0000002404120981 */ /* 0x000722000c1e1100 */
[----:B------:R-:W-:Y:S01]  /*45690*/  PRMT R16, RZ, 0x7610, R16 ;  /* 0x00007610ff107816 */ /* 0x000fe20000000010 */
[----:B---3--:R-:W-:Y:S02]  /*456a0*/  @P0 IMAD.MOV.U32 R4, RZ, RZ, R0 ;  /* 0x000000ffff040224 */ /* 0x008fe400078e0000 */
[----:B------:R-:W-:-:S05]  /*456b0*/  @P0 IMAD.MOV.U32 R5, RZ, RZ, R6 ;  /* 0x000000ffff050224 */ /* 0x000fca00078e0006 */
[----:B------:R0:W3:Y:S01]  /*456c0*/  @P0 LDG.E.U8 R17, desc[UR36][R4.64] ;  /* 0x0000002404110981 */ /* 0x0000e2000c1e1100 */
[----:B------:R-:W-:Y:S01]  /*456d0*/  PRMT R15, RZ, 0x7610, R15 ;  /* 0x00007610ff0f7816 */ /* 0x000fe2000000000f */
[----:B0-----:R-:W-:Y:S01]  /*456e0*/  @P0 IMAD.MOV.U32 R5, RZ, RZ, R13 ;  /* 0x000000ffff050224 */ /* 0x001fe200078e000d */
[----:B------:R-:W-:Y:S01]  /*456f0*/  PRMT R12, RZ, 0x7610, R12 ;  /* 0x00007610ff0c7816 */ /* 0x000fe2000000000c */
[----:B------:R-:W-:Y:S04]  /*45700*/  STL [R1+0x2c], R24 ;  /* 0x00002c1801007387 */ /* 0x000fe80000100800 */
[----:B------:R-:W3:Y:S04]  /*45710*/  LDL R0, [R1+0x1e38] ;  /* 0x001e380001007983 */ /* 0x000ee80000100800 */
[----:B------:R-:W3:Y:S01]  /*45720*/  LDL R6, [R1+0x1e34] ;  /* 0x001e340001067983 */ /* 0x000ee20000100800 */
[----:B--2---:R-:W-:-:S05]  /*45730*/  @P0 IMAD.MOV.U32 R4, RZ, RZ, R7 ;  /* 0x000000ffff040224 */ /* 0x004fca00078e0007 */
[----:B------:R4:W2:Y:S02]  /*45740*/  @P0 LDG.E.U8 R16, desc[UR36][R4.64] ;  /* 0x0000002404100981 */ /* 0x0008a4000c1e1100 */
[----:B----4-:R-:W-:Y:S02]  /*45750*/  @P0 IMAD.MOV.U32 R4, RZ, RZ, R8 ;  /* 0x000000ffff040224 */ /* 0x010fe400078e0008 */
[----:B------:R-:W-:-:S05]  /*45760*/  @P0 IMAD.MOV.U32 R5, RZ, RZ, R9 ;  /* 0x000000ffff050224 */ /* 0x000fca00078e0009 */
[----:B------:R0:W4:Y:S02]  /*45770*/  @P0 LDG.E.U8 R15, desc[UR36][R4.64] ;  /* 0x00000024040f0981 */ /* 0x000124000c1e1100 */
[----:B0-----:R-:W-:Y:S02]  /*45780*/  @P0 IMAD.MOV.U32 R4, RZ, RZ, R10 ;  /* 0x000000ffff040224 */ /* 0x001fe400078e000a */
[----:B------:R-:W-:-:S05]  /*45790*/  @P0 IMAD.MOV.U32 R5, RZ, RZ, R11 ;  /* 0x000000ffff050224 */ /* 0x000fca00078e000b */
[----:B------:R3:W2:Y:S04]  /*457a0*/  @P0 LDG.E.U8 R12, desc[UR36][R4.64] ;  /* 0x00000024040c0981 */ /* 0x0006a8000c1e1100 */
[----:B------:R-:W-:Y:S04]  /*457b0*/  STL [R1+0x28], R23 ;  /* 0x0000281701007387 */ /* 0x000fe80000100800 */
[----:B------:R-:W4:Y:S04]  /*457c0*/  LDL R13, [R1+0x1e2c] ;  /* 0x001e2c00010d7983 */ /* 0x000f280000100800 */
[----:B------:R-:W4:Y:S04]  /*457d0*/  LDL R7, [R1+0x1e30] ;  /* 0x001e300001077983 */ /* 0x000f280000100800 */
[----:B------:R-:W-:Y:S04]  /*457e0*/  STL [R1+0x24], R22 ;  /* 0x0000241601007387 */ /* 0x000fe80000100800 */
[----:B------:R-:W4:Y:S04]  /*457f0*/  LDL R9, [R1+0x1e24] ;  /* 0x001e240001097983 */ /* 0x000f280000100800 */
[----:B------:R-:W4:Y:S04]  /*45800*/  LDL R8, [R1+0x1e28] ;  /* 0x001e280001087983 */ /* 0x000f280000100800 */
[----:B------:R-:W-:Y:S04]  /*45810*/  STL [R1+0x20], R21 ;  /* 0x0000201501007387 */ /* 0x000fe80000100800 */
[----:B------:R-:W4:Y:S04]  /*45820*/  LDL R11, [R1+0x1e1c] ;  /* 0x001e1c00010b7983 */ /* 0x000f280000100800 */
[----:B------:R-:W4:Y:S04]  /*45830*/  LDL R10, [R1+0x1e20] ;  /* 0x001e2000010a7983 */ /* 0x000f280000100800 */
[----:B------:R-:W-:Y:S01]  /*45840*/  STL [R1+0x1c], R20 ;  /* 0x00001c1401007387 */ /* 0x000fe20000100800 */
[----:B---3--:R-:W-:Y:S01]  /*45850*/  @P0 IMAD.MOV.U32 R4, RZ, RZ, R0 ;  /* 0x000000ffff040224 */ /* 0x008fe200078e0000 */
[----:B------:R-:W-:-:S02]  /*45860*/  ISETP.GT.AND P1, PT, R2, 0x79, PT ;  /* 0x000000790200780c */ /* 0x000fc40003f24270 */
[----:B------:R-:W-:Y:S01]  /*45870*/  PRMT R14, RZ, 0x7610, R14 ;  /* 0x00007610ff0e7816 */ /* 0x000fe2000000000e */
[----:B------:R-:W-:Y:S01]  /*45880*/  @P0 IMAD.MOV.U32 R5, RZ, RZ, R6 ;  /* 0x000000ffff050224 */ /* 0x000fe200078e0006 */
[----:B------:R-:W-:-:S04]  /*45890*/  PRMT R60, RZ, 0x7610, R60 ;  /* 0x00007610ff3c7816 */ /* 0x000fc8000000003c */
[----:B------:R4:W3:Y:S04]  /*458a0*/  @P0 LDG.E.U8 R14, desc[UR36][R4.64] ;  /* 0x00000024040e0981 */ /* 0x0008e8000c1e1100 */
[----:B--2---:R0:W-:Y:S04]  /*458b0*/  STL [R1+0x4], R12 ;  /* 0x0000040c01007387 */ /* 0x0041e80000100800 */
[----:B------:R-:W2:Y:S04]  /*458c0*/  LDL R0, [R1+0x1e18] ;  /* 0x001e180001007983 */ /* 0x000ea80000100800 */
[----:B0-----:R-:W3:Y:S01]  /*458d0*/  LDL R12, [R1+0x1e14] ;  /* 0x001e1400010c7983 */ /* 0x001ee20000100800 */
[----:B----4-:R-:W-:-:S02]  /*458e0*/  @P0 IMAD.MOV.U32 R4, RZ, RZ, R7 ;  /* 0x000000ffff040224 */ /* 0x010fc400078e0007 */
[----:B------:R-:W-:Y:S01]  /*458f0*/  @P0 IMAD.MOV.U32 R5, RZ, RZ, R13 ;  /* 0x000000ffff050224 */ /* 0x000fe200078e000d */
[----:B------:R-:W-:-:S04]  /*45900*/  PRMT R58, RZ, 0x7610, R58 ;  /* 0x00007610ff3a7816 */ /* 0x000fc8000000003a */
[----:B------:R0:W4:Y:S02]  /*45910*/  @P0 LDG.E.U8 R60, desc[UR36][R4.64] ;  /* 0x00000024043c0981 */ /* 0x000124000c1e1100 */
[----:B0-----:R-:W-:Y:S02]  /*45920*/  @P1 IMAD.MOV.U32 R4, RZ, RZ, R8 ;  /* 0x000000ffff041224 */ /* 0x001fe400078e0008 */
[----:B------:R-:W-:-:S05]  /*45930*/  @P1 IMAD.MOV.U32 R5, RZ, RZ, R9 ;  /* 0x000000ffff051224 */ /* 0x000fca00078e0009 */
[----:B------:R0:W4:Y:S01]  /*45940*/  @P1 LDG.E.U8 R58, desc[UR36][R4.64] ;  /* 0x00000024043a1981 */ /* 0x000122000c1e1100 */
[----:B------:R-:W-:Y:S01]  /*45950*/  PRMT R56, RZ, 0x7610, R56 ;  /* 0x00007610ff387816 */ /* 0x000fe20000000038 */
[----:B0-----:R-:W-:Y:S02]  /*45960*/  @P1 IMAD.MOV.U32 R4, RZ, RZ, R10 ;  /* 0x000000ffff041224 */ /* 0x001fe400078e000a */
[----:B------:R-:W-:-:S05]  /*45970*/  @P1 IMAD.MOV.U32 R5, RZ, RZ, R11 ;  /* 0x000000ffff051224 */ /* 0x000fca00078e000b */
[----:B------:R2:W4:Y:S04]  /*45980*/  @P1 LDG.E.U8 R56, desc[UR36][R4.64] ;  /* 0x0000002404381981 */ /* 0x000528000c1e1100 */
[----:B------:R-:W-:Y:S04]  /*45990*/  STL [R1+0x18], R19 ;  /* 0x0000181301007387 */ /* 0x000fe80000100800 */
[----:B------:R-:W4:Y:S04]  /*459a0*/  LDL R6, [R1+0x1e10] ;  /* 0x001e100001067983 */ /* 0x000f280000100800 */
[----:B------:R-:W4:Y:S04]  /*459b0*/  LDL R7, [R1+0x1e0c] ;  /* 0x001e0c0001077983 */ /* 0x000f280000100800 */
[----:B------:R-:W-:Y:S04]  /*459c0*/  STL [R1+0x14], R18 ;  /* 0x0000141201007387 */ /* 0x000fe80000100800 */
[----:B------:R0:W-:Y:S01]  /*459d0*/  STL [R1+0xc], R16 ;  /* 0x00000c1001007387 */ /* 0x0001e20000100800 */
[----:B------:R-:W-:-:S03]  /*459e0*/  PRMT R54, RZ, 0x7610, R54 ;  /* 0x00007610ff367816 */ /* 0x000fc60000000036 */
[----:B0-----:R-:W4:Y:S04]  /*459f0*/  LDL R16, [R1+0x1e04] ;  /* 0x001e040001107983 */ /* 0x001f280000100800 */
[----:B------:R0:W-:Y:S04]  /*45a00*/  STL [R1+0x8], R15 ;  /* 0x0000080f01007387 */ /* 0x0001e80000100800 */
[----:B0-----:R-:W4:Y:S01]  /*45a10*/  LDL R15, [R1+0x1e08] ;  /* 0x001e0800010f7983 */ /* 0x001f220000100800 */
[----:B--2---:R-:W-:Y:S02]  /*45a20*/  @P1 IMAD.MOV.U32 R4, RZ, RZ, R0 ;  /* 0x000000ffff041224 */ /* 0x004fe400078e0000 */
[----:B---3--:R-:W-:-:S05]  /*45a30*/  @P1 IMAD.MOV.U32 R5, RZ, RZ, R12 ;  /* 0x000000ffff051224 */ /* 0x008fca00078e000c */
[----:B------:R0:W2:Y:S04]  /*45a40*/  @P1 LDG.E.U8 R54, desc[UR36][R4.64] ;  /* 0x0000002404361981 */ /* 0x0000a8000c1e1100 */
[----:B------:R-:W-:Y:S04]  /*45a50*/  STL [R1+0x10], R17 ;  /* 0x0000101101007387 */ /* 0x000fe80000100800 */
[----:B----4-:R-:W-:Y:S04]  /*45a60*/  STL [R1+0x44d0], R60 ;  /* 0x0044d03c01007387 */ /* 0x010fe80000100800 */
[----:B------:R-:W3:Y:S04]  /*45a70*/  LDL R9, [R1+0x1dfc] ;  /* 0x001dfc0001097983 */ /* 0x000ee80000100800 */
[----:B------:R-:W4:Y:S04]  /*45a80*/  LDL R8, [R1+0x1e00] ;  /* 0x001e000001087983 */ /* 0x000f280000100800 */
[----:B------:R-:W3:Y:S04]  /*45a90*/  LDL R13, [R1+0x1df8] ;  /* 0x001df800010d7983 */ /* 0x000ee80000100800 */
[----:B------:R-:W-:Y:S04]  /*45aa0*/  STL [R1+0x44bc], R58 ;  /* 0x0044bc3a01007387 */ /* 0x000fe80000100800 */
[----:B------:R1:W-:Y:S04]  /*45ab0*/  STL [R1], R14 ;  /* 0x0000000e01007387 */ /* 0x0003e80000100800 */
[----:B------:R-:W3:Y:S04]  /*45ac0*/  LDL R11, [R1+0x1dec] ;  /* 0x001dec00010b7983 */ /* 0x000ee80000100800 */
[----:B------:R-:W3:Y:S04]  /*45ad0*/  LDL R10, [R1+0x1df0] ;  /* 0x001df000010a7983 */ /* 0x000ee80000100800 */
[----:B-1----:R-:W3:Y:S04]  /*45ae0*/  LDL R14, [R1+0x1df4] ;  /* 0x001df400010e7983 */ /* 0x002ee80000100800 */
[----:B------:R-:W-:Y:S04]  /*45af0*/  STL [R1+0x44c0], R56 ;  /* 0x0044c03801007387 */ /* 0x000fe80000100800 */
[----:B------:R-:W3:Y:S04]  /*45b00*/  LDL R12, [R1+0x1de4] ;  /* 0x001de400010c7983 */ /* 0x000ee80000100800 */
[----:B------:R-:W3:Y:S01]  /*45b10*/  LDL R0, [R1+0x1de8] ;  /* 0x001de80001007983 */ /* 0x000ee20000100800 */
[----:B------:R-:W-:Y:S01]  /*45b20*/  PRMT R52, RZ, 0x7610, R52 ;  /* 0x00007610ff347816 */ /* 0x000fe20000000034 */
[----:B0-----:R-:W-:-:S02]  /*45b30*/  @P1 IMAD.MOV.U32 R4, RZ, RZ, R6 ;  /* 0x000000ffff041224 */ /* 0x001fc400078e0006 */
[----:B------:R-:W-:Y:S01]  /*45b40*/  @P1 IMAD.MOV.U32 R5, RZ, RZ, R7 ;  /* 0x000000ffff051224 */ /* 0x000fe200078e0007 */
[----:B------:R-:W-:-:S04]  /*45b50*/  PRMT R50, RZ, 0x7610, R50 ;  /* 0x00007610ff327816 */ /* 0x000fc80000000032 */
[----:B------:R0:W3:Y:S02]  /*45b60*/  @P1 LDG.E.U8 R52, desc[UR36][R4.64] ;  /* 0x0000002404341981 */ /* 0x0000e4000c1e1100 */
[----:B0-----:R-:W-:Y:S02]  /*45b70*/  @P1 IMAD.MOV.U32 R5, RZ, RZ, R16 ;  /* 0x000000ffff051224 */ /* 0x001fe400078e0010 */
[----:B------:R-:W-:-:S05]  /*45b80*/  @P1 IMAD.MOV.U32 R4, RZ, RZ, R15 ;  /* 0x000000ffff041224 */ /* 0x000fca00078e000f */
[----:B------:R4:W3:Y:S04]  /*45b90*/  @P1 LDG.E.U8 R50, desc[UR36][R4.64] ;  /* 0x0000002404321981 */ /* 0x0008e8000c1e1100 */
[----:B--2---:R-:W-:Y:S04]  /*45ba0*/  STL [R1+0x44c4], R54 ;  /* 0x0044c43601007387 */ /* 0x004fe80000100800 */
[----:B------:R-:W2:Y:S04]  /*45bb0*/  LDL R7, [R1+0x1ddc] ;  /* 0x001ddc0001077983 */ /* 0x000ea80000100800 */
[----:B------:R-:W2:Y:S01]  /*45bc0*/  LDL R6, [R1+0x1de0] ;  /* 0x001de00001067983 */ /* 0x000ea20000100800 */
[----:B------:R-:W-:Y:S01]  /*45bd0*/  PRMT R48, RZ, 0x7610, R48 ;  /* 0x00007610ff307816 */ /* 0x000fe20000000030 */
[----:B----4-:R-:W-:-:S02]  /*45be0*/  @P1 IMAD.MOV.U32 R4, RZ, RZ, R8 ;  /* 0x000000ffff041224 */ /* 0x010fc400078e0008 */
[----:B---3--:R-:W-:Y:S01]  /*45bf0*/  @P1 IMAD.MOV.U32 R5, RZ, RZ, R9 ;  /* 0x000000ffff051224 */ /* 0x008fe200078e0009 */
[----:B------:R-:W-:-:S04]  /*45c00*/  PRMT R46, RZ, 0x7610, R46 ;  /* 0x00007610ff2e7816 */ /* 0x000fc8000000002e */
[----:B------:R0:W3:Y:S01]  /*45c10*/  @P1 LDG.E.U8 R48, desc[UR36][R4.64] ;  /* 0x0000002404301981 */ /* 0x0000e2000c1e1100 */
[----:B------:R-:W-:Y:S02]  /*45c20*/  ISETP.GT.AND P0, PT, R2, 0x7a, PT ;  /* 0x0000007a0200780c */ /* 0x000fe40003f04270 */
[----:B------:R-:W-:Y:S01]  /*45c30*/  PRMT R44, RZ, 0x7610, R44 ;  /* 0x00007610ff2c7816 */ /* 0x000fe2000000002c */
[----:B0-----:R-:W-:Y:S02]  /*45c40*/  @P1 IMAD.MOV.U32 R4, RZ, RZ, R13 ;  /* 0x000000ffff041224 */ /* 0x001fe400078e000d */
[----:B------:R-:W-:-:S05]  /*45c50*/  @P1 IMAD.MOV.U32 R5, RZ, RZ, R14 ;  /* 0x000000ffff051224 */ /* 0x000fca00078e000e */
        /* <DEDUP_REMOVED lines=9> */
[----:B------:R-:W-:Y:S01]  /*45cf0*/  STL [R1+0x44cc], R50 ;  /* 0x0044cc3201007387 */ /* 0x000fe20000100800 */
[----:B------:R-:W-:-:S03]  /*45d00*/  PRMT R40, RZ, 0x7610, R40 ;  /* 0x00007610ff287816 */ /* 0x000fc60000000028 */
[----:B------:R-:W4:Y:S04]  /*45d10*/  LDL R9, [R1+0x1dd4] ;  /* 0x001dd40001097983 */ /* 0x000f280000100800 */
[----:B------:R-:W4:Y:S01]  /*45d20*/  LDL R8, [R1+0x1dd8] ;  /* 0x001dd80001087983 */ /* 0x000f220000100800 */
[----:B--2---:R-:W-:Y:S02]  /*45d30*/  @P0 IMAD.MOV.U32 R5, RZ, RZ, R7 ;  /* 0x000000ffff050224 */ /* 0x004fe400078e0007 */
[----:B------:R-:W-:-:S05]  /*45d40*/  @P0 IMAD.MOV.U32 R4, RZ, RZ, R6 ;  /* 0x000000ffff040224 */ /* 0x000fca00078e0006 */
[----:B------:R0:W2:Y:S04]  /*45d50*/  @P0 LDG.E.U8 R40, desc[UR36][R4.64] ;  /* 0x0000002404280981 */ /* 0x0000a8000c1e1100 */
[----:B---3--:R-:W-:Y:S04]  /*45d60*/  STL [R1+0x44d4], R48 ;  /* 0x0044d43001007387 */ /* 0x008fe80000100800 */
[----:B------:R-:W3:Y:S04]  /*45d70*/  LDL R15, [R1+0x1dcc] ;  /* 0x001dcc00010f7983 */ /* 0x000ee80000100800 */
[----:B------:R-:W3:Y:S04]  /*45d80*/  LDL R14, [R1+0x1dd0] ;  /* 0x001dd000010e7983 */ /* 0x000ee80000100800 */
[----:B----4-:R-:W-:Y:S04]  /*45d90*/  STL [R1+0x44d8], R46 ;  /* 0x0044d82e01007387 */ /* 0x010fe80000100800 */
[----:B------:R-:W4:Y:S04]  /*45da0*/  LDL R11, [R1+0x1dc4] ;  /* 0x001dc400010b7983 */ /* 0x000f280000100800 */
[----:B------:R-:W4:Y:S04]  /*45db0*/  LDL R10, [R1+0x1dc8] ;  /* 0x001dc800010a7983 */ /* 0x000f280000100800 */
[----:B------:R-:W-:Y:S04]  /*45dc0*/  STL [R1+0x44dc], R44 ;  /* 0x0044dc2c01007387 */ /* 0x000fe80000100800 */
[----:B------:R-:W4:Y:S04]  /*45dd0*/  LDL R18, [R1+0x1dbc] ;  /* 0x001dbc0001127983 */ /* 0x000f280000100800 */
[----:B------:R-:W4:Y:S04]  /*45de0*/  LDL R17, [R1+0x1dc0] ;  /* 0x001dc00001117983 */ /* 0x000f280000100800 */
[----:B------:R-:W4:Y:S04]  /*45df0*/  LDL R16, [R1+0x1db4] ;  /* 0x001db40001107983 */ /* 0x000f280000100800 */
[----:B------:R-:W4:Y:S01]  /*45e00*/  LDL R0, [R1+0x1db8] ;  /* 0x001db80001007983 */ /* 0x000f220000100800 */
[----:B------:R-:W-:-:S03]  /*45e10*/  PRMT R38, RZ, 0x7610, R38 ;  /* 0x00007610ff267816 */ /* 0x000fc60000000026 */
[----:B------:R-:W-:Y:S04]  /*45e20*/  STL [R1+0x44e0], R42 ;  /* 0x0044e02a01007387 */ /* 0x000fe80000100800 */
[----:B------:R-:W4:Y:S04]  /*45e30*/  LDL R7, [R1+0x1dac] ;  /* 0x001dac0001077983 */ /* 0x000f280000100800 */
[----:B------:R-:W4:Y:S04]  /*45e40*/  LDL R6, [R1+0x1db0] ;  /* 0x001db00001067983 */ /* 0x000f280000100800 */
[----:B------:R-:W4:Y:S04]  /*45e50*/  LDL R13, [R1+0x1da4] ;  /* 0x001da400010d7983 */ /* 0x000f280000100800 */
[----:B------:R-:W4:Y:S01]  /*45e60*/  LDL R12, [R1+0x1da8] ;  /* 0x001da800010c7983 */ /* 0x000f220000100800 */
[----:B0-----:R-:W-:-:S02]  /*45e70*/  @P0 IMAD.MOV.U32 R4, RZ, RZ, R8 ;  /* 0x000000ffff040224 */ /* 0x001fc400078e0008 */
[----:B------:R-:W-:-:S05]  /*45e80*/  @P0 IMAD.MOV.U32 R5, RZ, RZ, R9 ;  /* 0x000000ffff050224 */ /* 0x000fca00078e0009 */
[----:B------:R3:W4:Y:S04]  /*45e90*/  @P0 LDG.E.U8 R38, desc[UR36][R4.64] ;  /* 0x0000002404260981 */ /* 0x000728000c1e1100 */
[----:B--2---:R-:W-:Y:S04]  /*45ea0*/  STL [R1+0x44e4], R40 ;  /* 0x0044e42801007387 */ /* 0x004fe80000100800 */
[----:B------:R-:W2:Y:S04]  /*45eb0*/  LDL R9, [R1+0x1d9c] ;  /* 0x001d9c0001097983 */ /* 0x000ea80000100800 */
[----:B------:R-:W2:Y:S01]  /*45ec0*/  LDL R8, [R1+0x1da0] ;  /* 0x001da00001087983 */ /* 0x000ea20000100800 */
[----:B------:R-:W-:Y:S01]  /*45ed0*/  PRMT R36, RZ, 0x7610, R36 ;  /* 0x00007610ff247816 */ /* 0x000fe20000000024 */
[----:B---3--:R-:W-:-:S02]  /*45ee0*/  @P0 IMAD.MOV.U32 R4, RZ, RZ, R14 ;  /* 0x000000ffff040224 */ /* 0x008fc400078e000e */
[----:B------:R-:W-:Y:S01]  /*45ef0*/  @P0 IMAD.MOV.U32 R5, RZ, RZ, R15 ;  /* 0x000000ffff050224 */ /* 0x000fe200078e000f */
[----:B------:R-:W-:-:S04]  /*45f00*/  PRMT R35, RZ, 0x7610, R35 ;  /* 0x00007610ff237816 */ /* 0x000fc80000000023 */
[----:B------:R4:W3:Y:S01]  /*45f10*/  @P0 LDG.E.U8 R36, desc[UR36][R4.64] ;  /* 0x0000002404240981 */ /* 0x0008e2000c1e1100 */
[----:B------:R-:W-:Y:S02]  /*45f20*/  PRMT R34, RZ, 0x7610, R34 ;  /* 0x00007610ff227816 */ /* 0x000fe40000000022 */
[----:B------:R-:W-:Y:S02]  /*45f30*/  ISETP.GT.AND P1, PT, R2, 0x7b, PT ;  /* 0x0000007b0200780c */ /* 0x000fe40003f24270 */
[----:B------:R-:W-:Y:S02]  /*45f40*/  PRMT R32, RZ, 0x7610, R32 ;  /* 0x00007610ff207816 */ /* 0x000fe40000000020 */
[----:B------:R-:W-:Y:S01]  /*45f50*/  PRMT R3, RZ, 0x7610, R3 ;  /* 0x00007610ff037816 */ /* 0x000fe20000000003 */
[----:B----4-:R-:W-:Y:S02]  /*45f60*/  @P0 IMAD.MOV.U32 R5, RZ, RZ, R11 ;  /* 0x000000ffff050224 */ /* 0x010fe400078e000b */
[----:B------:R-:W-:-:S05]  /*45f70*/  @P0 IMAD.MOV.U32 R4, RZ, RZ, R10 ;  /* 0x000000ffff040224 */ /* 0x000fca00078e000a */
[----:B------:R0:W4:Y:S02]  /*45f80*/  @P0 LDG.E.U8 R35, desc[UR36][R4.64] ;  /* 0x0000002404230981 */ /* 0x000124000c1e1100 */
[----:B0-----:R-:W-:Y:S02]  /*45f90*/  @P0 IMAD.MOV.U32 R5, RZ, RZ, R18 ;  /* 0x000000ffff050224 */ /* 0x001fe400078e0012 */
[----:B------:R-:W-:-:S05]  /*45fa0*/  @P0 IMAD.MOV.U32 R4, RZ, RZ, R17 ;  /* 0x000000ffff040224 */ /* 0x000fca00078e0011 */
[----:B------:R0:W3:Y:S02]  /*45fb0*/  @P0 LDG.E.U8 R34, desc[UR36][R4.64] ;  /* 0x0000002404220981 */ /* 0x0000e4000c1e1100 */
[----:B0-----:R-:W-:Y:S02]  /*45fc0*/  @P0 IMAD.MOV.U32 R4, RZ, RZ, R0 ;  /* 0x000000ffff040224 */ /* 0x001fe400078e0000 */
[----:B------:R-:W-:Y:S01]  /*45fd0*/  @P0 IMAD.MOV.U32 R5, RZ, RZ, R16 ;  /* 0x000000ffff050224 */ /* 0x000fe200078e0010 */
[----:B------:R0:W3:Y:S04]  /*45fe0*/  @P0 LDG.E.U8 R3, desc[UR36][R6.64] ;  /* 0x0000002406030981 */ /* 0x0000e8000c1e1100 */
[----:B------:R1:W3:Y:S01]  /*45ff0*/  @P0 LDG.E.U8 R32, desc[UR36][R4.64] ;  /* 0x0000002404200981 */ /* 0x0002e2000c1e1100 */
[----:B0-----:R-:W-:-:S02]  /*46000*/  @P1 IMAD.MOV.U32 R6, RZ, RZ, R12 ;  /* 0x000000ffff061224 */ /* 0x001fc400078e000c */
[----:B------:R-:W-:Y:S01]  /*46010*/  @P1 IMAD.MOV.U32 R7, RZ, RZ, R13 ;  /* 0x000000ffff071224 */ /* 0x000fe200078e000d */
[----:B-1----:R-:W-:Y:S02]  /*46020*/  PRMT R4, RZ, 0x7610, R4 ;  /* 0x00007610ff047816 */ /* 0x002fe40000000004 */
[----:B------:R-:W-:-:S04]  /*46030*/  PRMT R5, RZ, 0x7610, R5 ;  /* 0x00007610ff057816 */ /* 0x000fc80000000005 */
[----:B------:R-:W3:Y:S04]  /*46040*/  @P1 LDG.E.U8 R4, desc[UR36][R6.64] ;  /* 0x0000002406041981 */ /* 0x000ee8000c1e1100 */
[----:B------:R-:W-:Y:S04]  /*46050*/  STL [R1+0x44e8], R38 ;  /* 0x0044e82601007387 */ /* 0x000fe80000100800 */
[----:B------:R-:W4:Y:S04]  /*46060*/  LDL R15, [R1+0x1d94] ;  /* 0x001d9400010f7983 */ /* 0x000f280000100800 */
[----:B------:R-:W4:Y:S04]  /*46070*/  LDL R14, [R1+0x1d98] ;  /* 0x001d9800010e7983 */ /* 0x000f280000100800 */
[----:B------:R-:W4:Y:S04]  /*46080*/  LDL R11, [R1+0x1d8c] ;  /* 0x001d8c00010b7983 */ /* 0x000f280000100800 */
[----:B------:R-:W4:Y:S04]  /*46090*/  LDL R10, [R1+0x1d90] ;  /* 0x001d9000010a7983 */ /* 0x000f280000100800 */
[----:B------:R-:W4:Y:S04]  /*460a0*/  LDL R18, [R1+0x1d84] ;  /* 0x001d840001127983 */ /* 0x000f280000100800 */
[----:B------:R-:W4:Y:S04]  /*460b0*/  LDL R0, [R1+0x1d88] ;  /* 0x001d880001007983 */ /* 0x000f280000100800 */
[----:B------:R-:W4:Y:S04]  /*460c0*/  LDL R13, [R1+0x1d7c] ;  /* 0x001d7c00010d7983 */ /* 0x000f280000100800 */
[----:B------:R-:W4:Y:S04]  /*460d0*/  LDL R12, [R1+0x1d80] ;  /* 0x001d8000010c7983 */ /* 0x000f280000100800 */
[----:B--2---:R4:W2:Y:S04]  /*460e0*/  @P1 LDG.E.U8 R5, desc[UR36][R8.64] ;  /* 0x0000002408051981 */ /* 0x0048a8000c1e1100 */
[----:B---3--:R-:W-:Y:S04]  /*460f0*/  STL [R1+0x4444], R4 ;  /* 0x0044440401007387 */ /* 0x008fe80000100800 */
[----:B------:R-:W3:Y:S04]  /*46100*/  LDL R21, [R1+0x1d74] ;  /* 0x001d740001157983 */ /* 0x000ee80000100800 */
[----:B------:R-:W3:Y:S01]  /*46110*/  LDL R20, [R1+0x1d78] ;  /* 0x001d780001147983 */ /* 0x000ee20000100800 */
[----:B----4-:R-:W-:-:S02]  /*46120*/  @P1 IMAD.MOV.U32 R8, RZ, RZ, R14 ;  /* 0x000000ffff081224 */ /* 0x010fc400078e000e */
[----:B------:R-:W-:Y:S01]  /*46130*/  @P1 IMAD.MOV.U32 R9, RZ, RZ, R15 ;  /* 0x000000ffff091224 */ /* 0x000fe200078e000f */
[----:B--2---:R0:W-:Y:S04]  /*46140*/  STL [R1+0x4448], R5 ;  /* 0x0044480501007387 */ /* 0x0041e80000100800 */
[----:B------:R-:W2:Y:S04]  /*46150*/  LDL R15, [R1+0x1d6c] ;  /* 0x001d6c00010f7983 */ /* 0x000ea80000100800 */
[----:B------:R-:W2:Y:S01]  /*46160*/  LDL R14, [R1+0x1d70] ;  /* 0x001d7000010e7983 */ /* 0x000ea20000100800 */
[----:B------:R-:W-:-:S02]  /*46170*/  PRMT R6, RZ, 0x7610, R6 ;  /* 0x00007610ff067816 */ /* 0x000fc40000000006 */
[----:B------:R-:W-:-:S04]  /*46180*/  PRMT R7, RZ, 0x7610, R7 ;  /* 0x00007610ff077816 */ /* 0x000fc80000000007 */
[----:B------:R1:W4:Y:S04]  /*46190*/  @P1 LDG.E.U8 R6, desc[UR36][R8.64] ;  /* 0x0000002408061981 */ /* 0x000328000c1e1100 */
[----:B------:R0:W4:Y:S01]  /*461a0*/  @P1 LDG.E.U8 R7, desc[UR36][R10.64] ;  /* 0x000000240a071981 */ /* 0x000122000c1e1100 */
[----:B-1----:R-:W-:Y:S02]  /*461b0*/  PRMT R8, RZ, 0x7610, R8 ;  /* 0x00007610ff087816 */ /* 0x002fe40000000008 */
[----:B------:R-:W-:Y:S01]  /*461c0*/  PRMT R9, RZ, 0x7610, R9 ;  /* 0x00007610ff097816 */ /* 0x000fe20000000009 */
[----:B0-----:R-:W-:Y:S02]  /*461d0*/  @P1 IMAD.MOV.U32 R10, RZ, RZ, R0 ;  /* 0x000000ffff0a1224 */ /* 0x001fe400078e0000 */
[----:B------:R-:W-:-:S03]  /*461e0*/  @P1 IMAD.MOV.U32 R11, RZ, RZ, R18 ;  /* 0x000000ffff0b1224 */ /* 0x000fc600078e0012 */
[----:B------:R-:W4:Y:S04]  /*461f0*/  @P1 LDG.E.U8 R9, desc[UR36][R12.64] ;  /* 0x000000240c091981 */ /* 0x000f28000c1e1100 */
[----:B------:R0:W4:Y:S02]  /*46200*/  @P1 LDG.E.U8 R8, desc[UR36][R10.64] ;  /* 0x000000240a081981 */ /* 0x000124000c1e1100 */
[----:B0-----:R-:W-:Y:S02]  /*46210*/  PRMT R10, RZ, 0x7610, R10 ;  /* 0x00007610ff0a7816 */ /* 0x001fe4000000000a */
[----:B------:R-:W-:Y:S01]  /*46220*/  PRMT R11, RZ, 0x7610, R11 ;  /* 0x00007610ff0b7816 */ /* 0x000fe2000000000b */
[----:B---3--:R-:W-:Y:S02]  /*46230*/  @P1 IMAD.MOV.U32 R13, RZ, RZ, R21 ;  /* 0x000000ffff0d1224 */ /* 0x008fe400078e0015 */
[----:B------:R-:W-:-:S05]  /*46240*/  @P1 IMAD.MOV.U32 R12, RZ, RZ, R20 ;  /* 0x000000ffff0c1224 */ /* 0x000fca00078e0014 */
[----:B------:R-:W3:Y:S04]  /*46250*/  @P1 LDG.E.U8 R10, desc[UR36][R12.64] ;  /* 0x000000240c0a1981 */ /* 0x000ee8000c1e1100 */
[----:B--2---:R-:W2:Y:S04]  /*46260*/  @P1 LDG.E.U8 R11, desc[UR36][R14.64] ;  /* 0x000000240e0b1981 */ /* 0x004ea8000c1e1100 */
[----:B----4-:R0:W-:Y:S04]  /*46270*/  STL [R1+0x444c], R6 ;  /* 0x00444c0601007387 */ /* 0x0101e80000100800 */
[----:B------:R-:W4:Y:S04]  /*46280*/  LDL R22, [R1+0x1d64] ;  /* 0x001d640001167983 */ /* 0x000f280000100800 */
[----:B------:R-:W4:Y:S04]  /*46290*/  LDL R19, [R1+0x1d68] ;  /* 0x001d680001137983 */ /* 0x000f280000100800 */
[----:B------:R-:W4:Y:S04]  /*462a0*/  LDL R17, [R1+0x1d5c] ;  /* 0x001d5c0001117983 */ /* 0x000f280000100800 */
[----:B------:R-:W4:Y:S04]  /*462b0*/  LDL R16, [R1+0x1d60] ;  /* 0x001d600001107983 */ /* 0x000f280000100800 */
[----:B------:R-:W-:Y:S04]  /*462c0*/  STL [R1+0x4450], R7 ;  /* 0x0044500701007387 */ /* 0x000fe80000100800 */
[----:B------:R-:W4:Y:S04]  /*462d0*/  LDL R18, [R1+0x1d54] ;  /* 0x001d540001127983 */ /* 0x000f280000100800 */
[----:B------:R-:W4:Y:S04]  /*462e0*/  LDL R0, [R1+0x1d58] ;  /* 0x001d580001007983 */ /* 0x000f280000100800 */
[----:B------:R-:W4:Y:S04]  /*462f0*/  LDL R5, [R1+0x1d4c] ;  /* 0x001d4c0001057983 */ /* 0x000f280000100800 */
[----:B------:R-:W4:Y:S04]  /*46300*/  LDL R4, [R1+0x1d50] ;  /* 0x001d500001047983 */ /* 0x000f280000100800 */
[----:B------:R-:W-:Y:S04]  /*46310*/  STL [R1+0x4454], R8 ;  /* 0x0044540801007387 */ /* 0x000fe80000100800 */
[----:B------:R1:W-:Y:S04]  /*46320*/  STL [R1+0x4458], R9 ;  /* 0x0044580901007387 */ /* 0x0003e80000100800 */
[----:B------:R-:W4:Y:S04]  /*46330*/  LDL R21, [R1+0x1d44] ;  /* 0x001d440001157983 */ /* 0x000f280000100800 */
[----:B------:R-:W4:Y:S04]  /*46340*/  LDL R20, [R1+0x1d48] ;  /* 0x001d480001147983 */ /* 0x000f280000100800 */
[----:B0-----:R-:W4:Y:S04]  /*46350*/  LDL R6, [R1+0x1d40] ;  /* 0x001d400001067983 */ /* 0x001f280000100800 */
[----:B---3--:R0:W-:Y:S04]  /*46360*/  STL [R1+0x445c], R10 ;  /* 0x00445c0a01007387 */ /* 0x0081e80000100800 */
[----:B-1----:R-:W3:Y:S04]  /*46370*/  LDL R9, [R1+0x1d3c] ;  /* 0x001d3c0001097983 */ /* 0x002ee80000100800 */
[----:B--2---:R1:W-:Y:S04]  /*46380*/  STL [R1+0x4460], R11 ;  /* 0x0044600b01007387 */ /* 0x0043e80000100800 */
[----:B------:R-:W2:Y:S04]  /*46390*/  LDL R8, [R1+0x1d38] ;  /* 0x001d380001087983 */ /* 0x000ea80000100800 */
[----:B------:R-:W2:Y:S01]  /*463a0*/  LDL R7, [R1+0x1d30] ;  /* 0x001d300001077983 */ /* 0x000ea20000100800 */
[----:B------:R-:W-:-:S02]  /*463b0*/  ISETP.GT.AND P0, PT, R2, 0x7c, PT ;  /* 0x0000007c0200780c */ /* 0x000fc40003f04270 */
[----:B------:R-:W-:Y:S02]  /*463c0*/  PRMT R12, RZ, 0x7610, R12 ;  /* 0x00007610ff0c7816 */ /* 0x000fe4000000000c */
[----:B------:R-:W-:Y:S01]  /*463d0*/  PRMT R13, RZ, 0x7610, R13 ;  /* 0x00007610ff0d7816 */ /* 0x000fe2000000000d */
[----:B0-----:R-:W2:Y:S04]  /*463e0*/  LDL R10, [R1+0x1d2c] ;  /* 0x001d2c00010a7983 */ /* 0x001ea80000100800 */
[----:B------:R-:W2:Y:S04]  /*463f0*/  LDL R24, [R1+0x1d1c] ;  /* 0x001d1c0001187983 */ /* 0x000ea80000100800 */
[----:B-1----:R-:W2:Y:S01]  /*46400*/  LDL R11, [R1+0x1d34] ;  /* 0x001d3400010b7983 */ /* 0x002ea20000100800 */
[----:B------:R-:W-:-:S02]  /*46410*/  ISETP.GT.AND P1, PT, R2, 0x7d, PT ;  /* 0x0000007d0200780c */ /* 0x000fc40003f24270 */
[----:B------:R-:W-:Y:S02]  /*46420*/  PRMT R33, RZ, 0x7610, R33 ;  /* 0x00007610ff217816 */ /* 0x000fe40000000021 */
[----:B------:R-:W-:Y:S02]  /*46430*/  PRMT R37, RZ, 0x7610, R37 ;  /* 0x00007610ff257816 */ /* 0x000fe40000000025 */
[----:B------:R-:W-:Y:S02]  /*46440*/  PRMT R39, RZ, 0x7610, R39 ;  /* 0x00007610ff277816 */ /* 0x000fe40000000027 */
[----:B------:R-:W-:Y:S02]  /*46450*/  PRMT R41, RZ, 0x7610, R41 ;  /* 0x00007610ff297816 */ /* 0x000fe40000000029 */
[----:B------:R-:W-:Y:S02]  /*46460*/  PRMT R43, RZ, 0x7610, R43 ;  /* 0x00007610ff2b7816 */ /* 0x000fe4000000002b */
[----:B------:R-:W-:Y:S01]  /*46470*/  PRMT R45, RZ, 0x7610, R45 ;  /* 0x00007610ff2d7816 */ /* 0x000fe2000000002d */
[----:B----4-:R-:W-:-:S02]  /*46480*/  @P0 IMAD.MOV.U32 R14, RZ, RZ, R19 ;  /* 0x000000ffff0e0224 */ /* 0x010fc400078e0013 */
[----:B------:R-:W-:Y:S01]  /*46490*/  @P0 IMAD.MOV.U32 R15, RZ, RZ, R22 ;  /* 0x000000ffff0f0224 */ /* 0x000fe200078e0016 */
[----:B------:R0:W4:Y:S01]  /*464a0*/  @P0 LDG.E.U8 R13, desc[UR36][R16.64] ;  /* 0x00000024100d0981 */ /* 0x000122000c1e1100 */
[----:B------:R-:W-:-:S03]  /*464b0*/  @P0 IMAD.MOV.U32 R19, RZ, RZ, R5 ;  /* 0x000000ffff130224 */ /* 0x000fc600078e0005 */
[----:B------:R-:W4:Y:S01]  /*464c0*/  LDL R5, [R1+0x1d24] ;  /* 0x001d240001057983 */ /* 0x000f220000100800 */
[----:B------:R-:W-:-:S03]  /*464d0*/  PRMT R47, RZ, 0x7610, R47 ;  /* 0x00007610ff2f7816 */ /* 0x000fc6000000002f */
[----:B------:R1:W4:Y:S04]  /*464e0*/  @P0 LDG.E.U8 R12, desc[UR36][R14.64] ;  /* 0x000000240e0c0981 */ /* 0x000328000c1e1100 */
[----:B------:R-:W4:Y:S04]  /*464f0*/  LDL R42, [R1+0x1c94] ;  /* 0x001c9400012a7983 */ /* 0x000f280000100800 */
[----:B------:R-:W4:Y:S04]  /*46500*/  LDL R40, [R1+0x1c8c] ;  /* 0x001c8c0001287983 */ /* 0x000f280000100800 */
[----:B------:R-:W4:Y:S01]  /*46510*/  LDL R38, [R1+0x1c90] ;  /* 0x001c900001267983 */ /* 0x000f220000100800 */
[----:B0-----:R-:W-:-:S02]  /*46520*/  @P0 IMAD.MOV.U32 R17, RZ, RZ, R18 ;  /* 0x000000ffff110224 */ /* 0x001fc400078e0012 */
[----:B------:R-:W-:Y:S02]  /*46530*/  @P0 IMAD.MOV.U32 R16, RZ, RZ, R0 ;  /* 0x000000ffff100224 */ /* 0x000fe400078e0000 */
[----:B------:R-:W-:Y:S01]  /*46540*/  @P0 IMAD.MOV.U32 R18, RZ, RZ, R4 ;  /* 0x000000ffff120224 */ /* 0x000fe200078e0004 */
[----:B------:R-:W4:Y:S01]  /*46550*/  LDL R0, [R1+0x1d28] ;  /* 0x001d280001007983 */ /* 0x000f220000100800 */
[----:B-1----:R-:W-:Y:S02]  /*46560*/  PRMT R14, RZ, 0x7610, R14 ;  /* 0x00007610ff0e7816 */ /* 0x002fe4000000000e */
[----:B------:R-:W-:Y:S01]  /*46570*/  PRMT R15, RZ, 0x7610, R15 ;  /* 0x00007610ff0f7816 */ /* 0x000fe2000000000f */
[----:B------:R-:W4:Y:S04]  /*46580*/  LDL R4, [R1+0x1d20] ;  /* 0x001d200001047983 */ /* 0x000f280000100800 */
[----:B------:R0:W4:Y:S04]  /*46590*/  @P0 LDG.E.U8 R14, desc[UR36][R16.64] ;  /* 0x00000024100e0981 */ /* 0x000128000c1e1100 */
[----:B------:R1:W4:Y:S01]  /*465a0*/  @P0 LDG.E.U8 R15, desc[UR36][R18.64] ;  /* 0x00000024120f0981 */ /* 0x000322000c1e1100 */
[----:B0-----:R-:W-:Y:S01]  /*465b0*/  PRMT R17, RZ, 0x7610, R17 ;  /* 0x00007610ff117816 */ /* 0x001fe20000000011 */
[----:B-1----:R-:W-:-:S02]  /*465c0*/  @P0 IMAD.MOV.U32 R18, RZ, RZ, R20 ;  /* 0x000000ffff120224 */ /* 0x002fc400078e0014 */
[----:B------:R-:W-:Y:S02]  /*465d0*/  @P0 IMAD.MOV.U32 R19, RZ, RZ, R21 ;  /* 0x000000ffff130224 */ /* 0x000fe400078e0015 */
[----:B------:R-:W-:Y:S02]  /*465e0*/  @P0 IMAD.MOV.U32 R20, RZ, RZ, R6 ;  /* 0x000000ffff140224 */ /* 0x000fe400078e0006 */
[----:B------:R-:W4:Y:S01]  /*465f0*/  LDL R6, [R1+0x1d18] ;  /* 0x001d180001067983 */ /* 0x000f220000100800 */
[----:B---3--:R-:W-:-:S03]  /*46600*/  @P0 IMAD.MOV.U32 R21, RZ, RZ, R9 ;  /* 0x000000ffff150224 */ /* 0x008fc600078e0009 */
[----:B------:R-:W3:Y:S04]  /*46610*/  LDL R9, [R1+0x1d14] ;  /* 0x001d140001097983 */ /* 0x000ee80000100800 */
[----:B------:R2:W3:Y:S02]  /*46620*/  @P0 LDG.E.U8 R17, desc[UR36][R20.64] ;  /* 0x0000002414110981 */ /* 0x0004e4000c1e1100 */
[----:B--2---:R-:W-:Y:S02]  /*46630*/  @P0 IMAD.MOV.U32 R20, RZ, RZ, R8 ;  /* 0x000000ffff140224 */ /* 0x004fe400078e0008 */
[----:B------:R-:W2:Y:S01]  /*46640*/  LDL R8, [R1+0x1d10] ;  /* 0x001d100001087983 */ /* 0x000ea20000100800 */
[----:B------:R-:W-:-:S03]  /*46650*/  @P0 IMAD.MOV.U32 R21, RZ, RZ, R11 ;  /* 0x000000ffff150224 */ /* 0x000fc600078e000b */
[----:B------:R-:W2:Y:S01]  /*46660*/  LDL R11, [R1+0x1d0c] ;  /* 0x001d0c00010b7983 */ /* 0x000ea20000100800 */
[----:B------:R-:W-:-:S03]  /*46670*/  @P0 IMAD.MOV.U32 R22, RZ, RZ, R7 ;  /* 0x000000ffff160224 */ /* 0x000fc600078e0007 */
[----:B------:R-:W2:Y:S01]  /*46680*/  LDL R7, [R1+0x1d08] ;  /* 0x001d080001077983 */ /* 0x000ea20000100800 */
[----:B------:R-:W-:Y:S01]  /*46690*/  PRMT R16, RZ, 0x7610, R16 ;  /* 0x00007610ff107816 */ /* 0x000fe20000000010 */
[----:B------:R-:W-:Y:S02]  /*466a0*/  @P0 IMAD.MOV.U32 R23, RZ, RZ, R10 ;  /* 0x000000ffff170224 */ /* 0x000fe400078e000a */
[----:B------:R-:W2:Y:S04]  /*466b0*/  LDL R10, [R1+0x1d04] ;  /* 0x001d0400010a7983 */ /* 0x000ea80000100800 */
[----:B------:R0:W2:Y:S01]  /*466c0*/  @P0 LDG.E.U8 R16, desc[UR36][R18.64] ;  /* 0x0000002412100981 */ /* 0x0000a2000c1e1100 */
[----:B------:R-:W-:Y:S01]  /*466d0*/  @P1 IMAD.MOV.U32 R25, RZ, RZ, R24 ;  /* 0x000000ffff191224 */ /* 0x000fe200078e0018 */
[----:B0-----:R-:W-:-:S02]  /*466e0*/  PRMT R18, RZ, 0x7610, R18 ;  /* 0x00007610ff127816 */ /* 0x001fc40000000012 */
[----:B------:R-:W-:-:S04]  /*466f0*/  PRMT R19, RZ, 0x7610, R19 ;  /* 0x00007610ff137816 */ /* 0x000fc80000000013 */
[----:B------:R0:W2:Y:S04]  /*46700*/  @P0 LDG.E.U8 R18, desc[UR36][R20.64] ;  /* 0x0000002414120981 */ /* 0x0000a8000c1e1100 */
[----:B------:R1:W2:Y:S01]  /*46710*/  @P0 LDG.E.U8 R19, desc[UR36][R22.64] ;  /* 0x0000002416130981 */ /* 0x0002a2000c1e1100 */
[----:B----4-:R-:W-:-:S03]  /*46720*/  @P1 IMAD.MOV.U32 R24, RZ, RZ, R4 ;  /* 0x000000ffff181224 */ /* 0x010fc600078e0004 */
[----:B------:R-:W4:Y:S01]  /*46730*/  LDL R4, [R1+0x1cf8] ;  /* 0x001cf80001047983 */ /* 0x000f220000100800 */
[----:B0-----:R-:W-:Y:S01]  /*46740*/  PRMT R21, RZ, 0x7610, R21 ;  /* 0x00007610ff157816 */ /* 0x001fe20000000015 */
[----:B-1----:R-:W-:Y:S02]  /*46750*/  @P1 IMAD.MOV.U32 R22, RZ, RZ, R0 ;  /* 0x000000ffff161224 */ /* 0x002fe400078e0000 */
[----:B------:R-:W-:Y:S01]  /*46760*/  @P1 IMAD.MOV.U32 R23, RZ, RZ, R5 ;  /* 0x000000ffff171224 */ /* 0x000fe200078e0005 */
[----:B------:R-:W4:Y:S04]  /*46770*/  LDL R0, [R1+0x1d00] ;  /* 0x001d000001007983 */ /* 0x000f280000100800 */
[----:B------:R-:W4:Y:S01]  /*46780*/  LDL R5, [R1+0x1cfc] ;  /* 0x001cfc0001057983 */ /* 0x000f220000100800 */
[----:B------:R-:W-:-:S03]  /*46790*/  PRMT R20, RZ, 0x7610, R20 ;  /* 0x00007610ff147816 */ /* 0x000fc60000000014 */
[----:B------:R0:W4:Y:S04]  /*467a0*/  @P1 LDG.E.U8 R21, desc[UR36][R24.64] ;  /* 0x0000002418151981 */ /* 0x000128000c1e1100 */
[----:B------:R1:W4:Y:S01]  /*467b0*/  @P1 LDG.E.U8 R20, desc[UR36][R22.64] ;  /* 0x0000002416141981 */ /* 0x000322000c1e1100 */
[----:B0-----:R-:W-:-:S03]  /*467c0*/  @P1 IMAD.MOV.U32 R24, RZ, RZ, R6 ;  /* 0x000000ffff181224 */ /* 0x001fc600078e0006 */
[----:B------:R-:W4:Y:S01]  /*467d0*/  LDL R6, [R1+0x1cf0] ;  /* 0x001cf00001067983 */ /* 0x000f220000100800 */
[----:B-1----:R-:W-:Y:S01]  /*467e0*/  PRMT R23, RZ, 0x7610, R23 ;  /* 0x00007610ff177816 */ /* 0x002fe20000000017 */
[----:B---3--:R-:W-:Y:S02]  /*467f0*/  @P1 IMAD.MOV.U32 R25, RZ, RZ, R9 ;  /* 0x000000ffff191224 */ /* 0x008fe400078e0009 */
[----:B------:R-:W3:Y:S01]  /*46800*/  LDL R9, [R1+0x1cf4] ;  /* 0x001cf40001097983 */ /* 0x000ee20000100800 */
[----:B--2---:R-:W-:-:S03]  /*46810*/  @P1 IMAD.MOV.U32 R26, RZ, RZ, R8 ;  /* 0x000000ffff1a1224 */ /* 0x004fc600078e0008 */
[----:B------:R-:W2:Y:S01]  /*46820*/  LDL R8, [R1+0x1cec] ;  /* 0x001cec0001087983 */ /* 0x000ea20000100800 */
[----:B------:R-:W-:Y:S01]  /*46830*/  @P1 IMAD.MOV.U32 R27, RZ, RZ, R11 ;  /* 0x000000ffff1b1224 */ /* 0x000fe200078e000b */
[----:B------:R-:W-:Y:S02]  /*46840*/  PRMT R22, RZ, 0x7610, R22 ;  /* 0x00007610ff167816 */ /* 0x000fe40000000016 */
[----:B------:R-:W-:Y:S01]  /*46850*/  ISETP.GT.AND P0, PT, R2, 0x7e, PT ;  /* 0x0000007e0200780c */ /* 0x000fe20003f04270 */
[----:B------:R-:W2:Y:S04]  /*46860*/  LDL R11, [R1+0x1cc4] ;  /* 0x001cc400010b7983 */ /* 0x000ea80000100800 */
[----:B------:R0:W2:Y:S04]  /*46870*/  @P1 LDG.E.U8 R23, desc[UR36][R26.64] ;  /* 0x000000241a171981 */ /* 0x0000a8000c1e1100 */
[----:B------:R1:W2:Y:S01]  /*46880*/  @P1 LDG.E.U8 R22, desc[UR36][R24.64] ;  /* 0x0000002418161981 */ /* 0x0002a2000c1e1100 */
[----:B0-----:R-:W-:-:S03]  /*46890*/  @P1 IMAD.MOV.U32 R26, RZ, RZ, R7 ;  /* 0x000000ffff1a1224 */ /* 0x001fc600078e0007 */
[----:B------:R-:W2:Y:S01]  /*468a0*/  LDL R7, [R1+0x1ce8] ;  /* 0x001ce80001077983 */ /* 0x000ea20000100800 */
[----:B------:R-:W-:-:S03]  /*468b0*/  @P1 IMAD.MOV.U32 R27, RZ, RZ, R10 ;  /* 0x000000ffff1b1224 */ /* 0x000fc600078e000a */
[----:B------:R-:W2:Y:S01]  /*468c0*/  LDL R10, [R1+0x1ce4] ;  /* 0x001ce400010a7983 */ /* 0x000ea20000100800 */
[----:B-1----:R-:W-:Y:S02]  /*468d0*/  PRMT R25, RZ, 0x7610, R25 ;  /* 0x00007610ff197816 */ /* 0x002fe40000000019 */
[----:B------:R-:W-:-:S06]  /*468e0*/  PRMT R24, RZ, 0x7610, R24 ;  /* 0x00007610ff187816 */ /* 0x000fcc0000000018 */
[----:B------:R0:W2:Y:S01]  /*468f0*/  @P1 LDG.E.U8 R24, desc[UR36][R26.64] ;  /* 0x000000241a181981 */ /* 0x0000a2000c1e1100 */
[----:B----4-:R-:W-:Y:S02]  /*46900*/  @P1 IMAD.MOV.U32 R28, RZ, RZ, R0 ;  /* 0x000000ffff1c1224 */ /* 0x010fe400078e0000 */
[----:B------:R-:W-:Y:S01]  /*46910*/  @P1 IMAD.MOV.U32 R29, RZ, RZ, R5 ;  /* 0x000000ffff1d1224 */ /* 0x000fe200078e0005 */
[----:B------:R-:W4:Y:S04]  /*46920*/  LDL R0, [R1+0x1ce0] ;  /* 0x001ce00001007983 */ /* 0x000f280000100800 */
[----:B------:R-:W4:Y:S04]  /*46930*/  LDL R5, [R1+0x1cdc] ;  /* 0x001cdc0001057983 */ /* 0x000f280000100800 */
[----:B------:R1:W4:Y:S01]  /*46940*/  @P1 LDG.E.U8 R25, desc[UR36][R28.64] ;  /* 0x000000241c191981 */ /* 0x000322000c1e1100 */
[----:B0-----:R-:W-:Y:S01]  /*46950*/  PRMT R27, RZ, 0x7610, R27 ;  /* 0x00007610ff1b7816 */ /* 0x001fe2000000001b */
[----:B-1----:R-:W-:-:S02]  /*46960*/  @P1 IMAD.MOV.U32 R28, RZ, RZ, R4 ;  /* 0x000000ffff1c1224 */ /* 0x002fc400078e0004 */
[----:B------:R-:W4:Y:S01]  /*46970*/  LDL R4, [R1+0x1cd8] ;  /* 0x001cd80001047983 */ /* 0x000f220000100800 */
[----:B------:R-:W-:-:S03]  /*46980*/  @P1 IMAD.MOV.U32 R30, RZ, RZ, R6 ;  /* 0x000000ffff1e1224 */ /* 0x000fc600078e0006 */
[----:B------:R-:W4:Y:S01]  /*46990*/  LDL R6, [R1+0x1cd0] ;  /* 0x001cd00001067983 */ /* 0x000f220000100800 */
[----:B---3--:R-:W-:-:S03]  /*469a0*/  @P1 IMAD.MOV.U32 R29, RZ, RZ, R9 ;  /* 0x000000ffff1d1224 */ /* 0x008fc600078e0009 */
[----:B------:R-:W3:Y:S01]  /*469b0*/  LDL R9, [R1+0x1cd4] ;  /* 0x001cd40001097983 */ /* 0x000ee20000100800 */
[----:B--2---:R-:W-:-:S03]  /*469c0*/  @P1 IMAD.MOV.U32 R31, RZ, RZ, R8 ;  /* 0x000000ffff1f1224 */ /* 0x004fc600078e0008 */
[----:B------:R-:W2:Y:S04]  /*469d0*/  LDL R8, [R1+0x1ccc] ;  /* 0x001ccc0001087983 */ /* 0x000ea80000100800 */
[----:B------:R0:W2:Y:S02]  /*469e0*/  @P1 LDG.E.U8 R27, desc[UR36][R30.64] ;  /* 0x000000241e1b1981 */ /* 0x0000a4000c1e1100 */
[----:B0-----:R-:W-:Y:S02]  /*469f0*/  @P0 IMAD.MOV.U32 R30, RZ, RZ, R7 ;  /* 0x000000ffff1e0224 */ /* 0x001fe400078e0007 */
[----:B------:R-:W2:Y:S01]  /*46a00*/  LDL R7, [R1+0x1cc8] ;  /* 0x001cc80001077983 */ /* 0x000ea20000100800 */
[----:B------:R-:W-:Y:S01]  /*46a10*/  PRMT R26, RZ, 0x7610, R26 ;  /* 0x00007610ff1a7816 */ /* 0x000fe2000000001a */
[----:B------:R-:W-:-:S02]  /*46a20*/  @P0 IMAD.MOV.U32 R31, RZ, RZ, R10 ;  /* 0x000000ffff1f0224 */ /* 0x000fc400078e000a */
[----:B------:R-:W2:Y:S04]  /*46a30*/  LDL R10, [R1+0x1cb4] ;  /* 0x001cb400010a7983 */ /* 0x000ea80000100800 */
[----:B------:R0:W2:Y:S02]  /*46a40*/  @P1 LDG.E.U8 R26, desc[UR36][R28.64] ;  /* 0x000000241c1a1981 */ /* 0x0000a4000c1e1100 */
[----:B0-----:R-:W-:Y:S02]  /*46a50*/  PRMT R28, RZ, 0x7610, R28 ;  /* 0x00007610ff1c7816 */ /* 0x001fe4000000001c */
[----:B------:R-:W-:-:S04]  /*46a60*/  PRMT R29, RZ, 0x7610, R29 ;  /* 0x00007610ff1d7816 */ /* 0x000fc8000000001d */
[----:B------:R4:W2:Y:S02]  /*46a70*/  @P0 LDG.E.U8 R28, desc[UR36][R30.64] ;  /* 0x000000241e1c0981 */ /* 0x0008a4000c1e1100 */
[----:B----4-:R-:W-:Y:S02]  /*46a80*/  @P0 IMAD.MOV.U32 R30, RZ, RZ, R0 ;  /* 0x000000ffff1e0224 */ /* 0x010fe400078e0000 */
[----:B------:R-:W-:Y:S01]  /*46a90*/  @P0 IMAD.MOV.U32 R31, RZ, RZ, R5 ;  /* 0x000000ffff1f0224 */ /* 0x000fe200078e0005 */
[----:B------:R-:W4:Y:S04]  /*46aa0*/  LDL R0, [R1+0x1cc0] ;  /* 0x001cc00001007983 */ /* 0x000f280000100800 */
[----:B------:R-:W4:Y:S04]  /*46ab0*/  LDL R5, [R1+0x1cbc] ;  /* 0x001cbc0001057983 */ /* 0x000f280000100800 */
[----:B------:R0:W4:Y:S02]  /*46ac0*/  @P0 LDG.E.U8 R29, desc[UR36][R30.64] ;  /* 0x000000241e1d0981 */ /* 0x000124000c1e1100 */
[----:B0-----:R-:W-:-:S02]  /*46ad0*/  @P0 IMAD.MOV.U32 R30, RZ, RZ, R4 ;  /* 0x000000ffff1e0224 */ /* 0x001fc400078e0004 */
[----:B------:R-:W4:Y:S01]  /*46ae0*/  LDL R4, [R1+0x1cb0] ;  /* 0x001cb00001047983 */ /* 0x000f220000100800 */
[----:B---3--:R-:W-:-:S03]  /*46af0*/  @P0 IMAD.MOV.U32 R31, RZ, RZ, R9 ;  /* 0x000000ffff1f0224 */ /* 0x008fc600078e0009 */
[----:B------:R-:W3:Y:S04]  /*46b00*/  LDL R9, [R1+0x1cb8] ;  /* 0x001cb80001097983 */ /* 0x000ee80000100800 */
[----:B------:R0:W3:Y:S02]  /*46b10*/  @P0 LDG.E.U8 R33, desc[UR36][R30.64] ;  /* 0x000000241e210981 */ /* 0x0000e4000c1e1100 */
[----:B0-----:R-:W-:Y:S02]  /*46b20*/  @P0 IMAD.MOV.U32 R30, RZ, RZ, R6 ;  /* 0x000000ffff1e0224 */ /* 0x001fe400078e0006 */
[----:B------:R-:W3:Y:S01]  /*46b30*/  LDL R6, [R1+0x1ca8] ;  /* 0x001ca80001067983 */ /* 0x000ee20000100800 */
[----:B--2---:R-:W-:-:S03]  /*46b40*/  @P0 IMAD.MOV.U32 R31, RZ, RZ, R8 ;  /* 0x000000ffff1f0224 */ /* 0x004fc600078e0008 */
[----:B------:R-:W2:Y:S04]  /*46b50*/  LDL R8, [R1+0x1cac] ;  /* 0x001cac0001087983 */ /* 0x000ea80000100800 */
[----:B------:R0:W2:Y:S02]  /*46b60*/  @P0 LDG.E.U8 R37, desc[UR36][R30.64] ;  /* 0x000000241e250981 */ /* 0x0000a4000c1e1100 */
[----:B0-----:R-:W-:Y:S02]  /*46b70*/  @P0 IMAD.MOV.U32 R30, RZ, RZ, R7 ;  /* 0x000000ffff1e0224 */ /* 0x001fe400078e0007 */
[----:B------:R-:W2:Y:S01]  /*46b80*/  LDL R7, [R1+0x1ca4] ;  /* 0x001ca40001077983 */ /* 0x000ea20000100800 */
[----:B------:R-:W-:Y:S01]  /*46b90*/  @P0 IMAD.MOV.U32 R31, RZ, RZ, R11 ;  /* 0x000000ffff1f0224 */ /* 0x000fe200078e000b */
[----:B------:R-:W-:-:S02]  /*46ba0*/  ISETP.GT.AND P1, PT, R2, 0x7f, PT ;  /* 0x0000007f0200780c */ /* 0x000fc40003f24270 */
[----:B------:R-:W2:Y:S04]  /*46bb0*/  LDL R11, [R1+0x1c84] ;  /* 0x001c8400010b7983 */ /* 0x000ea80000100800 */
        /* <DEDUP_REMOVED lines=8> */
[----:B---3--:R-:W-:-:S05]  /*46c40*/  @P0 IMAD.MOV.U32 R30, RZ, RZ, R9 ;  /* 0x000000ffff1e0224 */ /* 0x008fca00078e0009 */
[----:B------:R0:W3:Y:S02]  /*46c50*/  @P0 LDG.E.U8 R43, desc[UR36][R30.64] ;  /* 0x000000241e2b0981 */ /* 0x0000e4000c1e1100 */
[----:B0-----:R-:W-:Y:S02]  /*46c60*/  @P0 IMAD.MOV.U32 R30, RZ, RZ, R4 ;  /* 0x000000ffff1e0224 */ /* 0x001fe400078e0004 */
[----:B------:R-:W3:Y:S01]  /*46c70*/  LDL R4, [R1+0x1c98] ;  /* 0x001c980001047983 */ /* 0x000ee20000100800 */
[----:B--2---:R-:W-:-:S03]  /*46c80*/  @P0 IMAD.MOV.U32 R31, RZ, RZ, R8 ;  /* 0x000000ffff1f0224 */ /* 0x004fc600078e0008 */
[----:B------:R-:W2:Y:S04]  /*46c90*/  LDL R8, [R1+0x1c80] ;  /* 0x001c800001087983 */ /* 0x000ea80000100800 */
[----:B------:R0:W2:Y:S02]  /*46ca0*/  @P0 LDG.E.U8 R45, desc[UR36][R30.64] ;  /* 0x000000241e2d0981 */ /* 0x0000a4000c1e1100 */
[----:B0-----:R-:W-:Y:S02]  /*46cb0*/  @P1 IMAD.MOV.U32 R30, RZ, RZ, R6 ;  /* 0x000000ffff1e1224 */ /* 0x001fe400078e0006 */
[----:B------:R-:W-:-:S05]  /*46cc0*/  @P1 IMAD.MOV.U32 R31, RZ, RZ, R7 ;  /* 0x000000ffff1f1224 */ /* 0x000fca00078e0007 */
[----:B------:R4:W2:Y:S02]  /*46cd0*/  @P1 LDG.E.U8 R47, desc[UR36][R30.64] ;  /* 0x000000241e2f1981 */ /* 0x0008a4000c1e1100 */
[----:B----4-:R-:W-:Y:S02]  /*46ce0*/  @P1 IMAD.MOV.U32 R30, RZ, RZ, R0 ;  /* 0x000000ffff1e1224 */ /* 0x010fe400078e0000 */
[----:B------:R-:W-:Y:S01]  /*46cf0*/  @P1 IMAD.MOV.U32 R31, RZ, RZ, R5 ;  /* 0x000000ffff1f1224 */ /* 0x000fe200078e0005 */
[----:B--2---:R-:W-:Y:S04]  /*46d00*/  STL [R1+0x4464], R47 ;  /* 0x0044642f01007387 */ /* 0x004fe80000100800 */
[----:B------:R-:W2:Y:S04]  /*46d10*/  LDL R9, [R1+0x1c7c] ;  /* 0x001c7c0001097983 */ /* 0x000ea80000100800 */
[----:B------:R-:W4:Y:S04]  /*46d20*/  LDL R7, [R1+0x1c74] ;  /* 0x001c740001077983 */ /* 0x000f280000100800 */
[----:B------:R-:W4:Y:S04]  /*46d30*/  LDL R6, [R1+0x1c78] ;  /* 0x001c780001067983 */ /* 0x000f280000100800 */
[----:B------:R-:W4:Y:S04]  /*46d40*/  LDL R5, [R1+0x1c6c] ;  /* 0x001c6c0001057983 */ /* 0x000f280000100800 */
[----:B------:R-:W4:Y:S01]  /*46d50*/  LDL R0, [R1+0x1c70] ;  /* 0x001c700001007983 */ /* 0x000f220000100800 */
[----:B------:R-:W-:-:S02]  /*46d60*/  PRMT R49, RZ, 0x7610, R49 ;  /* 0x00007610ff317816 */ /* 0x000fc40000000031 */
[----:B------:R-:W-:-:S04]  /*46d70*/  PRMT R51, RZ, 0x7610, R51 ;  /* 0x00007610ff337816 */ /* 0x000fc80000000033 */
[----:B------:R3:W4:Y:S01]  /*46d80*/  @P1 LDG.E.U8 R49, desc[UR36][R30.64] ;  /* 0x000000241e311981 */ /* 0x000722000c1e1100 */
[----:B------:R-:W-:Y:S01]  /*46d90*/  PRMT R53, RZ, 0x7610, R53 ;  /* 0x00007610ff357816 */ /* 0x000fe20000000035 */
[----:B---3--:R-:W-:Y:S02]  /*46da0*/  @P1 IMAD.MOV.U32 R30, RZ, RZ, R4 ;  /* 0x000000ffff1e1224 */ /* 0x008fe400078e0004 */
[----:B------:R-:W-:-:S05]  /*46db0*/  @P1 IMAD.MOV.U32 R31, RZ, RZ, R42 ;  /* 0x000000ffff1f1224 */ /* 0x000fca00078e002a */
[----:B------:R0:W3:Y:S01]  /*46dc0*/  @P1 LDG.E.U8 R51, desc[UR36][R30.64] ;  /* 0x000000241e331981 */ /* 0x0000e2000c1e1100 */
[----:B------:R-:W-:Y:S01]  /*46dd0*/  PRMT R55, RZ, 0x7610, R55 ;  /* 0x00007610ff377816 */ /* 0x000fe20000000037 */
[----:B0-----:R-:W-:Y:S02]  /*46de0*/  @P1 IMAD.MOV.U32 R30, RZ, RZ, R38 ;  /* 0x000000ffff1e1224 */ /* 0x001fe400078e0026 */
[----:B------:R-:W-:-:S05]  /*46df0*/  @P1 IMAD.MOV.U32 R31, RZ, RZ, R40 ;  /* 0x000000ffff1f1224 */ /* 0x000fca00078e0028 */
[----:B------:R0:W3:Y:S01]  /*46e00*/  @P1 LDG.E.U8 R53, desc[UR36][R30.64] ;  /* 0x000000241e351981 */ /* 0x0000e2000c1e1100 */
[----:B------:R-:W-:Y:S01]  /*46e10*/  PRMT R57, RZ, 0x7610, R57 ;  /* 0x00007610ff397816 */ /* 0x000fe20000000039 */
[----:B0-----:R-:W-:Y:S02]  /*46e20*/  @P1 IMAD.MOV.U32 R30, RZ, RZ, R10 ;  /* 0x000000ffff1e1224 */ /* 0x001fe400078e000a */
[----:B------:R-:W-:-:S05]  /*46e30*/  @P1 IMAD.MOV.U32 R31, RZ, RZ, R11 ;  /* 0x000000ffff1f1224 */ /* 0x000fca00078e000b */
[----:B------:R0:W3:Y:S01]  /*46e40*/  @P1 LDG.E.U8 R55, desc[UR36][R30.64] ;  /* 0x000000241e371981 */ /* 0x0000e2000c1e1100 */
[----:B------:R-:W-:Y:S01]  /*46e50*/  PRMT R59, RZ, 0x7610, R59 ;  /* 0x00007610ff3b7816 */ /* 0x000fe2000000003b */
[----:B0-----:R-:W-:Y:S01]  /*46e60*/  @P1 IMAD.MOV.U32 R30, RZ, RZ, R8 ;  /* 0x000000ffff1e1224 */ /* 0x001fe200078e0008 */
[----:B------:R-:W-:Y:S01]  /*46e70*/  PRMT R61, RZ, 0x7610, R61 ;  /* 0x00007610ff3d7816 */ /* 0x000fe2000000003d */
[----:B--2---:R-:W-:-:S05]  /*46e80*/  @P1 IMAD.MOV.U32 R31, RZ, RZ, R9 ;  /* 0x000000ffff1f1224 */ /* 0x004fca00078e0009 */
[----:B------:R4:W2:Y:S02]  /*46e90*/  @P1 LDG.E.U8 R57, desc[UR36][R30.64] ;  /* 0x000000241e391981 */ /* 0x0008a4000c1e1100 */
[----:B----4-:R-:W-:Y:S02]  /*46ea0*/  @P1 IMAD.MOV.U32 R30, RZ, RZ, R6 ;  /* 0x000000ffff1e1224 */ /* 0x010fe400078e0006 */
[----:B------:R-:W-:-:S05]  /*46eb0*/  @P1 IMAD.MOV.U32 R31, RZ, RZ, R7 ;  /* 0x000000ffff1f1224 */ /* 0x000fca00078e0007 */
[----:B------:R0:W4:Y:S02]  /*46ec0*/  @P1 LDG.E.U8 R59, desc[UR36][R30.64] ;  /* 0x000000241e3b1981 */ /* 0x000124000c1e1100 */
[----:B0-----:R-:W-:Y:S02]  /*46ed0*/  @P1 IMAD.MOV.U32 R30, RZ, RZ, R0 ;  /* 0x000000ffff1e1224 */ /* 0x001fe400078e0000 */
[----:B------:R-:W-:-:S05]  /*46ee0*/  @P1 IMAD.MOV.U32 R31, RZ, RZ, R5 ;  /* 0x000000ffff1f1224 */ /* 0x000fca00078e0005 */
[----:B------:R0:W4:Y:S04]  /*46ef0*/  @P1 LDG.E.U8 R61, desc[UR36][R30.64] ;  /* 0x000000241e3d1981 */ /* 0x000128000c1e1100 */
[----:B------:R-:W-:Y:S04]  /*46f00*/  STL [R1+0x4440], R49 ;  /* 0x0044403101007387 */ /* 0x000fe80000100800 */
[----:B---3--:R-:W-:Y:S01]  /*46f10*/  STL [R1+0x4468], R51 ;  /* 0x0044683301007387 */ /* 0x008fe20000100800 */
[----:B------:R-:W0:Y:S03]  /*46f20*/  S2R R4, SR_TID.X ;  /* 0x0000000000047919 */ /* 0x000e260000002100 */
[----:B------:R-:W-:Y:S01]  /*46f30*/  STL [R1+0x446c], R53 ;  /* 0x00446c3501007387 */ /* 0x000fe20000100800 */
[----:B------:R-:W-:Y:S06]  /*46f40*/  BAR.SYNC.DEFER_BLOCKING 0x0 ;  /* 0x0000000000007b1d */ /* 0x000fec0000010000 */
[----:B------:R-:W-:Y:S01]  /*46f50*/  STL [R1+0x4470], R55 ;  /* 0x0044703701007387 */ /* 0x000fe20000100800 */
[----:B0-----:R-:W-:-:S04]  /*46f60*/  LOP3.LUT R30, R4, 0x1f, RZ, 0xc0, !PT ;  /* 0x0000001f041e7812 */ /* 0x001fc800078ec0ff */
[----:B------:R-:W-:Y:S01]  /*46f70*/  ISETP.GE.AND P0, PT, R30, R2, PT ;  /* 0x000000021e00720c */ /* 0x000fe20003f06270 */
[----:B--2---:R-:W-:Y:S04]  /*46f80*/  STL [R1+0x4474], R57 ;  /* 0x0044743901007387 */ /* 0x004fe80000100800 */
[----:B----4-:R0:W-:Y:S02]  /*46f90*/  STL [R1+0x443c], R59 ;  /* 0x00443c3b01007387 */ /* 0x0101e40000100800 */
[----:B0-----:R-:W0:Y:S02]  /*46fa0*/  S2R R59, SR_TID.X ;  /* 0x00000000003b7919 */ /* 0x001e240000002100 */
[----:B------:R-:W-:Y:S04]  /*46fb0*/  STL [R1+0x4478], R61 ;  /* 0x0044783d01007387 */ /* 0x000fe80000100800 */
[----:B------:R-:W-:Y:S04]  /*46fc0*/  STL [R1+0x4430], R31 ;  /* 0x0044301f01007387 */ /* 0x000fe80000100800 */
[----:B------:R-:W-:Y:S04]  /*46fd0*/  STL [R1+0x4434], R31 ;  /* 0x0044341f01007387 */ /* 0x000fe80000100800 */
[----:B------:R-:W-:Y:S01]  /*46fe0*/  STL [R1+0x4438], R31 ;  /* 0x0044381f01007387 */ /* 0x000fe20000100800 */
[----:B0-----:R-:W-:-:S03]  /*46ff0*/  LOP3.LUT R0, R59, 0x1f, RZ, 0xc0, !PT ;  /* 0x0000001f3b007812 */ /* 0x001fc600078ec0ff */
[----:B------:R0:W-:Y:S04]  /*47000*/  STL [R1+0x447c], R59 ;  /* 0x00447c3b01007387 */ /* 0x0001e80000100800 */
[----:B0-----:R-:W2:Y:S04]  /*47010*/  LDL.LU R59, [R1+0x1780] ;  /* 0x00178000013b7983 */ /* 0x001ea80000300800 */
[----:B------:R-:W3:Y:S04]  /*47020*/  LDL.LU R31, [R1+0x177c] ;  /* 0x00177c00011f7983 */ /* 0x000ee80000300800 */
[----:B------:R-:W4:Y:S04]  /*47030*/  LDL.LU R61, [R1+0x1778] ;  /* 0x00177800013d7983 */ /* 0x000f280000300800 */
[----:B------:R-:W2:Y:S04]  /*47040*/  LDL.LU R57, [R1+0x1774] ;  /* 0x0017740001397983 */ /* 0x000ea80000300800 */
        /* <DEDUP_REMOVED lines=25> */
[----:B------:R0:W-:Y:S04]  /*471e0*/  STL [R1+0x4484], R30 ;  /* 0x0044841e01007387 */ /* 0x0001e80000100800 */
[----:B0-----:R-:W2:Y:S04]  /*471f0*/  LDL.LU R30, [R1+0x1784] ;  /* 0x00178400011e7983 */ /* 0x001ea80000300800 */
[----:B------:R0:W-:Y:S04]  /*47200*/  STL [R1+0x4480], R2 ;  /* 0x0044800201007387 */ /* 0x0001e80000100800 */
[----:B0-----:R-:W4:Y:S04]  /*47210*/  LDL.LU R2, [R1+0x15e8] ;  /* 0x0015e80001027983 */ /* 0x001f280000300800 */
[----:B--2---:R0:W-:Y:S04]  /*47220*/  STS.U8 [R0+UR4], R30 ;  /* 0x0000001e00007988 */ /* 0x0041e80008000004 */
[----:B------:R1:W-:Y:S04]  /*47230*/  STS.U8 [R0+UR4+0x20], R59 ;  /* 0x0000203b00007988 */ /* 0x0003e80008000004 */
[----:B---3--:R2:W-:Y:S04]  /*47240*/  STS.U8 [R0+UR4+0x40], R31 ;  /* 0x0000401f00007988 */ /* 0x0085e80008000004 */
[----:B----4-:R3:W-:Y:S04]  /*47250*/  STS.U8 [R0+UR4+0x60], R61 ;  /* 0x0000603d00007988 */ /* 0x0107e80008000004 */
[----:B------:R4:W-:Y:S04]  /*47260*/  STS.U8 [R0+UR4+0x80], R57 ;  /* 0x0000803900007988 */ /* 0x0009e80008000004 */
[----:B------:R2:W-:Y:S04]  /*47270*/  STS.U8 [R0+UR4+0xa0], R55 ;  /* 0x0000a03700007988 */ /* 0x0005e80008000004 */
[----:B0-----:R-:W4:Y:S04]  /*47280*/  LDL.LU R30, [R1+0x15e4] ;  /* 0x0015e400011e7983 */ /* 0x001f280000300800 */
[----:B-1----:R-:W4:Y:S04]  /*47290*/  LDL.LU R59, [R1+0x1574] ;  /* 0x00157400013b7983 */ /* 0x002f280000300800 */
[----:B--2---:R-:W2:Y:S04]  /*472a0*/  LDL.LU R31, [R1+0x1570] ;  /* 0x00157000011f7983 */ /* 0x004ea80000300800 */
[----:B---3--:R-:W3:Y:S04]  /*472b0*/  LDL.LU R61, [R1+0x156c] ;  /* 0x00156c00013d7983 */ /* 0x008ee80000300800 */
[----:B----4-:R-:W4:Y:S04]  /*472c0*/  LDL.LU R57, [R1+0x1568] ;  /* 0x0015680001397983 */ /* 0x010f280000300800 */
[----:B------:R0:W-:Y:S04]  /*472d0*/  STS.U8 [R0+UR4+0xc0], R53 ;  /* 0x0000c03500007988 */ /* 0x0001e80008000004 */
[----:B------:R-:W4:Y:S04]  /*472e0*/  LDL.LU R55, [R1+0x1564] ;  /* 0x0015640001377983 */ /* 0x000f280000300800 */
[----:B------:R1:W-:Y:S04]  /*472f0*/  STS.U8 [R0+UR4+0xe0], R51 ;  /* 0x0000e03300007988 */ /* 0x0003e80008000004 */
[----:B------:R0:W-:Y:S04]  /*47300*/  STS.U8 [R0+UR4+0x420], R49 ;  /* 0x0004203100007988 */ /* 0x0001e80008000004 */
[----:B------:R0:W-:Y:S04]  /*47310*/  STS.U8 [R0+UR4+0x400], R47 ;  /* 0x0004002f00007988 */ /* 0x0001e80008000004 */
[----:B------:R1:W-:Y:S04]  /*47320*/  STS.U8 [R0+UR4+0x460], R11 ;  /* 0x0004600b00007988 */ /* 0x0003e80008000004 */
[----:B------:R1:W-:Y:S04]  /*47330*/  STS.U8 [R0+UR4+0x440], R10 ;  /* 0x0004400a00007988 */ /* 0x0003e80008000004 */
[----:B0-----:R-:W4:Y:S04]  /*47340*/  LDL.LU R53, [R1+0x1560] ;  /* 0x0015600001357983 */ /* 0x001f280000300800 */
[----:B-1----:R-:W4:Y:S04]  /*47350*/  LDL.LU R51, [R1+0x155c] ;  /* 0x00155c0001337983 */ /* 0x002f280000300800 */
[----:B------:R-:W4:Y:S04]  /*47360*/  LDL.LU R49, [R1+0x1558] ;  /* 0x0015580001317983 */ /* 0x000f280000300800 */
[----:B------:R-:W4:Y:S04]  /*47370*/  LDL.LU R47, [R1+0x14f4] ;  /* 0x0014f400012f7983 */ /* 0x000f280000300800 */
[----:B------:R-:W4:Y:S04]  /*47380*/  LDL.LU R11, [R1+0x14f0] ;  /* 0x0014f000010b7983 */ /* 0x000f280000300800 */
        /* <DEDUP_REMOVED lines=36> */
[----:B------:R-:W4:Y:S04]  /*475d0*/  LDL.LU R60, [R1+0x13e4] ;  /* 0x0013e400013c7983 */ /* 0x000f280000300800 */
[----:B------:R0:W-:Y:S04]  /*475e0*/  STS.U8 [R0+UR4+0xca0], R2 ;  /* 0x000ca00200007988 */ /* 0x0001e80008000004 */
[----:B0-----:R-:W4:Y:S04]  /*475f0*/  LDL.LU R2, [R1+0x13e0] ;  /* 0x0013e00001027983 */ /* 0x001f280000300800 */
[----:B------:R0:W-:Y:S04]  /*47600*/  STS.U8 [R0+UR4+0xc80], R30 ;  /* 0x000c801e00007988 */ /* 0x0001e80008000004 */
[----:B------:R1:W-:Y:S04]  /*47610*/  STS.U8 [R0+UR4+0x1000], R59 ;  /* 0x0010003b00007988 */ /* 0x0003e80008000004 */
[----:B--2---:R2:W-:Y:S04]  /*47620*/  STS.U8 [R0+UR4+0x1020], R31 ;  /* 0x0010201f00007988 */ /* 0x0045e80008000004 */
[----:B---3--:R3:W-:Y:S04]  /*47630*/  STS.U8 [R0+UR4+0x1040], R61 ;  /* 0x0010403d00007988 */ /* 0x0087e80008000004 */
[----:B----4-:R4:W-:Y:S04]  /*47640*/  STS.U8 [R0+UR4+0x1060], R57 ;  /* 0x0010603900007988 */ /* 0x0109e80008000004 */
        /* <DEDUP_REMOVED lines=303> */
[----:B------:R-:W-:Y:S04]  /*48940*/  STS.U8 [R0+UR4+0x5c40], R2 ;  /* 0x005c400200007988 */ /* 0x000fe80008000004 */
[----:B------:R-:W-:Y:S04]  /*48950*/  STS.U8 [R0+UR4+0x5c20], R30 ;  /* 0x005c201e00007988 */ /* 0x000fe80008000004 */
[----:B------:R-:W-:Y:S04]  /*48960*/  STS.U8 [R0+UR4+0x5c00], R59 ;  /* 0x005c003b00007988 */ /* 0x000fe80008000004 */
[----:B--2---:R-:W-:Y:S04]  /*48970*/  STS.U8 [R0+UR4+0x5ce0], R31 ;  /* 0x005ce01f00007988 */ /* 0x004fe80008000004 */
[----:B---3--:R-:W-:Y:S04]  /*48980*/  STS.U8 [R0+UR4+0x5cc0], R61 ;  /* 0x005cc03d00007988 */ /* 0x008fe80008000004 */
[----:B----4-:R-:W-:Y:S04]  /*48990*/  STS.U8 [R0+UR4+0x5ca0], R57 ;  /* 0x005ca03900007988 */ /* 0x010fe80008000004 */
[----:B------:R-:W-:Y:S04]  /*489a0*/  STS.U8 [R0+UR4+0x5c80], R55 ;  /* 0x005c803700007988 */ /* 0x000fe80008000004 */
        /* <DEDUP_REMOVED lines=12> */
[----:B------:R0:W-:Y:S04]  /*48a70*/  STS.U8 [R0+UR4+0x64a0], R38 ;  /* 0x0064a02600007988 */ /* 0x0001e80008000004 */
[----:B------:R1:W-:Y:S04]  /*48a80*/  STS.U8 [R0+UR4+0x6480], R40 ;  /* 0x0064802800007988 */ /* 0x0003e80008000004 */
[----:B------:R2:W-:Y:S04]  /*48a90*/  STS.U8 [R0+UR4+0x64e0], R42 ;  /* 0x0064e02a00007988 */ /* 0x0005e80008000004 */
[----:B------:R3:W-:Y:S04]  /*48aa0*/  STS.U8 [R0+UR4+0x64c0], R44 ;  /* 0x0064c02c00007988 */ /* 0x0007e80008000004 */
[----:B------:R4:W-:Y:S04]  /*48ab0*/  STS.U8 [R0+UR4+0x6840], R46 ;  /* 0x0068402e00007988 */ /* 0x0009e80008000004 */
[----:B------:R2:W-:Y:S04]  /*48ac0*/  STS.U8 [R0+UR4+0x6860], R48 ;  /* 0x0068603000007988 */ /* 0x0005e80008000004 */
[----:B0-----:R-:W4:Y:S04]  /*48ad0*/  LDL.LU R38, [R1+0x198] ;  /* 0x0001980001267983 */ /* 0x001f280000300800 */
[----:B-1----:R-:W4:Y:S04]  /*48ae0*/  LDL.LU R40, [R1+0x194] ;  /* 0x0001940001287983 */ /* 0x002f280000300800 */
[----:B--2---:R-:W2:Y:S04]  /*48af0*/  LDL.LU R42, [R1+0x190] ;  /* 0x00019000012a7983 */ /* 0x004ea80000300800 */
[----:B---3--:R-:W3:Y:S04]  /*48b00*/  LDL.LU R44, [R1+0x18c] ;  /* 0x00018c00012c7983 */ /* 0x008ee80000300800 */
[----:B------:R-:W-:Y:S04]  /*48b10*/  STS.U8 [R0+UR4+0x6800], R50 ;  /* 0x0068003200007988 */ /* 0x000fe80008000004 */
[----:B------:R-:W-:Y:S04]  /*48b20*/  STS.U8 [R0+UR4+0x6820], R52 ;  /* 0x0068203400007988 */ /* 0x000fe80008000004 */
[----:B------:R-:W-:Y:S04]  /*48b30*/  STS.U8 [R0+UR4+0x68c0], R54 ;  /* 0x0068c03600007988 */ /* 0x000fe80008000004 */
[----:B----4-:R-:W4:Y:S04]  /*48b40*/  LDL.LU R46, [R1+0x188] ;  /* 0x00018800012e7983 */ /* 0x010f280000300800 */
[----:B------:R-:W4:Y:S04]  /*48b50*/  LDL.LU R48, [R1+0x184] ;  /* 0x0001840001307983 */ /* 0x000f280000300800 */
[----:B------:R-:W-:Y:S04]  /*48b60*/  STS.U8 [R0+UR4+0x68e0], R56 ;  /* 0x0068e03800007988 */ /* 0x000fe80008000004 */
[----:B------:R-:W-:Y:S04]  /*48b70*/  STS.U8 [R0+UR4+0x6880], R58 ;  /* 0x0068803a00007988 */ /* 0x000fe80008000004 */
[----:B------:R0:W-:Y:S04]  /*48b80*/  STS.U8 [R0+UR4+0x68a0], R60 ;  /* 0x0068a03c00007988 */ /* 0x0001e80008000004 */
[----:B0-----:R-:W4:Y:S04]  /*48b90*/  LDL.LU R60, [R1+0x180] ;  /* 0x00018000013c7983 */ /* 0x001f280000300800 */
[----:B------:R-:W4:Y:S04]  /*48ba0*/  LDL.LU R2, [R1+0x17c] ;  /* 0x00017c0001027983 */ /* 0x000f280000300800 */
        /* <DEDUP_REMOVED lines=22> */
[----:B------:R-:W4:Y:S04]  /*48d10*/  LDL.LU R58, [R1] ;  /* 0x00000000013a7983 */ /* 0x000f280000300800 */
[----:B------:R0:W-:Y:S04]  /*48d20*/  STS.U8 [R0+UR4+0x6c60], R38 ;  /* 0x006c602600007988 */ /* 0x0001e80008000004 */
[----:B------:R1:W-:Y:S04]  /*48d30*/  STS.U8 [R0+UR4+0x6c40], R40 ;  /* 0x006c402800007988 */ /* 0x0003e80008000004 */
[----:B--2---:R2:W-:Y:S04]  /*48d40*/  STS.U8 [R0+UR4+0x6c20], R42 ;  /* 0x006c202a00007988 */ /* 0x0045e80008000004 */
[----:B---3--:R3:W-:Y:S04]  /*48d50*/  STS.U8 [R0+UR4+0x6c00], R44 ;  /* 0x006c002c00007988 */ /* 0x0087e80008000004 */
[----:B0-----:R-:W4:Y:S04]  /*48d60*/  LDL.LU R38, [R1+0x44e8] ;  /* 0x0044e80001267983 */ /* 0x001f280000300800 */
[----:B-1----:R-:W4:Y:S04]  /*48d70*/  LDL.LU R40, [R1+0x44e4] ;  /* 0x0044e40001287983 */ /* 0x002f280000300800 */
[----:B--2---:R-:W2:Y:S04]  /*48d80*/  LDL.LU R42, [R1+0x44e0] ;  /* 0x0044e000012a7983 */ /* 0x004ea80000300800 */
[----:B----4-:R0:W-:Y:S04]  /*48d90*/  STS.U8 [R0+UR4+0x6ce0], R46 ;  /* 0x006ce02e00007988 */ /* 0x0101e80008000004 */
[----:B---3--:R-:W3:Y:S04]  /*48da0*/  LDL.LU R44, [R1+0x44dc] ;  /* 0x0044dc00012c7983 */ /* 0x008ee80000300800 */
[----:B------:R1:W-:Y:S04]  /*48db0*/  STS.U8 [R0+UR4+0x6cc0], R48 ;  /* 0x006cc03000007988 */ /* 0x0003e80008000004 */
[----:B------:R4:W-:Y:S04]  /*48dc0*/  STS.U8 [R0+UR4+0x6ca0], R60 ;  /* 0x006ca03c00007988 */ /* 0x0009e80008000004 */
[----:B0-----:R-:W2:Y:S04]  /*48dd0*/  LDL.LU R46, [R1+0x44d8] ;  /* 0x0044d800012e7983 */ /* 0x001ea80000300800 */
[----:B-1----:R-:W2:Y:S04]  /*48de0*/  LDL.LU R48, [R1+0x44d4] ;  /* 0x0044d40001307983 */ /* 0x002ea80000300800 */
[----:B----4-:R-:W4:Y:S04]  /*48df0*/  LDL.LU R60, [R1+0x44d0] ;  /* 0x0044d000013c7983 */ /* 0x010f280000300800 */
[----:B------:R-:W-:Y:S04]  /*48e00*/  STS.U8 [R0+UR4+0x6c80], R2 ;  /* 0x006c800200007988 */ /* 0x000fe80008000004 */
[----:B------:R0:W-:Y:S04]  /*48e10*/  STS.U8 [R0+UR4+0x7000], R30 ;  /* 0x0070001e00007988 */ /* 0x0001e80008000004 */
[----:B------:R1:W-:Y:S04]  /*48e20*/  STS.U8 [R0+UR4+0x7020], R59 ;  /* 0x0070203b00007988 */ /* 0x0003e80008000004 */
[----:B------:R0:W-:Y:S04]  /*48e30*/  STS.U8 [R0+UR4+0x7040], R31 ;  /* 0x0070401f00007988 */ /* 0x0001e80008000004 */
[----:B------:R0:W-:Y:S04]  /*48e40*/  STS.U8 [R0+UR4+0x7060], R61 ;  /* 0x0070603d00007988 */ /* 0x0001e80008000004 */
[----:B------:R1:W-:Y:S04]  /*48e50*/  STS.U8 [R0+UR4+0x7080], R57 ;  /* 0x0070803900007988 */ /* 0x0003e80008000004 */
[----:B------:R1:W-:Y:S04]  /*48e60*/  STS.U8 [R0+UR4+0x70a0], R55 ;  /* 0x0070a03700007988 */ /* 0x0003e80008000004 */
[----:B0-----:R-:W2:Y:S04]  /*48e70*/  LDL.LU R30, [R1+0x1764] ;  /* 0x00176400011e7983 */ /* 0x001ea80000300800 */
[----:B-1----:R-:W2:Y:S04]  /*48e80*/  LDL.LU R59, [R1+0x1760] ;  /* 0x00176000013b7983 */ /* 0x002ea80000300800 */
[----:B------:R-:W2:Y:S04]  /*48e90*/  LDL.LU R31, [R1+0x175c] ;  /* 0x00175c00011f7983 */ /* 0x000ea80000300800 */
[----:B------:R-:W2:Y:S04]  /*48ea0*/  LDL.LU R61, [R1+0x1758] ;  /* 0x00175800013d7983 */ /* 0x000ea80000300800 */
[----:B------:R-:W2:Y:S04]  /*48eb0*/  LDL.LU R57, [R1+0x1754] ;  /* 0x0017540001397983 */ /* 0x000ea80000300800 */
[----:B------:R0:W-:Y:S04]  /*48ec0*/  STS.U8 [R0+UR4+0x70c0], R53 ;  /* 0x0070c03500007988 */ /* 0x0001e80008000004 */
[----:B------:R-:W2:Y:S04]  /*48ed0*/  LDL.LU R55, [R1+0x1750] ;  /* 0x0017500001377983 */ /* 0x000ea80000300800 */
        /* <DEDUP_REMOVED lines=17> */
[----:B0-----:R-:W3:Y:S04]  /*48ff0*/  LDL.LU R9, [R1+0x16d4] ;  /* 0x0016d40001097983 */ /* 0x001ee80000300800 */
[----:B-1----:R-:W3:Y:S04]  /*49000*/  LDL.LU R8, [R1+0x16cc] ;  /* 0x0016cc0001087983 */ /* 0x002ee80000300800 */
[----:B------:R-:W3:Y:S04]  /*49010*/  LDL.LU R7, [R1+0x16c8] ;  /* 0x0016c80001077983 */ /* 0x000ee80000300800 */
[----:B------:R-:W3:Y:S04]  /*49020*/  LDL.LU R6, [R1+0x16c4] ;  /* 0x0016c40001067983 */ /* 0x000ee80000300800 */
[----:B------:R-:W3:Y:S04]  /*49030*/  LDL.LU R5, [R1+0x1660] ;  /* 0x0016600001057983 */ /* 0x000ee80000300800 */
[----:B------:R0:W-:Y:S04]  /*49040*/  STS.U8 [R0+UR4+0x7800], R50 ;  /* 0x0078003200007988 */ /* 0x0001e80008000004 */
[----:B------:R-:W3:Y:S04]  /*49050*/  LDL.LU R4, [R1+0x165c] ;  /* 0x00165c0001047983 */ /* 0x000ee80000300800 */
        /* <DEDUP_REMOVED lines=8> */
[----:B------:R-:W3:Y:S01]  /*490e0*/  LDL.LU R58, [R1+0x1648] ;  /* 0x00164800013a7983 */ /* 0x000ee20000300800 */
[----:B------:R-:W0:Y:S03]  /*490f0*/  S2R R2, SR_TID.X ;  /* 0x0000000000027919 */ /* 0x000e260000002100 */
[----:B----4-:R-:W-:Y:S04]  /*49100*/  STS.U8 [R0+UR4+0x78a0], R60 ;  /* 0x0078a03c00007988 */ /* 0x010fe80008000004 */
[----:B------:R-:W-:Y:S04]  /*49110*/  STL [R1+0x4488], R60 ;  /* 0x0044883c01007387 */ /* 0x000fe80000100800 */
[----:B------:R-:W-:Y:S04]  /*49120*/  STS.U8 [R0+UR4+0x7c60], R12 ;  /* 0x007c600c00007988 */ /* 0x000fe80008000004 */
        /* <DEDUP_REMOVED lines=8> */
[----:B------:R0:W-:Y:S04]  /*491b0*/  STL [R1+0x449c], R16 ;  /* 0x00449c1001007387 */ /* 0x0001e80000100800 */
[----:B------:R-:W-:Y:S04]  /*491c0*/  STS.U8 [R0+UR4+0x7cc0], R17 ;  /* 0x007cc01100007988 */ /* 0x000fe80008000004 */
[----:B------:R-:W-:Y:S04]  /*491d0*/  STL [R1+0x44a0], R17 ;  /* 0x0044a01101007387 */ /* 0x000fe80000100800 */
[----:B------:R-:W-:Y:S04]  /*491e0*/  STS.U8 [R0+UR4+0x7ca0], R18 ;  /* 0x007ca01200007988 */ /* 0x000fe80008000004 */
[----:B------:R-:W-:Y:S04]  /*491f0*/  STL [R1+0x44a4], R18 ;  /* 0x0044a41201007387 */ /* 0x000fe80000100800 */
[----:B------:R-:W-:Y:S04]  /*49200*/  STS.U8 [R0+UR4+0x7c80], R19 ;  /* 0x007c801300007988 */ /* 0x000fe80008000004 */
[----:B------:R1:W-:Y:S01]  /*49210*/  STL [R1+0x44a8], R19 ;  /* 0x0044a81301007387 */ /* 0x0003e20000100800 */
[----:B0-----:R-:W-:-:S04]  /*49220*/  LOP3.LUT R16, R2, 0x1f, RZ, 0xc0, !PT ;  /* 0x0000001f02107812 */ /* 0x001fc800078ec0ff */
[C---:B------:R-:W-:Y:S01]  /*49230*/  LOP3.LUT R15, R16.reuse, 0x8, RZ, 0x3c, !PT ;  /* 0x00000008100f7812 */ /* 0x040fe200078e3cff */
[----:B-1----:R-:W4:Y:S04]  /*49240*/  LDL.LU R19, [R1+0x1644] ;  /* 0x0016440001137983 */ /* 0x002f280000300800 */
[----:B------:R-:W4:Y:S04]  /*49250*/  LDL.LU R18, [R1+0x15e0] ;  /* 0x0015e00001127983 */ /* 0x000f280000300800 */
[----:B------:R-:W4:Y:S04]  /*49260*/  LDL.LU R17, [R1+0x15dc] ;  /* 0x0015dc0001117983 */ /* 0x000f280000300800 */
[----:B------:R-:W4:Y:S04]  /*49270*/  LDL.LU R14, [R1+0x15d8] ;  /* 0x0015d800010e7983 */ /* 0x000f280000300800 */
[----:B------:R-:W4:Y:S04]  /*49280*/  LDL.LU R13, [R1+0x15d4] ;  /* 0x0015d400010d7983 */ /* 0x000f280000300800 */
[----:B------:R-:W4:Y:S04]  /*49290*/  LDL.LU R12, [R1+0x15d0] ;  /* 0x0015d000010c7983 */ /* 0x000f280000300800 */
[----:B------:R-:W4:Y:S04]  /*492a0*/  LDL.LU R60, [R1+0x15cc] ;  /* 0x0015cc00013c7983 */ /* 0x000f280000300800 */
[----:B--2---:R0:W-:Y:S04]  /*492b0*/  STS.U8 [R15+UR4+0x100], R30 ;  /* 0x0001001e0f007988 */ /* 0x0041e80008000004 */
        /* <DEDUP_REMOVED lines=23> */
[----:B---3--:R0:W-:Y:S04]  /*49430*/  STS.U8 [R15+UR4+0x5a0], R9 ;  /* 0x0005a0090f007988 */ /* 0x0081e80008000004 */
[----:B------:R-:W3:Y:S04]  /*49440*/  LDL.LU R10, [R1+0x14cc] ;  /* 0x0014cc00010a7983 */ /* 0x000ee80000300800 */
        /* <DEDUP_REMOVED lines=21> */
[----:B----4-:R0:W-:Y:S04]  /*495a0*/  STS.U8 [R15+UR4+0x9a0], R19 ;  /* 0x0009a0130f007988 */ /* 0x0101e80008000004 */
[----:B------:R1:W-:Y:S04]  /*495b0*/  STS.U8 [R15+UR4+0xd60], R18 ;  /* 0x000d60120f007988 */ /* 0x0003e80008000004 */
[----:B------:R4:W-:Y:S04]  /*495c0*/  STS.U8 [R15+UR4+0xd40], R17 ;  /* 0x000d40110f007988 */ /* 0x0009e80008000004 */
[----:B------:R0:W-:Y:S04]  /*495d0*/  STS.U8 [R15+UR4+0xd20], R14 ;  /* 0x000d200e0f007988 */ /* 0x0001e80008000004 */
[----:B------:R1:W-:Y:S04]  /*495e0*/  STS.U8 [R15+UR4+0xd00], R13 ;  /* 0x000d000d0f007988 */ /* 0x0003e80008000004 */
[----:B------:R4:W-:Y:S04]  /*495f0*/  STS.U8 [R15+UR4+0xde0], R12 ;  /* 0x000de00c0f007988 */ /* 0x0009e80008000004 */
[----:B0-----:R-:W3:Y:S04]  /*49600*/  LDL.LU R19, [R1+0x143c] ;  /* 0x00143c0001137983 */ /* 0x001ee80000300800 */
[----:B-1----:R-:W3:Y:S04]  /*49610*/  LDL.LU R18, [R1+0x1438] ;  /* 0x0014380001127983 */ /* 0x002ee80000300800 */
[----:B----4-:R-:W4:Y:S04]  /*49620*/  LDL.LU R17, [R1+0x13d4] ;  /* 0x0013d40001117983 */ /* 0x010f280000300800 */
[----:B------:R-:W4:Y:S04]  /*49630*/  LDL.LU R14, [R1+0x13d0] ;  /* 0x0013d000010e7983 */ /* 0x000f280000300800 */
[----:B------:R-:W4:Y:S04]  /*49640*/  LDL.LU R13, [R1+0x13cc] ;  /* 0x0013cc00010d7983 */ /* 0x000f280000300800 */
[----:B------:R0:W-:Y:S04]  /*49650*/  STS.U8 [R15+UR4+0xdc0], R60 ;  /* 0x000dc03c0f007988 */ /* 0x0001e80008000004 */
[----:B------:R-:W4:Y:S04]  /*49660*/  LDL.LU R12, [R1+0x13c8] ;  /* 0x0013c800010c7983 */ /* 0x000f280000300800 */
[----:B--2---:R1:W-:Y:S04]  /*49670*/  STS.U8 [R15+UR4+0xda0], R2 ;  /* 0x000da0020f007988 */ /* 0x0043e80008000004 */
[----:B------:R2:W-:Y:S04]  /*49680*/  STS.U8 [R15+UR4+0xd80], R30 ;  /* 0x000d801e0f007988 */ /* 0x0005e80008000004 */
[----:B------:R0:W-:Y:S04]  /*49690*/  STS.U8 [R15+UR4+0x1100], R59 ;  /* 0x0011003b0f007988 */ /* 0x0001e80008000004 */
[----:B------:R1:W-:Y:S04]  /*496a0*/  STS.U8 [R15+UR4+0x1120], R31 ;  /* 0x0011201f0f007988 */ /* 0x0003e80008000004 */
[----:B------:R2:W-:Y:S04]  /*496b0*/  STS.U8 [R15+UR4+0x1140], R61 ;  /* 0x0011403d0f007988 */ /* 0x0005e80008000004 */
[----:B0-----:R-:W4:Y:S04]  /*496c0*/  LDL.LU R60, [R1+0x13c4] ;  /* 0x0013c400013c7983 */ /* 0x001f280000300800 */
[----:B-1----:R-:W4:Y:S04]  /*496d0*/  LDL.LU R2, [R1+0x13c0] ;  /* 0x0013c00001027983 */ /* 0x002f280000300800 */
[----:B--2---:R-:W2:Y:S04]  /*496e0*/  LDL.LU R30, [R1+0x13bc] ;  /* 0x0013bc00011e7983 */ /* 0x004ea80000300800 */
        /* <DEDUP_REMOVED lines=16> */
[----:B---3--:R1:W-:Y:S04]  /*497f0*/  STS.U8 [R15+UR4+0x1560], R10 ;  /* 0x0015600a0f007988 */ /* 0x0083e80008000004 */
[----:B------:R3:W-:Y:S04]  /*49800*/  STS.U8 [R15+UR4+0x1540], R9 ;  /* 0x001540090f007988 */ /* 0x0007e80008000004 */
[----:B------:R0:W-:Y:S04]  /*49810*/  STS.U8 [R15+UR4+0x15a0], R8 ;  /* 0x0015a0080f007988 */ /* 0x0001e80008000004 */
[----:B------:R1:W-:Y:S04]  /*49820*/  STS.U8 [R15+UR4+0x1580], R7 ;  /* 0x001580070f007988 */ /* 0x0003e80008000004 */
[----:B------:R3:W-:Y:S04]  /*49830*/  STS.U8 [R15+UR4+0x15e0], R6 ;  /* 0x0015e0060f007988 */ /* 0x0007e80008000004 */
[----:B0-----:R-:W2:Y:S04]  /*49840*/  LDL.LU R11, [R1+0x12d4] ;  /* 0x0012d400010b7983 */ /* 0x001ea80000300800 */
[----:B-1----:R-:W2:Y:S04]  /*49850*/  LDL.LU R10, [R1+0x12d0] ;  /* 0x0012d000010a7983 */ /* 0x002ea80000300800 */
[----:B---3--:R-:W3:Y:S04]  /*49860*/  LDL.LU R9, [R1+0x12cc] ;  /* 0x0012cc0001097983 */ /* 0x008ee80000300800 */
        /* <DEDUP_REMOVED lines=16> */
[----:B0-----:R-:W3:Y:S04]  /*49970*/  LDL.LU R58, [R1+0x1240] ;  /* 0x00124000013a7983 */ /* 0x001ee80000300800 */
[----:B------:R0:W-:Y:S04]  /*49980*/  STS.U8 [R15+UR4+0x1980], R19 ;  /* 0x001980130f007988 */ /* 0x0001e80008000004 */
[----:B------:R1:W-:Y:S04]  /*49990*/  STS.U8 [R15+UR4+0x19a0], R18 ;  /* 0x0019a0120f007988 */ /* 0x0003e80008000004 */
[----:B----4-:R4:W-:Y:S04]  /*499a0*/  STS.U8 [R15+UR4+0x1d60], R17 ;  /* 0x001d60110f007988 */ /* 0x0109e80008000004 */
        /* <DEDUP_REMOVED lines=10> */
[----:B------:R1:W-:Y:S04]  /*49a50*/  STS.U8 [R15+UR4+0x1dc0], R2 ;  /* 0x001dc0020f007988 */ /* 0x0003e80008000004 */
[----:B--2---:R2:W-:Y:S04]  /*49a60*/  STS.U8 [R15+UR4+0x1da0], R30 ;  /* 0x001da01e0f007988 */ /* 0x0045e80008000004 */
        /* <DEDUP_REMOVED lines=23> */
[----:B---3--:R3:W-:Y:S04]  /*49be0*/  STS.U8 [R15+UR4+0x2560], R9 ;  /* 0x002560090f007988 */ /* 0x0087e80008000004 */
        /* <DEDUP_REMOVED lines=209> */
[----:B------:R-:W-:Y:S04]  /*4a900*/  STS.U8 [R15+UR4+0x5900], R19 ;  /* 0x005900130f007988 */ /* 0x000fe80008000004 */
[----:B------:R-:W-:Y:S04]  /*4a910*/  STS.U8 [R15+UR4+0x5920], R18 ;  /* 0x005920120f007988 */ /* 0x000fe80008000004 */
[----:B----4-:R-:W-:Y:S04]  /*4a920*/  STS.U8 [R15+UR4+0x59c0], R17 ;  /* 0x0059c0110f007988 */ /* 0x010fe80008000004 */
[----:B------:R-:W-:Y:S04]  /*4a930*/  STS.U8 [R15+UR4+0x59e0], R14 ;  /* 0x0059e00e0f007988 */ /* 0x000fe80008000004 */
[----:B------:R-:W-:Y:S04]  /*4a940*/  STS.U8 [R15+UR4+0x5980], R13 ;  /* 0x0059800d0f007988 */ /* 0x000fe80008000004 */
[----:B------:R-:W-:Y:S04]  /*4a950*/  STS.U8 [R15+UR4+0x59a0], R12 ;  /* 0x0059a00c0f007988 */ /* 0x000fe80008000004 */
[----:B------:R-:W-:Y:S04]  /*4a960*/  STS.U8 [R15+UR4+0x5d60], R60 ;  /* 0x005d603c0f007988 */ /* 0x000fe80008000004 */
[----:B------:R-:W-:Y:S04]  /*4a970*/  STS.U8 [R15+UR4+0x5d40], R2 ;  /* 0x005d40020f007988 */ /* 0x000fe80008000004 */
[----:B--2---:R-:W-:Y:S04]  /*4a980*/  STS.U8 [R15+UR4+0x5d20], R30 ;  /* 0x005d201e0f007988 */ /* 0x004fe80008000004 */
        /* <DEDUP_REMOVED lines=11> */
[----:B---3--:R-:W-:Y:S04]  /*4aa40*/  STS.U8 [R15+UR4+0x61c0], R9 ;  /* 0x0061c0090f007988 */ /* 0x008fe80008000004 */
        /* <DEDUP_REMOVED lines=9> */
[----:B0-----:R-:W4:Y:S04]  /*4aae0*/  LDL.LU R50, [R1+0x1f4] ;  /* 0x0001f40001327983 */ /* 0x001f280000300800 */
[----:B-1----:R-:W4:Y:S04]  /*4aaf0*/  LDL.LU R52, [R1+0x1f0] ;  /* 0x0001f00001347983 */ /* 0x002f280000300800 */
[----:B--2---:R-:W2:Y:S04]  /*4ab00*/  LDL.LU R54, [R1+0x1ec] ;  /* 0x0001ec0001367983 */ /* 0x004ea80000300800 */
[----:B------:R0:W-:Y:S04]  /*4ab10*/  STS.U8 [R15+UR4+0x6940], R58 ;  /* 0x0069403a0f007988 */ /* 0x0001e80008000004 */
[----:B---3--:R-:W3:Y:S04]  /*4ab20*/  LDL.LU R56, [R1+0x1e8] ;  /* 0x0001e80001387983 */ /* 0x008ee80000300800 */
[----:B0-----:R-:W3:Y:S04]  /*4ab30*/  LDL.LU R58, [R1+0x1e4] ;  /* 0x0001e400013a7983 */ /* 0x001ee80000300800 */
[----:B------:R-:W3:Y:S04]  /*4ab40*/  LDL.LU R19, [R1+0x1e0] ;  /* 0x0001e00001137983 */ /* 0x000ee80000300800 */
        /* <DEDUP_REMOVED lines=25> */
[----:B----4-:R0:W-:Y:S04]  /*4ace0*/  STS.U8 [R15+UR4+0x6960], R50 ;  /* 0x006960320f007988 */ /* 0x0101e80008000004 */
[----:B------:R1:W-:Y:S04]  /*4acf0*/  STS.U8 [R15+UR4+0x6900], R52 ;  /* 0x006900340f007988 */ /* 0x0003e80008000004 */
[----:B--2---:R2:W-:Y:S04]  /*4ad00*/  STS.U8 [R15+UR4+0x6920], R54 ;  /* 0x006920360f007988 */ /* 0x0045e80008000004 */
[----:B---3--:R3:W-:Y:S04]  /*4ad10*/  STS.U8 [R15+UR4+0x69c0], R56 ;  /* 0x0069c0380f007988 */ /* 0x0087e80008000004 */
[----:B0-----:R-:W4:Y:S04]  /*4ad20*/  LDL.LU R50, [R1+0x44cc] ;  /* 0x0044cc0001327983 */ /* 0x001f280000300800 */
[----:B-1----:R-:W4:Y:S04]  /*4ad30*/  LDL.LU R52, [R1+0x44c8] ;  /* 0x0044c80001347983 */ /* 0x002f280000300800 */
[----:B--2---:R-:W2:Y:S04]  /*4ad40*/  LDL.LU R54, [R1+0x44c4] ;  /* 0x0044c40001367983 */ /* 0x004ea80000300800 */
[----:B------:R0:W-:Y:S04]  /*4ad50*/  STS.U8 [R15+UR4+0x69e0], R58 ;  /* 0x0069e03a0f007988 */ /* 0x0001e80008000004 */
[----:B---3--:R-:W3:Y:S04]  /*4ad60*/  LDL.LU R56, [R1+0x44c0] ;  /* 0x0044c00001387983 */ /* 0x008ee80000300800 */
[----:B0-----:R-:W2:Y:S04]  /*4ad70*/  LDL.LU R58, [R1+0x44bc] ;  /* 0x0044bc00013a7983 */ /* 0x001ea80000300800 */
        /* <DEDUP_REMOVED lines=48> */
[----:B------:R-:W4:Y:S01]  /*4b080*/  LDL.LU R4, [R1+0x1628] ;  /* 0x0016280001047983 */ /* 0x000f220000300800 */
[----:B------:R-:W-:-:S03]  /*4b090*/  LOP3.LUT R16, R16, 0x10, RZ, 0x3c, !PT ;  /* 0x0000001010107812 */ /* 0x000fc600078e3cff */
[----:B--2---:R-:W-:Y:S04]  /*4b0a0*/  STS.U8 [R15+UR4+0x7940], R58 ;  /* 0x0079403a0f007988 */ /* 0x004fe80008000004 */
[----:B---3--:R-:W-:Y:S04]  /*4b0b0*/  STS.U8 [R15+UR4+0x7960], R56 ;  /* 0x007960380f007988 */ /* 0x008fe80008000004 */
[----:B------:R-:W-:Y:S04]  /*4b0c0*/  STS.U8 [R15+UR4+0x7900], R54 ;  /* 0x007900360f007988 */ /* 0x000fe80008000004 */
[----:B----4-:R-:W-:Y:S04]  /*4b0d0*/  STS.U8 [R15+UR4+0x7920], R52 ;  /* 0x007920340f007988 */ /* 0x010fe80008000004 */
        /* <DEDUP_REMOVED lines=9> */
[----:B------:R-:W-:Y:S04]  /*4b170*/  STS.U8 [R15+UR4+0x7d40], R21 ;  /* 0x007d40150f007988 */ /* 0x000fe80008000004 */
[----:B------:R-:W-:Y:S04]  /*4b180*/  STS.U8 [R15+UR4+0x7d20], R22 ;  /* 0x007d20160f007988 */ /* 0x000fe80008000004 */
[----:B------:R-:W-:Y:S04]  /*4b190*/  STS.U8 [R15+UR4+0x7d00], R23 ;  /* 0x007d00170f007988 */ /* 0x000fe80008000004 */
[----:B------:R-:W-:Y:S04]  /*4b1a0*/  STS.U8 [R15+UR4+0x7de0], R24 ;  /* 0x007de0180f007988 */ /* 0x000fe80008000004 */
[----:B------:R-:W-:Y:S04]  /*4b1b0*/  STS.U8 [R15+UR4+0x7dc0], R25 ;  /* 0x007dc0190f007988 */ /* 0x000fe80008000004 */
[----:B0-----:R-:W2:Y:S04]  /*4b1c0*/  LDL.LU R52, [R1+0x1624] ;  /* 0x0016240001347983 */ /* 0x001ea80000300800 */
[----:B------:R-:W3:Y:S04]  /*4b1d0*/  LDL.LU R54, [R1+0x15c0] ;  /* 0x0015c00001367983 */ /* 0x000ee80000300800 */
[----:B------:R-:W4:Y:S04]  /*4b1e0*/  LDL.LU R56, [R1+0x15bc] ;  /* 0x0015bc0001387983 */ /* 0x000f280000300800 */
[----:B------:R-:W4:Y:S04]  /*4b1f0*/  LDL.LU R58, [R1+0x15b8] ;  /* 0x0015b800013a7983 */ /* 0x000f280000300800 */
[----:B------:R-:W4:Y:S04]  /*4b200*/  LDL.LU R19, [R1+0x15b4] ;  /* 0x0015b40001137983 */ /* 0x000f280000300800 */
[----:B------:R-:W-:Y:S04]  /*4b210*/  STS.U8 [R15+UR4+0x7da0], R26 ;  /* 0x007da01a0f007988 */ /* 0x000fe80008000004 */
        /* <DEDUP_REMOVED lines=50> */
[----:B--2---:R0:W-:Y:S04]  /*4b540*/  STS.U8 [R16+UR4+0xaa0], R52 ;  /* 0x000aa03410007988 */ /* 0x0041e80008000004 */
[----:B---3--:R1:W-:Y:S04]  /*4b550*/  STS.U8 [R16+UR4+0xe60], R54 ;  /* 0x000e603610007988 */ /* 0x0083e80008000004 */
[----:B----4-:R2:W-:Y:S04]  /*4b560*/  STS.U8 [R16+UR4+0xe40], R56 ;  /* 0x000e403810007988 */ /* 0x0105e80008000004 */
[----:B------:R3:W-:Y:S04]  /*4b570*/  STS.U8 [R16+UR4+0xe20], R58 ;  /* 0x000e203a10007988 */ /* 0x0007e80008000004 */
        /* <DEDUP_REMOVED lines=368> */
[----:B------:R-:W-:Y:S04]  /*4cc80*/  STS.U8 [R16+UR4+0x6a60], R52 ;  /* 0x006a603410007988 */ /* 0x000fe80008000004 */
[----:B------:R-:W-:Y:S04]  /*4cc90*/  STS.U8 [R16+UR4+0x6a00], R54 ;  /* 0x006a003610007988 */ /* 0x000fe80008000004 */
[----:B--2---:R-:W-:Y:S04]  /*4cca0*/  STS.U8 [R16+UR4+0x6a20], R56 ;  /* 0x006a203810007988 */ /* 0x004fe80008000004 */
[----:B---3--:R-:W-:Y:S04]  /*4ccb0*/  STS.U8 [R16+UR4+0x6ac0], R58 ;  /* 0x006ac03a10007988 */ /* 0x008fe80008000004 */
[----:B----4-:R-:W-:Y:S04]  /*4ccc0*/  STS.U8 [R16+UR4+0x6ae0], R19 ;  /* 0x006ae01310007988 */ /* 0x010fe80008000004 */
[----:B------:R-:W-:Y:S04]  /*4ccd0*/  STS.U8 [R16+UR4+0x6a80], R18 ;  /* 0x006a801210007988 */ /* 0x000fe80008000004 */
[----:B------:R-:W-:Y:S04]  /*4cce0*/  STS.U8 [R16+UR4+0x6aa0], R17 ;  /* 0x006aa01110007988 */ /* 0x000fe80008000004 */
        /* <DEDUP_REMOVED lines=9> */
[----:B------:R0:W-:Y:S04]  /*4cd80*/  STS.U8 [R16+UR4+0x6ec0], R2 ;  /* 0x006ec00210007988 */ /* 0x0001e80008000004 */
[----:B------:R1:W-:Y:S04]  /*4cd90*/  STS.U8 [R16+UR4+0x6ea0], R30 ;  /* 0x006ea01e10007988 */ /* 0x0003e80008000004 */
[----:B----4-:R-:W4:Y:S04]  /*4cda0*/  LDL.LU R60, [R1+0x1714] ;  /* 0x00171400013c7983 */ /* 0x010f280000300800 */
[----:B------:R0:W-:Y:S04]  /*4cdb0*/  STS.U8 [R16+UR4+0x6e80], R59 ;  /* 0x006e803b10007988 */ /* 0x0001e80008000004 */
[----:B------:R-:W-:Y:S04]  /*4cdc0*/  STS.U8 [R16+UR4+0x7200], R31 ;  /* 0x0072001f10007988 */ /* 0x000fe80008000004 */
[----:B------:R1:W-:Y:S04]  /*4cdd0*/  STS.U8 [R16+UR4+0x7220], R61 ;  /* 0x0072203d10007988 */ /* 0x0003e80008000004 */
[----:B------:R1:W-:Y:S04]  /*4cde0*/  STS.U8 [R16+UR4+0x7240], R57 ;  /* 0x0072403910007988 */ /* 0x0003e80008000004 */
[----:B0-----:R-:W4:Y:S04]  /*4cdf0*/  LDL.LU R2, [R1+0x1710] ;  /* 0x0017100001027983 */ /* 0x001f280000300800 */
[----:B-1----:R-:W4:Y:S04]  /*4ce00*/  LDL.LU R30, [R1+0x170c] ;  /* 0x00170c00011e7983 */ /* 0x002f280000300800 */
        /* <DEDUP_REMOVED lines=39> */
[----:B------:R-:W4:Y:S04]  /*4d080*/  LDL.LU R52, [R1+0x1604] ;  /* 0x0016040001347983 */ /* 0x000f280000300800 */
[----:B------:R-:W-:Y:S04]  /*4d090*/  STS.U8 [R16+UR4+0x7e20], R33 ;  /* 0x007e202110007988 */ /* 0x000fe80008000004 */
[----:B------:R-:W4:Y:S04]  /*4d0a0*/  LDL.LU R54, [R1+0x15a0] ;  /* 0x0015a00001367983 */ /* 0x000f280000300800 */
[----:B------:R-:W-:Y:S01]  /*4d0b0*/  STS.U8 [R16+UR4+0x7e00], R37 ;  /* 0x007e002510007988 */ /* 0x000fe20008000004 */
[----:B------:R-:W-:-:S03]  /*4d0c0*/  LOP3.LUT R31, R0, 0x18, RZ, 0x3c, !PT ;  /* 0x00000018001f7812 */ /* 0x000fc600078e3cff */
[----:B------:R-:W4:Y:S04]  /*4d0d0*/  LDL.LU R56, [R1+0x159c] ;  /* 0x00159c0001387983 */ /* 0x000f280000300800 */
[----:B------:R-:W-:Y:S04]  /*4d0e0*/  STS.U8 [R16+UR4+0x7ee0], R39 ;  /* 0x007ee02710007988 */ /* 0x000fe80008000004 */
[----:B------:R-:W4:Y:S04]  /*4d0f0*/  LDL.LU R58, [R1+0x1598] ;  /* 0x00159800013a7983 */ /* 0x000f280000300800 */
[----:B------:R-:W-:Y:S04]  /*4d100*/  STS.U8 [R16+UR4+0x7ec0], R41 ;  /* 0x007ec02910007988 */ /* 0x000fe80008000004 */
[----:B------:R-:W4:Y:S04]  /*4d110*/  LDL.LU R19, [R1+0x1594] ;  /* 0x0015940001137983 */ /* 0x000f280000300800 */
[----:B------:R-:W-:Y:S04]  /*4d120*/  STS.U8 [R16+UR4+0x7ea0], R43 ;  /* 0x007ea02b10007988 */ /* 0x000fe80008000004 */
        /* <DEDUP_REMOVED lines=9> */
[----:B0-----:R-:W4:Y:S04]  /*4d1c0*/  LDL.LU R15, [R1+0x1578] ;  /* 0x00157800010f7983 */ /* 0x001f280000300800 */
[----:B-1----:R-:W4:Y:S04]  /*4d1d0*/  LDL.LU R14, [R1+0x1514] ;  /* 0x00151400010e7983 */ /* 0x002f280000300800 */
[----:B--2---:R-:W2:Y:S04]  /*4d1e0*/  LDL.LU R13, [R1+0x1510] ;  /* 0x00151000010d7983 */ /* 0x004ea80000300800 */
[----:B---3--:R-:W3:Y:S04]  /*4d1f0*/  LDL.LU R12, [R1+0x150c] ;  /* 0x00150c00010c7983 */ /* 0x008ee80000300800 */
[----:B------:R0:W-:Y:S04]  /*4d200*/  STS.U8 [R31+UR4+0x3a0], R2 ;  /* 0x0003a0021f007988 */ /* 0x0001e80008000004 */
[----:B----4-:R-:W4:Y:S04]  /*4d210*/  LDL.LU R60, [R1+0x1508] ;  /* 0x00150800013c7983 */ /* 0x010f280000300800 */
        /* <DEDUP_REMOVED lines=37> */
[----:B------:R0:W-:Y:S04]  /*4d470*/  STS.U8 [R31+UR4+0xf40], R56 ;  /* 0x000f40381f007988 */ /* 0x0001e80008000004 */
[----:B------:R1:W-:Y:S04]  /*4d480*/  STS.U8 [R31+UR4+0xf20], R58 ;  /* 0x000f203a1f007988 */ /* 0x0003e80008000004 */
[----:B0-----:R-:W4:Y:S04]  /*4d490*/  LDL.LU R52, [R1+0x13fc] ;  /* 0x0013fc0001347983 */ /* 0x001f280000300800 */
[----:B-1----:R-:W4:Y:S04]  /*4d4a0*/  LDL.LU R54, [R1+0x13f8] ;  /* 0x0013f80001367983 */ /* 0x002f280000300800 */
[----:B------:R0:W-:Y:S04]  /*4d4b0*/  STS.U8 [R31+UR4+0xf00], R19 ;  /* 0x000f00131f007988 */ /* 0x0001e80008000004 */
[----:B------:R-:W4:Y:S04]  /*4d4c0*/  LDL.LU R56, [R1+0x1394] ;  /* 0x0013940001387983 */ /* 0x000f280000300800 */
[----:B------:R-:W4:Y:S04]  /*4d4d0*/  LDL.LU R58, [R1+0x1390] ;  /* 0x00139000013a7983 */ /* 0x000f280000300800 */
[----:B------:R1:W-:Y:S04]  /*4d4e0*/  STS.U8 [R31+UR4+0xfe0], R18 ;  /* 0x000fe0121f007988 */ /* 0x0003e80008000004 */
[----:B------:R1:W-:Y:S04]  /*4d4f0*/  STS.U8 [R31+UR4+0xfc0], R17 ;  /* 0x000fc0111f007988 */ /* 0x0003e80008000004 */
[----:B0-----:R-:W4:Y:S04]  /*4d500*/  LDL.LU R19, [R1+0x138c] ;  /* 0x00138c0001137983 */ /* 0x001f280000300800 */
[----:B-1----:R-:W4:Y:S04]  /*4d510*/  LDL.LU R18, [R1+0x1388] ;  /* 0x0013880001127983 */ /* 0x002f280000300800 */
        /* <DEDUP_REMOVED lines=55> */
[----:B------:R-:W4:Y:S04]  /*4d890*/  LDL.LU R56, [R1+0x11f4] ;  /* 0x0011f40001387983 */ /* 0x000f280000300800 */
[----:B------:R0:W-:Y:S04]  /*4d8a0*/  STS.U8 [R31+UR4+0x1f20], R19 ;  /* 0x001f20131f007988 */ /* 0x0001e80008000004 */
        /* <DEDUP_REMOVED lines=248> */
[----:B------:R1:W-:Y:S04]  /*4e830*/  STS.U8 [R31+UR4+0x5ba0], R18 ;  /* 0x005ba0121f007988 */ /* 0x0003e80008000004 */
[----:B------:R-:W4:Y:S04]  /*4e840*/  LDL.LU R58, [R1+0x1a8] ;  /* 0x0001a800013a7983 */ /* 0x000f280000300800 */
[----:B------:R1:W-:Y:S04]  /*4e850*/  STS.U8 [R31+UR4+0x5f60], R17 ;  /* 0x005f60111f007988 */ /* 0x0003e80008000004 */
[----:B0-----:R-:W4:Y:S04]  /*4e860*/  LDL.LU R19, [R1+0x1a4] ;  /* 0x0001a40001137983 */ /* 0x001f280000300800 */
[----:B------:R0:W-:Y:S04]  /*4e870*/  STS.U8 [R31+UR4+0x5f40], R16 ;  /* 0x005f40101f007988 */ /* 0x0001e80008000004 */
[----:B-1----:R-:W4:Y:S04]  /*4e880*/  LDL.LU R18, [R1+0x1a0] ;  /* 0x0001a00001127983 */ /* 0x002f280000300800 */
        /* <DEDUP_REMOVED lines=11> */
[----:B------:R-:W-:Y:S04]  /*4e940*/  STS.U8 [R31+UR4+0x5f80], R2 ;  /* 0x005f80021f007988 */ /* 0x000fe80008000004 */
[----:B------:R0:W-:Y:S04]  /*4e950*/  STS.U8 [R31+UR4+0x6300], R30 ;  /* 0x0063001e1f007988 */ /* 0x0001e80008000004 */
[----:B----4-:R-:W4:Y:S04]  /*4e960*/  LDL.LU R60, [R1+0x124] ;  /* 0x00012400013c7983 */ /* 0x010f280000300800 */
[----:B------:R1:W-:Y:S04]  /*4e970*/  STS.U8 [R31+UR4+0x6320], R59 ;  /* 0x0063203b1f007988 */ /* 0x0003e80008000004 */
[----:B------:R0:W-:Y:S04]  /*4e980*/  STS.U8 [R31+UR4+0x6340], R61 ;  /* 0x0063403d1f007988 */ /* 0x0001e80008000004 */
[----:B------:R1:W-:Y:S04]  /*4e990*/  STS.U8 [R31+UR4+0x6360], R57 ;  /* 0x006360391f007988 */ /* 0x0003e80008000004 */
[----:B0-----:R-:W4:Y:S04]  /*4e9a0*/  LDL.LU R30, [R1+0x120] ;  /* 0x00012000011e7983 */ /* 0x001f280000300800 */
[----:B------:R-:W4:Y:S04]  /*4e9b0*/  LDL.LU R2, [R1+0x11c] ;  /* 0x00011c0001027983 */ /* 0x000f280000300800 */
[----:B-1----:R-:W4:Y:S04]  /*4e9c0*/  LDL.LU R59, [R1+0xb8] ;  /* 0x0000b800013b7983 */ /* 0x002f280000300800 */
[----:B------:R-:W4:Y:S04]  /*4e9d0*/  LDL.LU R61, [R1+0xb4] ;  /* 0x0000b400013d7983 */ /* 0x000f280000300800 */
[----:B------:R0:W-:Y:S04]  /*4e9e0*/  STS.U8 [R31+UR4+0x6380], R55 ;  /* 0x006380371f007988 */ /* 0x0001e80008000004 */
[----:B------:R1:W-:Y:S04]  /*4e9f0*/  STS.U8 [R31+UR4+0x63a0], R53 ;  /* 0x0063a0351f007988 */ /* 0x0003e80008000004 */
[----:B------:R-:W4:Y:S04]  /*4ea00*/  LDL.LU R57, [R1+0xb0] ;  /* 0x0000b00001397983 */ /* 0x000f280000300800 */
        /* <DEDUP_REMOVED lines=49> */
[----:B----4-:R-:W4:Y:S04]  /*4ed20*/  LDL.LU R60, [R1+0x4488] ;  /* 0x00448800013c7983 */ /* 0x010f280000300800 */
        /* <DEDUP_REMOVED lines=8> */
[----:B------:R-:W3:Y:S04]  /*4edb0*/  LDL.LU R61, [R1+0x4478] ;  /* 0x00447800013d7983 */ /* 0x000ee80000300800 */
        /* <DEDUP_REMOVED lines=22> */
[----:B------:R-:W3:Y:S04]  /*4ef20*/  LDL.LU R5, [R1+0x4448] ;  /* 0x0044480001057983 */ /* 0x000ee80000300800 */
[----:B------:R0:W-:Y:S04]  /*4ef30*/  STS.U8 [R31+UR4+0x77e0], R4 ;  /* 0x0077e0041f007988 */ /* 0x0001e80008000004 */
[----:B0-----:R-:W3:Y:S04]  /*4ef40*/  LDL.LU R4, [R1+0x4444] ;  /* 0x0044440001047983 */ /* 0x001ee80000300800 */
[----:B------:R0:W-:Y:S02]  /*4ef50*/  STS.U8 [R31+UR4+0x77c0], R49 ;  /* 0x0077c0311f007988 */ /* 0x0001e40008000004 */
[----:B0-----:R-:W0:Y:S02]  /*4ef60*/  S2R R49, SR_TID.X ;  /* 0x0000000000317919 */ /* 0x001e240000002100 */
[----:B0-----:R-:W-:-:S04]  /*4ef70*/  LOP3.LUT R49, R49, 0x1f, RZ, 0xc0, !PT ;  /* 0x0000001f31317812 */ /* 0x001fc800078ec0ff */
[----:B------:R-:W-:Y:S02]  /*4ef80*/  LOP3.LUT R49, R49, 0x60, RZ, 0xfc, !PT ;  /* 0x0000006031317812 */ /* 0x000fe400078efcff */
[----:B--2---:R-:W-:Y:S02]  /*4ef90*/  LOP3.LUT R59, R59, 0x1f, RZ, 0xc0, !PT ;  /* 0x0000001f3b3b7812 */ /* 0x004fe400078ec0ff */
[----:B------:R-:W-:Y:S02]  /*4efa0*/  ISETP.GE.AND P4, PT, R49, R2, PT ;  /* 0x000000023100720c */ /* 0x000fe40003f86270 */
[----:B------:R-:W-:-:S04]  /*4efb0*/  LOP3.LUT R59, R59, 0x20, RZ, 0xfc, !PT ;  /* 0x000000203b3b7812 */ /* 0x000fc800078efcff */
[----:B------:R-:W-:Y:S01]  /*4efc0*/  ISETP.GE.AND P1, PT, R59, R2, PT ;  /* 0x000000023b00720c */ /* 0x000fe20003f26270 */
[----:B---3--:R0:W-:Y:S04]  /*4efd0*/  STS.U8 [R31+UR4+0x7b40], R4 ;  /* 0x007b40041f007988 */ /* 0x0081e80008000004 */
[----:B------:R1:W-:Y:S04]  /*4efe0*/  STS.U8 [R31+UR4+0x7b60], R5 ;  /* 0x007b60051f007988 */ /* 0x0003e80008000004 */
[----:B0-----:R-:W2:Y:S04]  /*4eff0*/  LDL R4, [R1+0x4424] ;  /* 0x0044240001047983 */ /* 0x001ea80000100800 */
[----:B-1----:R-:W2:Y:S04]  /*4f000*/  LDL R5, [R1+0x4420] ;  /* 0x0044200001057983 */ /* 0x002ea80000100800 */
[----:B------:R-:W3:Y:S04]  /*4f010*/  LDL.LU R49, [R1+0x4440] ;  /* 0x0044400001317983 */ /* 0x000ee80000300800 */
[----:B------:R-:W2:Y:S04]  /*4f020*/  LDL.LU R59, [R1+0x443c] ;  /* 0x00443c00013b7983 */ /* 0x000ea80000300800 */
        /* <DEDUP_REMOVED lines=12> */
[----:B--2---:R-:W-:Y:S04]  /*4f0f0*/  STS.U8 [R31+UR4+0x7fa0], R59 ;  /* 0x007fa03b1f007988 */ /* 0x004fe80008000004 */
[----:B------:R0:W-:Y:S01]  /*4f100*/  STS.U8 [R31+UR4+0x7f80], R61 ;  /* 0x007f803d1f007988 */ /* 0x0001e20008000004 */
[----:B------:R-:W-:-:S03]  /*4f110*/  LOP3.LUT R0, R0, 0x40, RZ, 0xfc, !PT ;  /* 0x0000004000007812 */ /* 0x000fc600078efcff */
[----:B0-----:R-:W2:Y:S01]  /*4f120*/  LDL.LU R31, [R1+0x4438] ;  /* 0x00443800011f7983 */ /* 0x001ea20000300800 */
[----:B------:R-:W-:Y:S01]  /*4f130*/  BAR.SYNC.DEFER_BLOCKING 0x0 ;  /* 0x0000000000007b1d */ /* 0x000fe20000010000 */
[----:B--2---:R-:W-:-:S05]  /*4f140*/  PRMT R31, RZ, 0x7610, R31 ;  /* 0x00007610ff1f7816 */ /* 0x004fca000000001f */
[----:B------:R0:W-:Y:S04]  /*4f150*/  STL.S16 [R1+0x378], R31 ;  /* 0x0003781f01007387 */ /* 0x0001e80000100600 */
[----:B0-----:R-:W2:Y:S01]  /*4f160*/  LDL.LU R31, [R1+0x4434] ;  /* 0x00443400011f7983 */ /* 0x001ea20000300800 */
[CC--:B------:R-:W-:Y:S02]  /*4f170*/  ISETP.GE.AND P2, PT, R0.reuse, R2.reuse, PT ;  /* 0x000000020000720c */ /* 0x0c0fe40003f46270 */
[----:B------:R-:W-:Y:S02]  /*4f180*/  ISETP.GE.AND P3, PT, R0, R2, PT ;  /* 0x000000020000720c */ /* 0x000fe40003f66270 */
[----:B--2---:R-:W-:-:S05]  /*4f190*/  PRMT R31, RZ, 0x7610, R31 ;  /* 0x00007610ff1f7816 */ /* 0x004fca000000001f */
[----:B------:R0:W-:Y:S04]  /*4f1a0*/  STL.S16 [R1+0x37c], R31 ;  /* 0x00037c1f01007387 */ /* 0x0001e80000100600 */
[----:B0-----:R-:W2:Y:S04]  /*4f1b0*/  LDL.LU R31, [R1+0x4430] ;  /* 0x00443000011f7983 */ /* 0x001ea80000300800 */
[----:B------:R-:W3:Y:S04]  /*4f1c0*/  LDL.LU R0, [R1+0x442c] ;  /* 0x00442c0001007983 */ /* 0x000ee80000300800 */
[----:B------:R0:W-:Y:S04]  /*4f1d0*/  STL [R1+0x5780], R2 ;  /* 0x0057800201007387 */ /* 0x0001e80000100800 */
[----:B0-----:R-:W2:Y:S04]  /*4f1e0*/  LDL R2, [R1+0x378] ;  /* 0x0003780001027983 */ /* 0x001ea80000100800 */
        /* <DEDUP_REMOVED lines=58> */
[----:B0-----:R-:W3:Y:S04]  /*4f590*/  LDL R59, [R1+0x37c] ;  /* 0x00037c00013b7983 */ /* 0x001ee80000100800 */
        /* <DEDUP_REMOVED lines=23> */
[----:B--2---:R-:W2:Y:S04]  /*4f710*/  @!P4 LDG.E.U8 R2, desc[UR36][R4.64] ;  /* 0x000000240402c981 */ /* 0x004ea8000c1e1100 */
        /* <DEDUP_REMOVED lines=34> */
[----:B----4-:R-:W-:Y:S04]  /*4f940*/  STL [R1+0x55b0], R60 ;  /* 0x0055b03c01007387 */ /* 0x010fe80000100800 */
        /* <DEDUP_REMOVED lines=54> */
[----:B---3--:R-:W-:Y:S04]  /*4fcb0*/  STL [R1+0x54d4], R0 ;  /* 0x0054d40001007387 */ /* 0x008fe80000100800 */
[----:B--2---:R0:W-:Y:S04]  /*4fcc0*/  @!P4 STL [R1+0x378], R2 ;  /* 0x000378020100c387 */ /* 0x0041e80000100800 */
[----:B0-----:R-:W2:Y:S04]  /*4fcd0*/  LDL.LU R2, [R1+0x5780] ;  /* 0x0057800001027983 */ /* 0x001ea80000300800 */
[----:B------:R-:W3:Y:S04]  /*4fce0*/  LDL R4, [R1+0x3c2c] ;  /* 0x003c2c0001047983 */ /* 0x000ee80000100800 */
[----:B------:R-:W3:Y:S02]  /*4fcf0*/  LDL R5, [R1+0x3c44] ;  /* 0x003c440001057983 */ /* 0x000ee40000100800 */
[----:B---3--:R-:W-:-:S04]  /*4fd00*/  @!P1 LOP3.LUT R5, R5, R4, RZ, 0x3c, !PT ;  /* 0x0000000405059212 */ /* 0x008fc800078e3cff */
[----:B------:R-:W-:-:S04]  /*4fd10*/  @!P1 LOP3.LUT R4, R5, R4, RZ, 0x3c, !PT ;  /* 0x0000000405049212 */ /* 0x000fc800078e3cff */
[----:B------:R-:W-:-:S05]  /*4fd20*/  @!P1 LOP3.LUT R5, R5, R4, RZ, 0x3c, !PT ;  /* 0x0000000405059212 */ /* 0x000fca00078e3cff */
[----:B------:R-:W3:Y:S04]  /*4fd30*/  @!P1 LDG.E.U8 R59, desc[UR36][R4.64] ;  /* 0x00000024043b9981 */ /* 0x000ee8000c1e1100 */
[----:B---3--:R0:W-:Y:S04]  /*4fd40*/  @!P1 STL [R1+0x37c], R59 ;  /* 0x00037c3b01009387 */ /* 0x0081e80000100800 */
[----:B0-----:R-:W3:Y:S04]  /*4fd50*/  LDL.LU R59, [R1+0x577c] ;  /* 0x00577c00013b7983 */ /* 0x001ee80000300800 */
[----:B------:R-:W4:Y:S04]  /*4fd60*/  LDL R4, [R1+0x4400] ;  /* 0x0044000001047983 */ /* 0x000f280000100800 */
[----:B------:R-:W4:Y:S01]  /*4fd70*/  LDL R5, [R1+0x4418] ;  /* 0x0044180001057983 */ /* 0x000f220000100800 */
[----:B------:R-:W-:-:S02]  /*4fd80*/  PRMT R61, RZ, 0x7610, R61 ;  /* 0x00007610ff3d7816 */ /* 0x000fc4000000003d */
[----:B----4-:R-:W-:-:S04]  /*4fd90*/  @!P2 LOP3.LUT R5, R5, R4, RZ, 0x3c, !PT ;  /* 0x000000040505a212 */ /* 0x010fc800078e3cff */
[----:B------:R-:W-:-:S04]  /*4fda0*/  @!P2 LOP3.LUT R4, R5, R4, RZ, 0x3c, !PT ;  /* 0x000000040504a212 */ /* 0x000fc800078e3cff */
[----:B------:R-:W-:-:S05]  /*4fdb0*/  @!P2 LOP3.LUT R5, R5, R4, RZ, 0x3c, !PT ;  /* 0x000000040505a212 */ /* 0x000fca00078e3cff */
[----:B------:R-:W4:Y:S04]  /*4fdc0*/  @!P2 LDG.E.U8 R61, desc[UR36][R4.64] ;  /* 0x00000024043da981 */ /* 0x000f28000c1e1100 */
[----:B----4-:R0:W-:Y:S04]  /*4fdd0*/  STL [R1+0x160], R61 ;  /* 0x0001603d01007387 */ /* 0x0101e80000100800 */
[----:B0-----:R-:W4:Y:S04]  /*4fde0*/  LDL.LU R61, [R1+0x5778] ;  /* 0x00577800013d7983 */ /* 0x001f280000300800 */
[----:B------:R-:W2:Y:S04]  /*4fdf0*/  LDL R4, [R1+0x43e4] ;  /* 0x0043e40001047983 */ /* 0x000ea80000100800 */
[----:B------:R-:W2:Y:S01]  /*4fe00*/  LDL R5, [R1+0x440c] ;  /* 0x00440c0001057983 */ /* 0x000ea20000100800 */
[----:B---3--:R-:W-:-:S02]  /*4fe10*/  PRMT R59, RZ, 0x7610, R59 ;  /* 0x00007610ff3b7816 */ /* 0x008fc4000000003b */
[----:B--2---:R-:W-:-:S04]  /*4fe20*/  @!P3 LOP3.LUT R5, R5, R4, RZ, 0x3c, !PT ;  /* 0x000000040505b212 */ /* 0x004fc800078e3cff */
[----:B------:R-:W-:-:S04]  /*4fe30*/  @!P3 LOP3.LUT R4, R5, R4, RZ, 0x3c, !PT ;  /* 0x000000040504b212 */ /* 0x000fc800078e3cff */
[----:B------:R-:W-:-:S05]  /*4fe40*/  @!P3 LOP3.LUT R5, R5, R4, RZ, 0x3c, !PT ;  /* 0x000000040505b212 */ /* 0x000fca00078e3cff */
[----:B------:R-:W2:Y:S01]  /*4fe50*/  @!P3 LDG.E.U8 R59, desc[UR36][R4.64] ;  /* 0x00000024043bb981 */ /* 0x000ea2000c1e1100 */
[----:B------:R-:W0:Y:S03]  /*4fe60*/  S2R R10, SR_TID.X ;  /* 0x00000000000a7919 */ /* 0x000e260000002100 */
[----:B--2---:R1:W-:Y:S04]  /*4fe70*/  STL [R1+0x16c], R59 ;  /* 0x00016c3b01007387 */ /* 0x0043e80000100800 */
[----:B-1----:R-:W2:Y:S04]  /*4fe80*/  LDL.LU R59, [R1+0x5774] ;  /* 0x00577400013b7983 */ /* 0x002ea80000300800 */
[----:B------:R-:W3:Y:S04]  /*4fe90*/  LDL R4, [R1+0x43c4] ;  /* 0x0043c40001047983 */ /* 0x000ee80000100800 */
[----:B------:R-:W3:Y:S01]  /*4fea0*/  LDL R5, [R1+0x43e8] ;  /* 0x0043e80001057983 */ /* 0x000ee20000100800 */
[----:B0-----:R-:W-:-:S04]  /*4feb0*/  LOP3.LUT R10, R10, 0x1f, RZ, 0xc0, !PT ;  /* 0x0000001f0a0a7812 */ /* 0x001fc800078ec0ff */
[----:B------:R-:W-:-:S04]  /*4fec0*/  LOP3.LUT R10, R10, 0x40, RZ, 0xfc, !PT ;  /* 0x000000400a0a7812 */ /* 0x000fc800078efcff */
[----:B------:R-:W-:Y:S02]  /*4fed0*/  ISETP.GE.AND P4, PT, R10, R2, PT ;  /* 0x000000020a00720c */ /* 0x000fe40003f86270 */
[----:B----4-:R-:W-:-:S11]  /*4fee0*/  PRMT R61, RZ, 0x7610, R61 ;  /* 0x00007610ff3d7816 */ /* 0x010fd6000000003d */
[----:B---3--:R-:W-:-:S04]  /*4fef0*/  @!P4 LOP3.LUT R5, R5, R4, RZ, 0x3c, !PT ;  /* 0x000000040505c212 */ /* 0x008fc800078e3cff */
[----:B------:R-:W-:-:S04]  /*4ff00*/  @!P4 LOP3.LUT R4, R5, R4, RZ, 0x3c, !PT ;  /* 0x000000040504c212 */ /* 0x000fc800078e3cff */
[----:B------:R-:W-:-:S05]  /*4ff10*/  @!P4 LOP3.LUT R5, R5, R4, RZ, 0x3c, !PT ;  /* 0x000000040505c212 */ /* 0x000fca00078e3cff */
[----:B------:R-:W3:Y:S01]  /*4ff20*/  @!P4 LDG.E.U8 R61, desc[UR36][R4.64] ;  /* 0x00000024043dc981 */ /* 0x000ee2000c1e1100 */
[----:B------:R-:W-:-:S03]  /*4ff30*/  ISETP.GE.AND P1, PT, R10, R2, PT ;  /* 0x000000020a00720c */ /* 0x000fc60003f26270 */
[----:B---3--:R0:W-:Y:S04]  /*4ff40*/  STL [R1+0x174], R61 ;  /* 0x0001743d01007387 */ /* 0x0081e80000100800 */
[----:B0-----:R-:W3:Y:S04]  /*4ff50*/  LDL.LU R61, [R1+0x5770] ;  /* 0x00577000013d7983 */ /* 0x001ee80000300800 */
[----:B------:R-:W4:Y:S04]  /*4ff60*/  LDL R4, [R1+0x43a4] ;  /* 0x0043a40001047983 */ /* 0x000f280000100800 */
[----:B------:R-:W4:Y:S01]  /*4ff70*/  LDL R5, [R1+0x43c8] ;  /* 0x0043c80001057983 */ /* 0x000f220000100800 */
[----:B--2---:R-:W-:-:S02]  /*4ff80*/  PRMT R59, RZ, 0x7610, R59 ;  /* 0x00007610ff3b7816 */ /* 0x004fc4000000003b */
[----:B----4-:R-:W-:-:S04]  /*4ff90*/  @!P1 LOP3.LUT R5, R5, R4, RZ, 0x3c, !PT ;  /* 0x0000000405059212 */ /* 0x010fc800078e3cff */
[----:B------:R-:W-:-:S04]  /*4ffa0*/  @!P1 LOP3.LUT R4, R5, R4, RZ, 0x3c, !PT ;  /* 0x0000000405049212 */ /* 0x000fc800078e3cff */
[----:B------:R-:W-:-:S05]  /*4ffb0*/  @!P1 LOP3.LUT R5, R5, R4, RZ, 0x3c, !PT ;  /* 0x0000000405059212 */ /* 0x000fca00078e3cff */
[----:B------:R-:W2:Y:S01]  /*4ffc0*/  @!P1 LDG.E.U8 R59, desc[UR36][R4.64] ;  /* 0x00000024043b9981 */ /* 0x000ea2000c1e1100 */
[----:B------:R-:W-:-:S03]  /*4ffd0*/  ISETP.GE.AND P2, PT, R10, R2, PT ;  /* 0x000000020a00720c */ /* 0x000fc60003f46270 */
[----:B--2---:R0:W-:Y:S04]  /*4ffe0*/  STL [R1+0x17c], R59 ;  /* 0x00017c3b01007387 */ /* 0x0041e80000100800 */
[----:B0-----:R-:W2:Y:S04]  /*4fff0*/  LDL.LU R59, [R1+0x576c] ;  /* 0x00576c00013b7983 */ /* 0x001ea80000300800 */
[----:B------:R-:W4:Y:S04]  /*50000*/  LDL R4, [R1+0x4384] ;  /* 0x0043840001047983 */ /* 0x000f280000100800 */
[----:B------:R-:W4:Y:S01]  /*50010*/  LDL R5, [R1+0x43a8] ;  /* 0x0043a80001057983 */ /* 0x000f220000100800 */
[----:B---3--:R-:W-:-:S02]  /*50020*/  PRMT R61, RZ, 0x7610, R61 ;  /* 0x00007610ff3d7816 */ /* 0x008fc4000000003d */
[----:B----4-:R-:W-:-:S04]  /*50030*/  @!P2 LOP3.LUT R5, R5, R4, RZ, 0x3c, !PT ;  /* 0x000000040505a212 */ /* 0x010fc800078e3cff */
        /* <DEDUP_REMOVED lines=538> */
[----:B------:R-:W-:-:S02]  /*521e0*/  PRMT R15, RZ, 0x7610, R15 ;  /* 0x00007610ff0f7816 */ /* 0x000fc4000000000f */
[----:B----4-:R-:W-:-:S04]  /*521f0*/  @!P4 LOP3.LUT R5, R5, R4, RZ, 0x3c, !PT ;  /* 0x000000040505c212 */ /* 0x010fc800078e3cff */
[----:B------:R-:W-:-:S04]  /*52200*/  @!P4 LOP3.LUT R4, R5, R4, RZ, 0x3c, !PT ;  /* 0x000000040504c212 */ /* 0x000fc800078e3cff */
[----:B------:R-:W-:-:S05]  /*52210*/  @!P4 LOP3.LUT R5, R5, R4, RZ, 0x3c, !PT ;  /* 0x000000040505c212 */ /* 0x000fca00078e3cff */
[----:B------:R0:W4:Y:S04]  /*52220*/  @!P4 LDG.E.U8 R15, desc[UR36][R4.64] ;  /* 0x00000024040fc981 */ /* 0x000128000c1e1100 */
[----:B------:R-:W0:Y:S04]  /*52230*/  LDL R4, [R1+0x3ca4] ;  /* 0x003ca40001047983 */ /* 0x000e280000100800 */
[----:B------:R-:W0:Y:S01]  /*52240*/  LDL R5, [R1+0x3cc8] ;  /* 0x003cc80001057983 */ /* 0x000e220000100800 */
[----:B------:R-:W-:Y:S02]  /*52250*/  ISETP.GE.AND P1, PT, R10, R2, PT ;  /* 0x000000020a00720c */ /* 0x000fe40003f26270 */
[----:B--2---:R-:W-:-:S11]  /*52260*/  PRMT R59, RZ, 0x7610, R59 ;  /* 0x00007610ff3b7816 */ /* 0x004fd6000000003b */
[----:B0-----:R-:W-:-:S04]  /*52270*/  @!P1 LOP3.LUT R5, R5, R4, RZ, 0x3c, !PT ;  /* 0x0000000405059212 */ /* 0x001fc800078e3cff */
[----:B------:R-:W-:-:S04]  /*52280*/  @!P1 LOP3.LUT R4, R5, R4, RZ, 0x3c, !PT ;  /* 0x0000000405049212 */ /* 0x000fc800078e3cff */
[----:B------:R-:W-:-:S05]  /*52290*/  @!P1 LOP3.LUT R5, R5, R4, RZ, 0x3c, !PT ;  /* 0x0000000405059212 */ /* 0x000fca00078e3cff */
[----:B------:R-:W2:Y:S04]  /*522a0*/  @!P1 LDG.E.U8 R59, desc[UR36][R4.64] ;  /* 0x00000024043b9981 */ /* 0x000ea8000c1e1100 */
[----:B----4-:R-:W-:Y:S01]  /*522b0*/  STL [R1+0x2dc], R15 ;  /* 0x0002dc0f01007387 */ /* 0x010fe20000100800 */
        /* <DEDUP_REMOVED lines=40> */
[----:B------:R-:W0:Y:S03]  /*52540*/  S2R R15, SR_TID.X ;  /* 0x00000000000f7919 */ /* 0x000e260000002100 */
[----:B--2---:R1:W-:Y:S04]  /*52550*/  STL [R1+0x2e0], R59 ;  /* 0x0002e03b01007387 */ /* 0x0043e80000100800 */
[----:B-1----:R-:W2:Y:S04]  /*52560*/  LDL.LU R59, [R1+0x5680] ;  /* 0x00568000013b7983 */ /* 0x002ea80000300800 */
[----:B------:R-:W4:Y:S04]  /*52570*/  LDL R4, [R1+0x43fc] ;  /* 0x0043fc0001047983 */ /* 0x000f280000100800 */
[----:B------:R-:W4:Y:S01]  /*52580*/  LDL R5, [R1+0x4414] ;  /* 0x0044140001057983 */ /* 0x000f220000100800 */
[----:B0-----:R-:W-:-:S04]  /*52590*/  LOP3.LUT R15, R15, 0x1f, RZ, 0xc0, !PT ;  /* 0x0000001f0f0f7812 */ /* 0x001fc800078ec0ff */
[----:B------:R-:W-:-:S04]  /*525a0*/  LOP3.LUT R10, R15, 0x60, RZ, 0xfc, !PT ;  /* 0x000000600f0a7812 */ /* 0x000fc800078efcff */
[----:B------:R-:W-:Y:S02]  /*525b0*/  ISETP.GE.AND P2, PT, R10, R2, PT ;  /* 0x000000020a00720c */ /* 0x000fe40003f46270 */
[----:B---3--:R-:W-:-:S11]  /*525c0*/  PRMT R61, RZ, 0x7610, R61 ;  /* 0x00007610ff3d7816 */ /* 0x008fd6000000003d */
        /* <DEDUP_REMOVED lines=509> */
[----:B------:R-:W-:-:S02]  /*545a0*/  PRMT R60, RZ, 0x7610, R60 ;  /* 0x00007610ff3c7816 */ /* 0x000fc4000000003c */
[----:B----4-:R-:W-:-:S04]  /*545b0*/  @!P1 LOP3.LUT R5, R5, R4, RZ, 0x3c, !PT ;  /* 0x0000000405059212 */ /* 0x010fc800078e3cff */
[----:B------:R-:W-:-:S04]  /*545c0*/  @!P1 LOP3.LUT R4, R5, R4, RZ, 0x3c, !PT ;  /* 0x0000000405049212 */ /* 0x000fc800078e3cff */
[----:B------:R-:W-:-:S05]  /*545d0*/  @!P1 LOP3.LUT R5, R5, R4, RZ, 0x3c, !PT ;  /* 0x0000000405059212 */ /* 0x000fca00078e3cff */
[----:B------:R-:W4:Y:S01]  /*545e0*/  @!P1 LDG.E.U8 R60, desc[UR36][R4.64] ;  /* 0x00000024043c9981 */ /* 0x000f22000c1e1100 */
[----:B------:R-:W-:-:S03]  /*545f0*/  ISETP.GE.AND P2, PT, R10, R2, PT ;  /* 0x000000020a00720c */ /* 0x000fc60003f46270 */
[----:B----4-:R0:W-:Y:S04]  /*54600*/  STL [R1+0x1ec], R60 ;  /* 0x0001ec3c01007387 */ /* 0x0101e80000100800 */
[----:B0-----:R-:W4:Y:S04]  /*54610*/  LDL.LU R60, [R1+0x55b0] ;  /* 0x0055b000013c7983 */ /* 0x001f280000300800 */
[----:B------:R-:W2:Y:S04]  /*54620*/  LDL R4, [R1+0x3d80] ;  /* 0x003d800001047983 */ /* 0x000ea80000100800 */
[----:B------:R-:W2:Y:S01]  /*54630*/  LDL R5, [R1+0x3db8] ;  /* 0x003db80001057983 */ /* 0x000ea20000100800 */
[----:B------:R-:W-:-:S02]  /*54640*/  PRMT R58, RZ, 0x7610, R58 ;  /* 0x00007610ff3a7816 */ /* 0x000fc4000000003a */
[----:B--2---:R-:W-:-:S04]  /*54650*/  @!P2 LOP3.LUT R5, R5, R4, RZ, 0x3c, !PT ;  /* 0x000000040505a212 */ /* 0x004fc800078e3cff */
[----:B------:R-:W-:-:S04]  /*54660*/  @!P2 LOP3.LUT R4, R5, R4, RZ, 0x3c, !PT ;  /* 0x000000040504a212 */ /* 0x000fc800078e3cff */
[----:B------:R-:W-:-:S05]  /*54670*/  @!P2 LOP3.LUT R5, R5, R4, RZ, 0x3c, !PT ;  /* 0x000000040505a212 */ /* 0x000fca00078e3cff */
[----:B------:R-:W2:Y:S01]  /*54680*/  @!P2 LDG.E.U8 R58, desc[UR36][R4.64] ;  /* 0x00000024043aa981 */ /* 0x000ea2000c1e1100 */
[----:B------:R-:W-:-:S03]  /*54690*/  ISETP.GE.AND P3, PT, R10, R2, PT ;  /* 0x000000020a00720c */ /* 0x000fc60003f66270 */
[----:B--2---:R0:W-:Y:S04]  /*546a0*/  STL [R1+0x1d8], R58 ;  /* 0x0001d83a01007387 */ /* 0x0041e80000100800 */
[----:B0-----:R-:W2:Y:S04]  /*546b0*/  LDL.LU R58, [R1+0x55ac] ;  /* 0x0055ac00013a7983 */ /* 0x001ea80000300800 */
        /* <DEDUP_REMOVED lines=47> */
[----:B------:R-:W-:-:S04]  /*549b0*/  LOP3.LUT R15, R15, 0x20, RZ, 0xfc, !PT ;  /* 0x000000200f0f7812 */ /* 0x000fc800078efcff */
[----:B------:R-:W-:Y:S02]  /*549c0*/  ISETP.GE.AND P1, PT, R15, R2, PT ;  /* 0x000000020f00720c */ /* 0x000fe40003f26270 */
[----:B------:R-:W3:Y:S04]  /*549d0*/  LDL.LU R15, [R1+0x5598] ;  /* 0x00559800010f7983 */ /* 0x000ee80000300800 */
        /* <DEDUP_REMOVED lines=9> */
[CC--:B------:R-:W-:Y:S02]  /*54a70*/  ISETP.GE.AND P2, PT, R10.reuse, R2.reuse, PT ;  /* 0x000000020a00720c */ /* 0x0c0fe40003f46270 */
[CC--:B------:R-:W-:Y:S02]  /*54a80*/  ISETP.GE.AND P3, PT, R10.reuse, R2.reuse, PT ;  /* 0x000000020a00720c */ /* 0x0c0fe40003f66270 */
[CC--:B------:R-:W-:Y:S02]  /*54a90*/  ISETP.GE.AND P4, PT, R10.reuse, R2.reuse, PT ;  /* 0x000000020a00720c */ /* 0x0c0fe40003f86270 */
[CC--:B------:R-:W-:Y:S02]  /*54aa0*/  ISETP.GE.AND P5, PT, R10.reuse, R2.reuse, PT ;  /* 0x000000020a00720c */ /* 0x0c0fe40003fa6270 */
        /* <DEDUP_REMOVED lines=10> */
[----:B------:R0:W2:Y:S04]  /*54b50*/  @!P1 LDG.E.U8 R2, desc[UR36][R4.64] ;  /* 0x0000002404029981 */ /* 0x0000a8000c1e1100 */
[----:B------:R-:W0:Y:S04]  /*54b60*/  LDL R4, [R1+0x3cc0] ;  /* 0x003cc00001047983 */ /* 0x000e280000100800 */
[----:B------:R-:W0:Y:S01]  /*54b70*/  LDL R5, [R1+0x3cf8] ;  /* 0x003cf80001057983 */ /* 0x000e220000100800 */
[----:B------:R-:W-:Y:S02]  /*54b80*/  PRMT R14, RZ, 0x7610, R14 ;  /* 0x00007610ff0e7816 */ /* 0x000fe4000000000e */
[----:B0-----:R-:W-:-:S04]  /*54b90*/  @!P2 LOP3.LUT R5, R5, R4, RZ, 0x3c, !PT ;  /* 0x000000040505a212 */ /* 0x001fc800078e3cff */
[----:B------:R-:W-:-:S04]  /*54ba0*/  @!P2 LOP3.LUT R4, R5, R4, RZ, 0x3c, !PT ;  /* 0x000000040504a212 */ /* 0x000fc800078e3cff */
[----:B------:R-:W-:-:S05]  /*54bb0*/  @!P2 LOP3.LUT R5, R5, R4, RZ, 0x3c, !PT ;  /* 0x000000040505a212 */ /* 0x000fca00078e3cff */
[----:B------:R-:W3:Y:S04]  /*54bc0*/  @!P2 LDG.E.U8 R14, desc[UR36][R4.64] ;  /* 0x00000024040ea981 */ /* 0x000ee8000c1e1100 */
[----:B--2---:R-:W-:Y:S04]  /*54bd0*/  STL [R1+0x5468], R2 ;  /* 0x0054680201007387 */ /* 0x004fe80000100800 */
[----:B---3--:R0:W-:Y:S04]  /*54be0*/  STL [R1+0xfc], R14 ;  /* 0x0000fc0e01007387 */ /* 0x0081e80000100800 */
[----:B0-----:R-:W2:Y:S04]  /*54bf0*/  LDL.LU R14, [R1+0x5588] ;  /* 0x00558800010e7983 */ /* 0x001ea80000300800 */
[----:B------:R-:W3:Y:S04]  /*54c00*/  LDL R4, [R1+0x3ca0] ;  /* 0x003ca00001047983 */ /* 0x000ee80000100800 */
[----:B------:R-:W3:Y:S01]  /*54c10*/  LDL R5, [R1+0x3cd8] ;  /* 0x003cd80001057983 */ /* 0x000ee20000100800 */
[----:B------:R-:W-:-:S02]  /*54c20*/  PRMT R9, RZ, 0x7610, R9 ;  /* 0x00007610ff097816 */ /* 0x000fc40000000009 */
[----:B---3--:R-:W-:-:S04]  /*54c30*/  @!P3 LOP3.LUT R5, R5, R4, RZ, 0x3c, !PT ;  /* 0x000000040505b212 */ /* 0x008fc800078e3cff */
[----:B------:R-:W-:-:S04]  /*54c40*/  @!P3 LOP3.LUT R4, R5, R4, RZ, 0x3c, !PT ;  /* 0x000000040504b212 */ /* 0x000fc800078e3cff */
[----:B------:R-:W-:-:S05]  /*54c50*/  @!P3 LOP3.LUT R5, R5, R4, RZ, 0x3c, !PT ;  /* 0x000000040505b212 */ /* 0x000fca00078e3cff */
[----:B------:R-:W3:Y:S04]  /*54c60*/  @!P3 LDG.E.U8 R9, desc[UR36][R4.64] ;  /* 0x000000240409b981 */ /* 0x000ee8000c1e1100 */
[----:B---3--:R0:W-:Y:S04]  /*54c70*/  STL [R1+0x108], R9 ;  /* 0x0001080901007387 */ /* 0x0081e80000100800 */
[----:B0-----:R-:W3:Y:S04]  /*54c80*/  LDL.LU R9, [R1+0x5584] ;  /* 0x0055840001097983 */ /* 0x001ee80000300800 */
[----:B------:R-:W2:Y:S04]  /*54c90*/  LDL R4, [R1+0x3c80] ;  /* 0x003c800001047983 */ /* 0x000ea80000100800 */
[----:B------:R-:W2:Y:S01]  /*54ca0*/  LDL R5, [R1+0x3cb8] ;  /* 0x003cb80001057983 */ /* 0x000ea20000100800 */
[----:B------:R-:W-:-:S02]  /*54cb0*/  PRMT R31, RZ, 0x7610, R31 ;  /* 0x00007610ff1f7816 */ /* 0x000fc4000000001f */
[----:B--2---:R-:W-:-:S04]  /*54cc0*/  @!P4 LOP3.LUT R5, R5, R4, RZ, 0x3c, !PT ;  /* 0x000000040505c212 */ /* 0x004fc800078e3cff */
[----:B------:R-:W-:-:S04]  /*54cd0*/  @!P4 LOP3.LUT R4, R5, R4, RZ, 0x3c, !PT ;  /* 0x000000040504c212 */ /* 0x000fc800078e3cff */
[----:B------:R-:W-:-:S05]  /*54ce0*/  @!P4 LOP3.LUT R5, R5, R4, RZ, 0x3c, !PT ;  /* 0x000000040505c212 */ /* 0x000fca00078e3cff */
[----:B------:R-:W2:Y:S04]  /*54cf0*/  @!P4 LDG.E.U8 R31, desc[UR36][R4.64] ;  /* 0x00000024041fc981 */ /* 0x000ea8000c1e1100 */
        /* <DEDUP_REMOVED lines=322> */
[----:B--2---:R0:W-:Y:S04]  /*56120*/  STL [R1+0xa4], R59 ;  /* 0x0000a43b01007387 */ /* 0x0041e80000100800 */
[----:B0-----:R-:W2:Y:S04]  /*56130*/  LDL R59, [R1+0x3eac] ;  /* 0x003eac00013b7983 */ /* 0x001ea80000100800 */
        /* <DEDUP_REMOVED lines=36> */
[----:B------:R-:W-:-:S03]  /*56380*/  PRMT R53, RZ, 0x7610, R53 ;  /* 0x00007610ff357816 */ /* 0x000fc60000000035 */
[----:B--2---:R0:W-:Y:S04]  /*56390*/  STL [R1+0x90], R52 ;  /* 0x0000903401007387 */ /* 0x0041e80000100800 */
[----:B0-----:R-:W2:Y:S04]  /*563a0*/  LDL.LU R52, [R1+0x54e4] ;  /* 0x0054e40001347983 */ /* 0x001ea80000300800 */
[----:B------:R-:W2:Y:S01]  /*563b0*/  LDL R5, [R1+0x3e70] ;  /* 0x003e700001057983 */ /* 0x000ea20000100800 */
[----:B------:R-:W-:-:S03]  /*563c0*/  @!P1 IMAD.MOV.U32 R4, RZ, RZ, R59 ;  /* 0x000000ffff049224 */ /* 0x000fc600078e003b */
[----:B------:R-:W3:Y:S04]  /*563d0*/  LDL R59, [R1+0x3ef4] ;  /* 0x003ef400013b7983 */ /* 0x000ee80000100800 */
[----:B--2---:R-:W2:Y:S04]  /*563e0*/  @!P1 LDG.E.U8 R53, desc[UR36][R4.64] ;  /* 0x0000002404359981 */ /* 0x004ea8000c1e1100 */
        /* <DEDUP_REMOVED lines=20> */
[----:B----4-:R-:W-:Y:S02]  /*56530*/  PRMT R60, RZ, 0x7610, R60 ;  /* 0x00007610ff3c7816 */ /* 0x010fe4000000003c */
[----:B0-----:R-:W-:-:S04]  /*56540*/  @!P0 LOP3.LUT R5, R5, R4, RZ, 0x3c, !PT ;  /* 0x0000000405058212 */ /* 0x001fc800078e3cff */
[----:B------:R-:W-:-:S04]  /*56550*/  @!P0 LOP3.LUT R4, R5, R4, RZ, 0x3c, !PT ;  /* 0x0000000405048212 */ /* 0x000fc800078e3cff */
[----:B------:R-:W-:Y:S01]  /*56560*/  @!P0 LOP3.LUT R5, R5, R4, RZ, 0x3c, !PT ;  /* 0x0000000405058212 */ /* 0x000fe200078e3cff */
[----:B--2---:R0:W-:Y:S04]  /*56570*/  STL [R1+0x84], R61 ;  /* 0x0000843d01007387 */ /* 0x0041e80000100800 */
[----:B------:R1:W2:Y:S01]  /*56580*/  @!P0 LDG.E.U8 R60, desc[UR36][R4.64] ;  /* 0x00000024043c8981 */ /* 0x0002a2000c1e1100 */
[----:B------:R-:W-:-:S03]  /*56590*/  PRMT R54, RZ, 0x7610, R54 ;  /* 0x00007610ff367816 */ /* 0x000fc60000000036 */
[----:B0-----:R-:W4:Y:S04]  /*565a0*/  LDL R61, [R1+0x3f14] ;  /* 0x003f1400013d7983 */ /* 0x001f280000100800 */
[----:B------:R-:W1:Y:S04]  /*565b0*/  LDL R4, [R1+0x3eb0] ;  /* 0x003eb00001047983 */ /* 0x000e680000100800 */
[----:B------:R-:W1:Y:S02]  /*565c0*/  LDL R5, [R1+0x3eec] ;  /* 0x003eec0001057983 */ /* 0x000e640000100800 */
[----:B-1----:R-:W-:-:S04]  /*565d0*/  @!P1 LOP3.LUT R5, R5, R4, RZ, 0x3c, !PT ;  /* 0x0000000405059212 */ /* 0x002fc800078e3cff */
[----:B------:R-:W-:-:S04]  /*565e0*/  @!P1 LOP3.LUT R4, R5, R4, RZ, 0x3c, !PT ;  /* 0x0000000405049212 */ /* 0x000fc800078e3cff */
[----:B------:R-:W-:-:S05]  /*565f0*/  @!P1 LOP3.LUT R5, R5, R4, RZ, 0x3c, !PT ;  /* 0x0000000405059212 */ /* 0x000fca00078e3cff */
[----:B------:R-:W3:Y:S04]  /*56600*/  @!P1 LDG.E.U8 R54, desc[UR36][R4.64] ;  /* 0x0000002404369981 */ /* 0x000ee8000c1e1100 */
[----:B--2---:R0:W-:Y:S04]  /*56610*/  STL [R1+0x80], R60 ;  /* 0x0000803c01007387 */ /* 0x0041e80000100800 */
[----:B0-----:R-:W2:Y:S04]  /*56620*/  LDL R60, [R1+0x3f2c] ;  /* 0x003f2c00013c7983 */ /* 0x001ea80000100800 */
[----:B---3--:R0:W-:Y:S04]  /*56630*/  STL [R1+0x7c], R54 ;  /* 0x00007c3601007387 */ /* 0x0081e80000100800 */
[----:B0-----:R-:W3:Y:S04]  /*56640*/  LDL.LU R54, [R1+0x54d8] ;  /* 0x0054d80001367983 */ /* 0x001ee80000300800 */
[----:B------:R-:W2:Y:S01]  /*56650*/  LDL R5, [R1+0x3ebc] ;  /* 0x003ebc0001057983 */ /* 0x000ea20000100800 */
[----:B------:R-:W-:Y:S01]  /*56660*/  PRMT R0, RZ, 0x7610, R0 ;  /* 0x00007610ff007816 */ /* 0x000fe20000000000 */
[----:B------:R-:W-:-:S02]  /*56670*/  @!P0 IMAD.MOV.U32 R4, RZ, RZ, R59 ;  /* 0x000000ffff048224 */ /* 0x000fc400078e003b */
        /* <DEDUP_REMOVED lines=11> */
[----:B------:R-:W3:Y:S01]  /*56730*/  LDL R5, [R1+0x3edc] ;  /* 0x003edc0001057983 */ /* 0x000ee20000100800 */
[----:B------:R-:W-:Y:S01]  /*56740*/  PRMT R57, RZ, 0x7610, R57 ;  /* 0x00007610ff397816 */ /* 0x000fe20000000039 */
[----:B----4-:R-:W-:Y:S02]  /*56750*/  @!P0 IMAD.MOV.U32 R4, RZ, RZ, R61 ;  /* 0x000000ffff048224 */ /* 0x010fe400078e003d */
[----:B--2---:R0:W-:Y:S01]  /*56760*/  STL [R1+0x74], R58 ;  /* 0x0000743a01007387 */ /* 0x0041e20000100800 */
[----:B------:R-:W-:-:S03]  /*56770*/  PRMT R56, RZ, 0x7610, R56 ;  /* 0x00007610ff387816 */ /* 0x000fc60000000038 */
[----:B------:R-:W2:Y:S04]  /*56780*/  LDL R61, [R1+0x3f1c] ;  /* 0x003f1c00013d7983 */ /* 0x000ea80000100800 */
[----:B---3--:R1:W3:Y:S04]  /*56790*/  @!P0 LDG.E.U8 R57, desc[UR36][R4.64] ;  /* 0x0000002404398981 */ /* 0x0082e8000c1e1100 */
[----:B0-----:R-:W4:Y:S04]  /*567a0*/  LDL R58, [R1+0x3f4c] ;  /* 0x003f4c00013a7983 */ /* 0x001f280000100800 */
[----:B------:R-:W2:Y:S01]  /*567b0*/  LDL R5, [R1+0x3ef0] ;  /* 0x003ef00001057983 */ /* 0x000ea20000100800 */
[----:B-1----:R-:W-:-:S03]  /*567c0*/  @!P1 IMAD.MOV.U32 R4, RZ, RZ, R60 ;  /* 0x000000ffff049224 */ /* 0x002fc600078e003c */
[----:B---3--:R0:W-:Y:S01]  /*567d0*/  STL [R1+0x70], R57 ;  /* 0x0000703901007387 */ /* 0x0081e20000100800 */
[----:B------:R-:W-:-:S03]  /*567e0*/  PRMT R11, RZ, 0x7610, R11 ;  /* 0x00007610ff0b7816 */ /* 0x000fc6000000000b */
[----:B------:R-:W3:Y:S04]  /*567f0*/  LDL R60, [R1+0x3f30] ;  /* 0x003f3000013c7983 */ /* 0x000ee80000100800 */
[----:B--2---:R1:W2:Y:S04]  /*56800*/  @!P1 LDG.E.U8 R56, desc[UR36][R4.64] ;  /* 0x0000002404389981 */ /* 0x0042a8000c1e1100 */
[----:B0-----:R-:W3:Y:S04]  /*56810*/  LDL R57, [R1+0x3f54] ;  /* 0x003f540001397983 */ /* 0x001ee80000100800 */
[----:B------:R-:W3:Y:S01]  /*56820*/  LDL R5, [R1+0x3efc] ;  /* 0x003efc0001057983 */ /* 0x000ee20000100800 */
[----:B-1----:R-:W-:-:S03]  /*56830*/  @!P0 IMAD.MOV.U32 R4, RZ, RZ, R59 ;  /* 0x000000ffff048224 */ /* 0x002fc600078e003b */
[----:B--2---:R0:W-:Y:S01]  /*56840*/  STL [R1+0x6c], R56 ;  /* 0x00006c3801007387 */ /* 0x0041e20000100800 */
[----:B------:R-:W-:Y:S02]  /*56850*/  PRMT R13, RZ, 0x7610, R13 ;  /* 0x00007610ff0d7816 */ /* 0x000fe4000000000d */
[----:B------:R-:W-:Y:S02]  /*56860*/  PRMT R15, RZ, 0x7610, R15 ;  /* 0x00007610ff0f7816 */ /* 0x000fe4000000000f */
[----:B------:R-:W-:Y:S01]  /*56870*/  PRMT R8, RZ, 0x7610, R8 ;  /* 0x00007610ff087816 */ /* 0x000fe20000000008 */
[----:B------:R-:W2:Y:S04]  /*56880*/  LDL R59, [R1+0x3f3c] ;  /* 0x003f3c00013b7983 */ /* 0x000ea80000100800 */
[----:B---3--:R4:W3:Y:S04]  /*56890*/  @!P0 LDG.E.U8 R11, desc[UR36][R4.64] ;  /* 0x00000024040b8981 */ /* 0x0088e8000c1e1100 */
[----:B0-----:R-:W2:Y:S04]  /*568a0*/  LDL R56, [R1+0x3f6c] ;  /* 0x003f6c0001387983 */ /* 0x001ea80000100800 */
[----:B------:R-:W2:Y:S01]  /*568b0*/  LDL R5, [R1+0x3f10] ;  /* 0x003f100001057983 */ /* 0x000ea20000100800 */
[----:B----4-:R-:W-:-:S05]  /*568c0*/  @!P1 IMAD.MOV.U32 R4, RZ, RZ, R58 ;  /* 0x000000ffff049224 */ /* 0x010fca00078e003a */
[----:B--2---:R0:W2:Y:S02]  /*568d0*/  @!P1 LDG.E.U8 R13, desc[UR36][R4.64] ;  /* 0x00000024040d9981 */ /* 0x0040a4000c1e1100 */
[----:B0-----:R-:W-:Y:S02]  /*568e0*/  @!P0 IMAD.MOV.U32 R4, RZ, RZ, R57 ;  /* 0x000000ffff048224 */ /* 0x001fe400078e0039 */
[----:B------:R-:W-:Y:S01]  /*568f0*/  @!P0 IMAD.MOV.U32 R5, RZ, RZ, R61 ;  /* 0x000000ffff058224 */ /* 0x000fe200078e003d */
[----:B---3--:R0:W-:Y:S04]  /*56900*/  STL [R1+0x68], R11 ;  /* 0x0000680b01007387 */ /* 0x0081e80000100800 */
[----:B------:R-:W3:Y:S01]  /*56910*/  LDL R58, [R1+0x3f50] ;  /* 0x003f5000013a7983 */ /* 0x000ee20000100800 */
[----:B------:R-:W-:-:S02]  /*56920*/  PRMT R10, RZ, 0x7610, R10 ;  /* 0x00007610ff0a7816 */ /* 0x000fc4000000000a */
[----:B------:R-:W-:Y:S01]  /*56930*/  PRMT R7, RZ, 0x7610, R7 ;  /* 0x00007610ff077816 */ /* 0x000fe20000000007 */
[----:B------:R1:W4:Y:S01]  /*56940*/  @!P0 LDG.E.U8 R15, desc[UR36][R4.64] ;  /* 0x00000024040f8981 */ /* 0x000322000c1e1100 */
[----:B------:R-:W-:Y:S02]  /*56950*/  PRMT R14, RZ, 0x7610, R14 ;  /* 0x00007610ff0e7816 */ /* 0x000fe4000000000e */
[----:B------:R-:W-:Y:S02]  /*56960*/  PRMT R9, RZ, 0x7610, R9 ;  /* 0x00007610ff097816 */ /* 0x000fe40000000009 */
[----:B------:R-:W-:Y:S02]  /*56970*/  PRMT R31, RZ, 0x7610, R31 ;  /* 0x00007610ff1f7816 */ /* 0x000fe4000000001f */
[----:B------:R-:W-:Y:S02]  /*56980*/  PRMT R30, RZ, 0x7610, R30 ;  /* 0x00007610ff1e7816 */ /* 0x000fe4000000001e */
[----:B------:R-:W-:Y:S01]  /*56990*/  PRMT R29, RZ, 0x7610, R29 ;  /* 0x00007610ff1d7816 */ /* 0x000fe2000000001d */
[----:B0-----:R-:W3:Y:S01]  /*569a0*/  LDL R11, [R1+0x3f74] ;  /* 0x003f7400010b7983 */ /* 0x001ee20000100800 */
[----:B------:R-:W-:-:S02]  /*569b0*/  PRMT R28, RZ, 0x7610, R28 ;  /* 0x00007610ff1c7816 */ /* 0x000fc4000000001c */
[----:B------:R-:W-:Y:S02]  /*569c0*/  PRMT R27, RZ, 0x7610, R27 ;  /* 0x00007610ff1b7816 */ /* 0x000fe4000000001b */
[----:B------:R-:W-:Y:S01]  /*569d0*/  PRMT R26, RZ, 0x7610, R26 ;  /* 0x00007610ff1a7816 */ /* 0x000fe2000000001a */
[----:B-1----:R-:W-:Y:S02]  /*569e0*/  @!P1 IMAD.MOV.U32 R4, RZ, RZ, R56 ;  /* 0x000000ffff049224 */ /* 0x002fe400078e0038 */
[----:B------:R-:W-:Y:S01]  /*569f0*/  @!P1 IMAD.MOV.U32 R5, RZ, RZ, R60 ;  /* 0x000000ffff059224 */ /* 0x000fe200078e003c */
[----:B------:R-:W-:Y:S02]  /*56a00*/  PRMT R25, RZ, 0x7610, R25 ;  /* 0x00007610ff197816 */ /* 0x000fe40000000019 */
[----:B------:R-:W-:Y:S02]  /*56a10*/  PRMT R24, RZ, 0x7610, R24 ;  /* 0x00007610ff187816 */ /* 0x000fe40000000018 */
[----:B------:R-:W-:-:S02]  /*56a20*/  PRMT R23, RZ, 0x7610, R23 ;  /* 0x00007610ff177816 */ /* 0x000fc40000000017 */
[----:B------:R-:W-:Y:S01]  /*56a30*/  PRMT R22, RZ, 0x7610, R22 ;  /* 0x00007610ff167816 */ /* 0x000fe20000000016 */
[----:B------:R0:W3:Y:S01]  /*56a40*/  @!P1 LDG.E.U8 R8, desc[UR36][R4.64] ;  /* 0x0000002404089981 */ /* 0x0000e2000c1e1100 */
[----:B------:R-:W-:Y:S02]  /*56a50*/  PRMT R21, RZ, 0x7610, R21 ;  /* 0x00007610ff157816 */ /* 0x000fe40000000015 */
[----:B------:R-:W-:Y:S02]  /*56a60*/  PRMT R20, RZ, 0x7610, R20 ;  /* 0x00007610ff147816 */ /* 0x000fe40000000014 */
[----:B------:R-:W-:Y:S02]  /*56a70*/  PRMT R19, RZ, 0x7610, R19 ;  /* 0x00007610ff137816 */ /* 0x000fe40000000013 */
[----:B------:R-:W-:Y:S02]  /*56a80*/  PRMT R17, RZ, 0x7610, R17 ;  /* 0x00007610ff117816 */ /* 0x000fe40000000011 */
[----:B------:R-:W-:-:S02]  /*56a90*/  PRMT R16, RZ, 0x7610, R16 ;  /* 0x00007610ff107816 */ /* 0x000fc40000000010 */
[----:B------:R-:W-:Y:S02]  /*56aa0*/  PRMT R18, RZ, 0x7610, R18 ;  /* 0x00007610ff127816 */ /* 0x000fe40000000012 */
[----:B------:R-:W-:Y:S02]  /*56ab0*/  PRMT R12, RZ, 0x7610, R12 ;  /* 0x00007610ff0c7816 */ /* 0x000fe4000000000c */
[----:B------:R-:W-:Y:S02]  /*56ac0*/  PRMT R6, RZ, 0x7610, R6 ;  /* 0x00007610ff067816 */ /* 0x000fe40000000006 */
[----:B------:R-:W-:Y:S01]  /*56ad0*/  PRMT R2, RZ, 0x7610, R2 ;  /* 0x00007610ff027816 */ /* 0x000fe20000000002 */
[----:B0-----:R-:W-:Y:S01]  /*56ae0*/  @!P0 IMAD.MOV.U32 R5, RZ, RZ, R59 ;  /* 0x000000ffff058224 */ /* 0x001fe200078e003b */
[----:B------:R-:W-:Y:S02]  /*56af0*/  PRMT R50, RZ, 0x7610, R50 ;  /* 0x00007610ff327816 */ /* 0x000fe40000000032 */
[----:B------:R-:W-:-:S02]  /*56b00*/  PRMT R48, RZ, 0x7610, R48 ;  /* 0x00007610ff307816 */ /* 0x000fc40000000030 */
[----:B------:R-:W-:Y:S02]  /*56b10*/  PRMT R46, RZ, 0x7610, R46 ;  /* 0x00007610ff2e7816 */ /* 0x000fe4000000002e */
        /* <DEDUP_REMOVED lines=21> */
[----:B------:R-:W-:Y:S01]  /*56c70*/  PRMT R54, RZ, 0x7610, R54 ;  /* 0x00007610ff367816 */ /* 0x000fe20000000036 */
[----:B------:R-:W-:Y:S04]  /*56c80*/  LDS.U8 R59, [R0+UR4+0x1108] ;  /* 0x00110804003b7984 */ /* 0x000fe80008000000 */
[----:B------:R-:W-:Y:S04]  /*56c90*/  LDS.U8 R60, [R0+UR4+0x1008] ;  /* 0x00100804003c7984 */ /* 0x000fe80008000000 */
[----:B------:R-:W-:Y:S04]  /*56ca0*/  LDS.U8 R61, [R0+UR4+0x1100] ;  /* 0x00110004003d7984 */ /* 0x000fe80008000000 */
[----:B--2---:R0:W-:Y:S04]  /*56cb0*/  STL [R1+0x64], R13 ;  /* 0x0000640d01007387 */ /* 0x0041e80000100800 */
[----:B------:R-:W2:Y:S04]  /*56cc0*/  LDL R57, [R1+0x3f5c] ;  /* 0x003f5c0001397983 */ /* 0x000ea80000100800 */
[----:B0-----:R-:W2:Y:S04]  /*56cd0*/  LDL R13, [R1+0x3f8c] ;  /* 0x003f8c00010d7983 */ /* 0x001ea80000100800 */
[----:B----4-:R0:W-:Y:S04]  /*56ce0*/  STL [R1+0x60], R15 ;  /* 0x0000600f01007387 */ /* 0x0101e80000100800 */
[----:B------:R-:W4:Y:S04]  /*56cf0*/  LDL R56, [R1+0x3f70] ;  /* 0x003f700001387983 */ /* 0x000f280000100800 */
[----:B0-----:R-:W4:Y:S04]  /*56d00*/  LDL R15, [R1+0x3f94] ;  /* 0x003f9400010f7983 */ /* 0x001f280000100800 */
[----:B---3--:R0:W-:Y:S01]  /*56d10*/  STL [R1+0x5c], R8 ;  /* 0x00005c0801007387 */ /* 0x0081e20000100800 */
[----:B------:R-:W-:-:S03]  /*56d20*/  @!P0 IMAD.MOV.U32 R4, RZ, RZ, R11 ;  /* 0x000000ffff048224 */ /* 0x000fc600078e000b */
[----:B------:R-:W3:Y:S04]  /*56d30*/  LDL R11, [R1+0x3f7c] ;  /* 0x003f7c00010b7983 */ /* 0x000ee80000100800 */
[----:B------:R1:W3:Y:S04]  /*56d40*/  @!P0 LDG.E.U8 R10, desc[UR36][R4.64] ;  /* 0x00000024040a8981 */ /* 0x0002e8000c1e1100 */
[----:B0-----:R-:W3:Y:S01]  /*56d50*/  LDL R8, [R1+0x3fac] ;  /* 0x003fac0001087983 */ /* 0x001ee20000100800 */
[----:B-1----:R-:W-:-:S03]  /*56d60*/  @!P1 IMAD.MOV.U32 R5, RZ, RZ, R58 ;  /* 0x000000ffff059224 */ /* 0x002fc600078e003a */
[----:B------:R-:W-:Y:S01]  /*56d70*/  LDS.U8 R58, [R0+UR4+0x1000] ;  /* 0x00100004003a7984 */ /* 0x000fe20008000000 */
[----:B--2---:R-:W-:-:S05]  /*56d80*/  @!P1 IMAD.MOV.U32 R4, RZ, RZ, R13 ;  /* 0x000000ffff049224 */ /* 0x004fca00078e000d */
[----:B------:R0:W2:Y:S02]  /*56d90*/  @!P1 LDG.E.U8 R7, desc[UR36][R4.64] ;  /* 0x0000002404079981 */ /* 0x0000a4000c1e1100 */
[----:B0-----:R-:W-:Y:S02]  /*56da0*/  @!P0 IMAD.MOV.U32 R5, RZ, RZ, R57 ;  /* 0x000000ffff058224 */ /* 0x001fe400078e0039 */
[----:B----4-:R-:W-:Y:S01]  /*56db0*/  @!P0 IMAD.MOV.U32 R4, RZ, RZ, R15 ;  /* 0x000000ffff048224 */ /* 0x010fe200078e000f */
[----:B------:R-:W-:Y:S04]  /*56dc0*/  LDS.U8 R57, [R0+UR4+0x100] ;  /* 0x0001000400397984 */ /* 0x000fe80008000000 */
[----:B------:R0:W4:Y:S02]  /*56dd0*/  @!P0 LDG.E.U8 R14, desc[UR36][R4.64] ;  /* 0x00000024040e8981 */ /* 0x000124000c1e1100 */
[----:B0-----:R-:W-:-:S02]  /*56de0*/  @!P1 IMAD.MOV.U32 R5, RZ, RZ, R56 ;  /* 0x000000ffff059224 */ /* 0x001fc400078e0038 */
[----:B---3--:R-:W-:Y:S01]  /*56df0*/  @!P1 IMAD.MOV.U32 R4, RZ, RZ, R8 ;  /* 0x000000ffff049224 */ /* 0x008fe200078e0008 */
[----:B------:R0:W-:Y:S04]  /*56e00*/  STL [R1+0x58], R10 ;  /* 0x0000580a01007387 */ /* 0x0001e80000100800 */
[----:B------:R-:W3:Y:S04]  /*56e10*/  LDL R13, [R1+0x3f90] ;  /* 0x003f9000010d7983 */ /* 0x000ee80000100800 */
[----:B------:R-:W-:Y:S04]  /*56e20*/  LDS.U8 R56, [R0+UR4+0x8] ;  /* 0x0000080400387984 */ /* 0x000fe80008000000 */
[----:B------:R1:W3:Y:S04]  /*56e30*/  @!P1 LDG.E.U8 R9, desc[UR36][R4.64] ;  /* 0x0000002404099981 */ /* 0x0002e8000c1e1100 */
[----:B0-----:R-:W3:Y:S01]  /*56e40*/  LDL R10, [R1+0x3fb4] ;  /* 0x003fb400010a7983 */ /* 0x001ee20000100800 */
[----:B-1----:R-:W-:-:S03]  /*56e50*/  @!P0 IMAD.MOV.U32 R5, RZ, RZ, R11 ;  /* 0x000000ffff058224 */ /* 0x002fc600078e000b */
[----:B--2---:R0:W-:Y:S04]  /*56e60*/  STL [R1+0x54], R7 ;  /* 0x0000540701007387 */ /* 0x0041e80000100800 */
[----:B------:R-:W2:Y:S04]  /*56e70*/  LDL R15, [R1+0x3f9c] ;  /* 0x003f9c00010f7983 */ /* 0x000ea80000100800 */
[----:B0-----:R-:W2:Y:S04]  /*56e80*/  LDL R7, [R1+0x3fcc] ;  /* 0x003fcc0001077983 */ /* 0x001ea80000100800 */
[----:B----4-:R0:W-:Y:S04]  /*56e90*/  STL [R1+0x50], R14 ;  /* 0x0000500e01007387 */ /* 0x0101e80000100800 */
[----:B------:R-:W4:Y:S04]  /*56ea0*/  LDL R8, [R1+0x3fec] ;  /* 0x003fec0001087983 */ /* 0x000f280000100800 */
[----:B0-----:R-:W4:Y:S04]  /*56eb0*/  LDL R14, [R1+0x3fd4] ;  /* 0x003fd400010e7983 */ /* 0x001f280000100800 */
[----:B---3--:R0:W-:Y:S04]  /*56ec0*/  STL [R1+0x4c], R9 ;  /* 0x00004c0901007387 */ /* 0x0081e80000100800 */
[----:B------:R-:W3:Y:S04]  /*56ed0*/  LDL R11, [R1+0x3fbc] ;  /* 0x003fbc00010b7983 */ /* 0x000ee80000100800 */
[----:B0-----:R-:W3:Y:S01]  /*56ee0*/  LDL R9, [R1+0x3fb0] ;  /* 0x003fb00001097983 */ /* 0x001ee20000100800 */
[----:B------:R-:W-:-:S03]  /*56ef0*/  @!P0 IMAD.MOV.U32 R4, RZ, RZ, R10 ;  /* 0x000000ffff048224 */ /* 0x000fc600078e000a */
[----:B------:R-:W3:Y:S04]  /*56f00*/  LDL R10, [R1+0x3ff4] ;  /* 0x003ff400010a7983 */ /* 0x000ee80000100800 */
[----:B------:R0:W3:Y:S02]  /*56f10*/  @!P0 LDG.E.U8 R31, desc[UR36][R4.64] ;  /* 0x00000024041f8981 */ /* 0x0000e4000c1e1100 */
[----:B0-----:R-:W-:Y:S02]  /*56f20*/  @!P1 IMAD.MOV.U32 R5, RZ, RZ, R13 ;  /* 0x000000ffff059224 */ /* 0x001fe400078e000d */
[----:B------:R-:W3:Y:S01]  /*56f30*/  LDL R13, [R1+0x3fd0] ;  /* 0x003fd000010d7983 */ /* 0x000ee20000100800 */
[----:B--2---:R-:W-:-:S03]  /*56f40*/  @!P1 IMAD.MOV.U32 R4, RZ, RZ, R7 ;  /* 0x000000ffff049224 */ /* 0x004fc600078e0007 */
[----:B------:R-:W2:Y:S04]  /*56f50*/  LDL R7, [R1+0x400c] ;  /* 0x00400c0001077983 */ /* 0x000ea80000100800 */
[----:B------:R0:W2:Y:S02]  /*56f60*/  @!P1 LDG.E.U8 R30, desc[UR36][R4.64] ;  /* 0x00000024041e9981 */ /* 0x0000a4000c1e1100 */
[----:B0-----:R-:W-:Y:S02]  /*56f70*/  @!P0 IMAD.MOV.U32 R5, RZ, RZ, R15 ;  /* 0x000000ffff058224 */ /* 0x001fe400078e000f */
[----:B------:R-:W2:Y:S01]  /*56f80*/  LDL R15, [R1+0x3fdc] ;  /* 0x003fdc00010f7983 */ /* 0x000ea20000100800 */
[----:B----4-:R-:W-:-:S03]  /*56f90*/  @!P0 IMAD.MOV.U32 R4, RZ, RZ, R14 ;  /* 0x000000ffff048224 */ /* 0x010fc600078e000e */
[----:B------:R-:W4:Y:S04]  /*56fa0*/  LDL R14, [R1+0x4014] ;  /* 0x00401400010e7983 */ /* 0x000f280000100800 */
[----:B------:R0:W4:Y:S02]  /*56fb0*/  @!P0 LDG.E.U8 R29, desc[UR36][R4.64] ;  /* 0x00000024041d8981 */ /* 0x000124000c1e1100 */
[----:B0-----:R-:W-:Y:S02]  /*56fc0*/  @!P1 IMAD.MOV.U32 R4, RZ, RZ, R8 ;  /* 0x000000ffff049224 */ /* 0x001fe400078e0008 */
[----:B---3--:R-:W-:Y:S01]  /*56fd0*/  @!P1 IMAD.MOV.U32 R5, RZ, RZ, R9 ;  /* 0x000000ffff059224 */ /* 0x008fe200078e0009 */
[----:B------:R-:W3:Y:S04]  /*56fe0*/  LDL R8, [R1+0x402c] ;  /* 0x00402c0001087983 */ /* 0x000ee80000100800 */
[----:B------:R-:W3:Y:S04]  /*56ff0*/  LDL R9, [R1+0x3ff0] ;  /* 0x003ff00001097983 */ /* 0x000ee80000100800 */
[----:B------:R0:W3:Y:S02]  /*57000*/  @!P1 LDG.E.U8 R28, desc[UR36][R4.64] ;  /* 0x00000024041c9981 */ /* 0x0000e4000c1e1100 */
[----:B0-----:R-:W-:-:S02]  /*57010*/  @!P0 IMAD.MOV.U32 R4, RZ, RZ, R10 ;  /* 0x000000ffff048224 */ /* 0x001fc400078e000a */
[----:B------:R-:W-:Y:S01]  /*57020*/  @!P0 IMAD.MOV.U32 R5, RZ, RZ, R11 ;  /* 0x000000ffff058224 */ /* 0x000fe200078e000b */
[----:B------:R-:W3:Y:S04]  /*57030*/  LDL R10, [R1+0x4034] ;  /* 0x00403400010a7983 */ /* 0x000ee80000100800 */
[----:B------:R-:W3:Y:S04]  /*57040*/  LDL R11, [R1+0x3ffc] ;  /* 0x003ffc00010b7983 */ /* 0x000ee80000100800 */
[----:B------:R0:W3:Y:S02]  /*57050*/  @!P0 LDG.E.U8 R27, desc[UR36][R4.64] ;  /* 0x00000024041b8981 */ /* 0x0000e4000c1e1100 */
[----:B0-----:R-:W-:-:S02]  /*57060*/  @!P1 IMAD.MOV.U32 R5, RZ, RZ, R13 ;  /* 0x000000ffff059224 */ /* 0x001fc400078e000d */
[----:B------:R-:W3:Y:S01]  /*57070*/  LDL R13, [R1+0x4010] ;  /* 0x00401000010d7983 */ /* 0x000ee20000100800 */
[----:B--2---:R-:W-:-:S03]  /*57080*/  @!P1 IMAD.MOV.U32 R4, RZ, RZ, R7 ;  /* 0x000000ffff049224 */ /* 0x004fc600078e0007 */
[----:B------:R-:W2:Y:S04]  /*57090*/  LDL R7, [R1+0x404c] ;  /* 0x00404c0001077983 */ /* 0x000ea80000100800 */
[----:B------:R0:W2:Y:S02]  /*570a0*/  @!P1 LDG.E.U8 R26, desc[UR36][R4.64] ;  /* 0x00000024041a9981 */ /* 0x0000a4000c1e1100 */
[----:B0-----:R-:W-:Y:S02]  /*570b0*/  @!P0 IMAD.MOV.U32 R5, RZ, RZ, R15 ;  /* 0x000000ffff058224 */ /* 0x001fe400078e000f */
[----:B----4-:R-:W-:Y:S01]  /*570c0*/  @!P0 IMAD.MOV.U32 R4, RZ, RZ, R14 ;  /* 0x000000ffff048224 */ /* 0x010fe200078e000e */
[----:B------:R-:W4:Y:S04]  /*570d0*/  LDL R15, [R1+0x401c] ;  /* 0x00401c00010f7983 */ /* 0x000f280000100800 */
[----:B------:R-:W4:Y:S04]  /*570e0*/  LDL R14, [R1+0x4054] ;  /* 0x00405400010e7983 */ /* 0x000f280000100800 */
[----:B------:R3:W4:Y:S04]  /*570f0*/  @!P0 LDG.E.U8 R25, desc[UR36][R4.64] ;  /* 0x0000002404198981 */ /* 0x000728000c1e1100 */
[----:B------:R-:W-:Y:S01]  /*57100*/  STL [R1+0x48], R31 ;  /* 0x0000481f01007387 */ /* 0x000fe20000100800 */
[----:B---3--:R-:W-:-:S02]  /*57110*/  @!P1 IMAD.MOV.U32 R4, RZ, RZ, R8 ;  /* 0x000000ffff049224 */ /* 0x008fc400078e0008 */
[----:B------:R-:W-:Y:S01]  /*57120*/  @!P1 IMAD.MOV.U32 R5, RZ, RZ, R9 ;  /* 0x000000ffff059224 */ /* 0x000fe200078e0009 */
[----:B------:R-:W3:Y:S04]  /*57130*/  LDL R8, [R1+0x406c] ;  /* 0x00406c0001087983 */ /* 0x000ee80000100800 */
[----:B------:R-:W3:Y:S04]  /*57140*/  LDL R9, [R1+0x4030] ;  /* 0x0040300001097983 */ /* 0x000ee80000100800 */
[----:B------:R0:W3:Y:S04]  /*57150*/  @!P1 LDG.E.U8 R24, desc[UR36][R4.64] ;  /* 0x0000002404189981 */ /* 0x0000e8000c1e1100 */
[----:B------:R-:W-:Y:S01]  /*57160*/  STL [R1+0x44], R30 ;  /* 0x0000441e01007387 */ /* 0x000fe20000100800 */
[----:B0-----:R-:W-:-:S02]  /*57170*/  @!P0 IMAD.MOV.U32 R4, RZ, RZ, R10 ;  /* 0x000000ffff048224 */ /* 0x001fc400078e000a */
[----:B------:R-:W-:Y:S01]  /*57180*/  @!P0 IMAD.MOV.U32 R5, RZ, RZ, R11 ;  /* 0x000000ffff058224 */ /* 0x000fe200078e000b */
[----:B------:R-:W3:Y:S04]  /*57190*/  LDL R10, [R1+0x4074] ;  /* 0x00407400010a7983 */ /* 0x000ee80000100800 */
[----:B------:R-:W3:Y:S04]  /*571a0*/  LDL R11, [R1+0x403c] ;  /* 0x00403c00010b7983 */ /* 0x000ee80000100800 */
[----:B------:R0:W3:Y:S04]  /*571b0*/  @!P0 LDG.E.U8 R23, desc[UR36][R4.64] ;  /* 0x0000002404178981 */ /* 0x0000e8000c1e1100 */
[----:B------:R-:W-:Y:S01]  /*571c0*/  STL [R1+0x40], R29 ;  /* 0x0000401d01007387 */ /* 0x000fe20000100800 */
[----:B0-----:R-:W-:-:S03]  /*571d0*/  @!P1 IMAD.MOV.U32 R5, RZ, RZ, R13 ;  /* 0x000000ffff059224 */ /* 0x001fc600078e000d */
[----:B------:R-:W3:Y:S01]  /*571e0*/  LDL R13, [R1+0x4050] ;  /* 0x00405000010d7983 */ /* 0x000ee20000100800 */
[----:B--2---:R-:W-:-:S03]  /*571f0*/  @!P1 IMAD.MOV.U32 R4, RZ, RZ, R7 ;  /* 0x000000ffff049224 */ /* 0x004fc600078e0007 */
[----:B------:R-:W2:Y:S04]  /*57200*/  LDL R7, [R1+0x408c] ;  /* 0x00408c0001077983 */ /* 0x000ea80000100800 */
[----:B------:R4:W2:Y:S04]  /*57210*/  @!P1 LDG.E.U8 R22, desc[UR36][R4.64] ;  /* 0x0000002404169981 */ /* 0x0008a8000c1e1100 */
[----:B------:R-:W-:Y:S01]  /*57220*/  STL [R1+0x3c], R28 ;  /* 0x00003c1c01007387 */ /* 0x000fe20000100800 */
[----:B----4-:R-:W-:Y:S02]  /*57230*/  @!P0 IMAD.MOV.U32 R5, RZ, RZ, R15 ;  /* 0x000000ffff058224 */ /* 0x010fe400078e000f */
[----:B------:R-:W-:Y:S01]  /*57240*/  @!P0 IMAD.MOV.U32 R4, RZ, RZ, R14 ;  /* 0x000000ffff048224 */ /* 0x000fe200078e000e */
        /* <DEDUP_REMOVED lines=20> */
[----:B------:R4:W2:Y:S02]  /*57390*/  @!P1 LDG.E.U8 R17, desc[UR36][R4.64] ;  /* 0x0000002404119981 */ /* 0x0008a4000c1e1100 */
[----:B----4-:R-:W-:Y:S02]  /*573a0*/  @!P0 IMAD.MOV.U32 R5, RZ, RZ, R15 ;  /* 0x000000ffff058224 */ /* 0x010fe400078e000f */
[----:B------:R-:W-:-:S05]  /*573b0*/  @!P0 IMAD.MOV.U32 R4, RZ, RZ, R14 ;  /* 0x000000ffff048224 */ /* 0x000fca00078e000e */
[----:B------:R3:W4:Y:S02]  /*573c0*/  @!P0 LDG.E.U8 R16, desc[UR36][R4.64] ;  /* 0x0000002404108981 */ /* 0x000724000c1e1100 */
[----:B---3--:R-:W-:Y:S02]  /*573d0*/  @!P1 IMAD.MOV.U32 R4, RZ, RZ, R8 ;  /* 0x000000ffff049224 */ /* 0x008fe400078e0008 */
[----:B------:R-:W-:-:S05]  /*573e0*/  @!P1 IMAD.MOV.U32 R5, RZ, RZ, R9 ;  /* 0x000000ffff059224 */ /* 0x000fca00078e0009 */
[----:B------:R0:W3:Y:S02]  /*573f0*/  @!P1 LDG.E.U8 R18, desc[UR36][R4.64] ;  /* 0x0000002404129981 */ /* 0x0000e4000c1e1100 */
[----:B0-----:R-:W-:Y:S02]  /*57400*/  @!P0 IMAD.MOV.U32 R4, RZ, RZ, R10 ;  /* 0x000000ffff048224 */ /* 0x001fe400078e000a */
[----:B------:R-:W-:-:S05]  /*57410*/  @!P0 IMAD.MOV.U32 R5, RZ, RZ, R11 ;  /* 0x000000ffff058224 */ /* 0x000fca00078e000b */
[----:B------:R0:W3:Y:S02]  /*57420*/  @!P0 LDG.E.U8 R12, desc[UR36][R4.64] ;  /* 0x00000024040c8981 */ /* 0x0000e4000c1e1100 */
[----:B0-----:R-:W-:Y:S02]  /*57430*/  @!P1 IMAD.MOV.U32 R5, RZ, RZ, R13 ;  /* 0x000000ffff059224 */ /* 0x001fe400078e000d */
[----:B------:R-:W-:Y:S04]  /*57440*/  STL [R1+0x2c], R24 ;  /* 0x00002c1801007387 */ /* 0x000fe80000100800 */
[----:B------:R-:W3:Y:S04]  /*57450*/  LDL R15, [R1+0x409c] ;  /* 0x00409c00010f7983 */ /* 0x000ee80000100800 */
[----:B------:R-:W3:Y:S04]  /*57460*/  LDL R14, [R1+0x40d4] ;  /* 0x0040d400010e7983 */ /* 0x000ee80000100800 */
[----:B------:R-:W-:Y:S04]  /*57470*/  STL [R1+0x28], R23 ;  /* 0x0000281701007387 */ /* 0x000fe80000100800 */
[----:B------:R-:W3:Y:S04]  /*57480*/  LDL R9, [R1+0x40b0] ;  /* 0x0040b00001097983 */ /* 0x000ee80000100800 */
[----:B------:R-:W3:Y:S01]  /*57490*/  LDL R8, [R1+0x40ec] ;  /* 0x0040ec0001087983 */ /* 0x000ee20000100800 */
[----:B--2---:R-:W-:-:S05]  /*574a0*/  @!P1 IMAD.MOV.U32 R4, RZ, RZ, R7 ;  /* 0x000000ffff049224 */ /* 0x004fca00078e0007 */
[----:B------:R0:W2:Y:S04]  /*574b0*/  @!P1 LDG.E.U8 R6, desc[UR36][R4.64] ;  /* 0x0000002404069981 */ /* 0x0000a8000c1e1100 */
[----:B------:R1:W-:Y:S04]  /*574c0*/  STL [R1+0x14], R17 ;  /* 0x0000141101007387 */ /* 0x0003e80000100800 */
[----:B-1----:R-:W2:Y:S04]  /*574d0*/  LDL R17, [R1+0x40bc] ;  /* 0x0040bc0001117983 */ /* 0x002ea80000100800 */
[----:B------:R-:W-:Y:S04]  /*574e0*/  STL [R1+0x24], R22 ;  /* 0x0000241601007387 */ /* 0x000fe80000100800 */
[----:B----4-:R1:W-:Y:S04]  /*574f0*/  STL [R1+0x10], R16 ;  /* 0x0000101001007387 */ /* 0x0103e80000100800 */
[----:B-1----:R-:W4:Y:S04]  /*57500*/  LDL R16, [R1+0x40f4] ;  /* 0x0040f40001107983 */ /* 0x002f280000100800 */
[----:B------:R-:W-:Y:S04]  /*57510*/  STL [R1+0x20], R21 ;  /* 0x0000201501007387 */ /* 0x000fe80000100800 */
[----:B------:R-:W4:Y:S04]  /*57520*/  LDL R11, [R1+0x40d0] ;  /* 0x0040d000010b7983 */ /* 0x000f280000100800 */
[----:B------:R-:W4:Y:S04]  /*57530*/  LDL R10, [R1+0x410c] ;  /* 0x00410c00010a7983 */ /* 0x000f280000100800 */
[----:B---3--:R1:W-:Y:S04]  /*57540*/  STL [R1+0x8], R12 ;  /* 0x0000080c01007387 */ /* 0x0083e80000100800 */
[----:B-1----:R-:W3:Y:S04]  /*57550*/  LDL R12, [R1+0x4114] ;  /* 0x00411400010c7983 */ /* 0x002ee80000100800 */
[----:B------:R-:W-:Y:S04]  /*57560*/  STL [R1+0x1c], R20 ;  /* 0x00001c1401007387 */ /* 0x000fe80000100800 */
[----:B------:R-:W3:Y:S04]  /*57570*/  LDL R13, [R1+0x40dc] ;  /* 0x0040dc00010d7983 */ /* 0x000ee80000100800 */
[----:B------:R-:W3:Y:S04]  /*57580*/  LDL R7, [R1+0x40f0] ;  /* 0x0040f00001077983 */ /* 0x000ee80000100800 */
[----:B------:R-:W-:Y:S01]  /*57590*/  STL [R1+0x18], R19 ;  /* 0x0000181301007387 */ /* 0x000fe20000100800 */
[----:B0-----:R-:W-:-:S02]  /*575a0*/  @!P0 IMAD.MOV.U32 R4, RZ, RZ, R14 ;  /* 0x000000ffff048224 */ /* 0x001fc400078e000e */
[----:B------:R-:W-:-:S05]  /*575b0*/  @!P0 IMAD.MOV.U32 R5, RZ, RZ, R15 ;  /* 0x000000ffff058224 */ /* 0x000fca00078e000f */
[----:B------:R0:W3:Y:S02]  /*575c0*/  @!P0 LDG.E.U8 R2, desc[UR36][R4.64] ;  /* 0x0000002404028981 */ /* 0x0000e4000c1e1100 */
[----:B0-----:R-:W-:Y:S02]  /*575d0*/  @!P1 IMAD.MOV.U32 R4, RZ, RZ, R8 ;  /* 0x000000ffff049224 */ /* 0x001fe400078e0008 */
[----:B------:R-:W-:-:S05]  /*575e0*/  @!P1 IMAD.MOV.U32 R5, RZ, RZ, R9 ;  /* 0x000000ffff059224 */ /* 0x000fca00078e0009 */
[----:B------:R0:W3:Y:S04]  /*575f0*/  @!P1 LDG.E.U8 R50, desc[UR36][R4.64] ;  /* 0x0000002404329981 */ /* 0x0000e8000c1e1100 */
[----:B--2---:R1:W-:Y:S04]  /*57600*/  STL [R1+0x4], R6 ;  /* 0x0000040601007387 */ /* 0x0043e80000100800 */
[----:B------:R-:W2:Y:S04]  /*57610*/  LDL R15, [R1+0x40fc] ;  /* 0x0040fc00010f7983 */ /* 0x000ea80000100800 */
[----:B------:R-:W2:Y:S04]  /*57620*/  LDL R14, [R1+0x4134] ;  /* 0x00413400010e7983 */ /* 0x000ea80000100800 */
[----:B-1----:R-:W2:Y:S01]  /*57630*/  LDL R6, [R1+0x412c] ;  /* 0x00412c0001067983 */ /* 0x002ea20000100800 */
[----:B0-----:R-:W-:-:S02]  /*57640*/  @!P0 IMAD.MOV.U32 R5, RZ, RZ, R17 ;  /* 0x000000ffff058224 */ /* 0x001fc400078e0011 */
[----:B----4-:R-:W-:-:S05]  /*57650*/  @!P0 IMAD.MOV.U32 R4, RZ, RZ, R16 ;  /* 0x000000ffff048224 */ /* 0x010fca00078e0010 */
[----:B------:R0:W4:Y:S02]  /*57660*/  @!P0 LDG.E.U8 R48, desc[UR36][R4.64] ;  /* 0x0000002404308981 */ /* 0x000124000c1e1100 */
[----:B0-----:R-:W-:Y:S02]  /*57670*/  @!P1 IMAD.MOV.U32 R4, RZ, RZ, R10 ;  /* 0x000000ffff049224 */ /* 0x001fe400078e000a */
[----:B------:R-:W-:-:S05]  /*57680*/  @!P1 IMAD.MOV.U32 R5, RZ, RZ, R11 ;  /* 0x000000ffff059224 */ /* 0x000fca00078e000b */
[----:B------:R3:W4:Y:S02]  /*57690*/  @!P1 LDG.E.U8 R46, desc[UR36][R4.64] ;  /* 0x00000024042e9981 */ /* 0x000724000c1e1100 */
[----:B---3--:R-:W-:Y:S02]  /*576a0*/  @!P0 IMAD.MOV.U32 R4, RZ, RZ, R12 ;  /* 0x000000ffff048224 */ /* 0x008fe400078e000c */
[----:B------:R-:W-:-:S05]  /*576b0*/  @!P0 IMAD.MOV.U32 R5, RZ, RZ, R13 ;  /* 0x000000ffff058224 */ /* 0x000fca00078e000d */
[----:B------:R0:W3:Y:S02]  /*576c0*/  @!P0 LDG.E.U8 R44, desc[UR36][R4.64] ;  /* 0x00000024042c8981 */ /* 0x0000e4000c1e1100 */
[----:B0-----:R-:W-:Y:S02]  /*576d0*/  @!P1 IMAD.MOV.U32 R5, RZ, RZ, R7 ;  /* 0x000000ffff059224 */ /* 0x001fe400078e0007 */
[----:B------:R0:W-:Y:S04]  /*576e0*/  STL [R1+0x546c], R2 ;  /* 0x00546c0201007387 */ /* 0x0001e80000100800 */
[----:B------:R-:W3:Y:S04]  /*576f0*/  LDL R9, [R1+0x4110] ;  /* 0x0041100001097983 */ /* 0x000ee80000100800 */
[----:B------:R-:W3:Y:S04]  /*57700*/  LDL R8, [R1+0x414c] ;  /* 0x00414c0001087983 */ /* 0x000ee80000100800 */
[----:B------:R-:W-:Y:S04]  /*57710*/  STL [R1+0x5470], R50 ;  /* 0x0054703201007387 */ /* 0x000fe80000100800 */
[----:B------:R-:W3:Y:S04]  /*57720*/  LDL R16, [R1+0x411c] ;  /* 0x00411c0001107983 */ /* 0x000ee80000100800 */
[----:B0-----:R-:W3:Y:S04]  /*57730*/  LDL R2, [R1+0x4154] ;  /* 0x0041540001027983 */ /* 0x001ee80000100800 */
[----:B------:R0:W-:Y:S01]  /*57740*/  STL [R1+0xc], R18 ;  /* 0x00000c1201007387 */ /* 0x0001e20000100800 */
[----:B--2---:R-:W-:-:S05]  /*57750*/  @!P1 IMAD.MOV.U32 R4, RZ, RZ, R6 ;  /* 0x000000ffff049224 */ /* 0x004fca00078e0006 */
[----:B------:R1:W2:Y:S04]  /*57760*/  @!P1 LDG.E.U8 R42, desc[UR36][R4.64] ;  /* 0x00000024042a9981 */ /* 0x0002a8000c1e1100 */
[----:B----4-:R-:W-:Y:S04]  /*57770*/  STL [R1+0x5484], R48 ;  /* 0x0054843001007387 */ /* 0x010fe80000100800 */
[----:B------:R-:W4:Y:S04]  /*57780*/  LDL R11, [R1+0x4130] ;  /* 0x00413000010b7983 */ /* 0x000f280000100800 */
[----:B------:R-:W4:Y:S04]  /*57790*/  LDL R10, [R1+0x416c] ;  /* 0x00416c00010a7983 */ /* 0x000f280000100800 */
[----:B------:R-:W-:Y:S04]  /*577a0*/  STL [R1+0x5488], R46 ;  /* 0x0054882e01007387 */ /* 0x000fe80000100800 */
[----:B------:R-:W4:Y:S04]  /*577b0*/  LDL R13, [R1+0x413c] ;  /* 0x00413c00010d7983 */ /* 0x000f280000100800 */
[----:B------:R-:W4:Y:S04]  /*577c0*/  LDL R12, [R1+0x4174] ;  /* 0x00417400010c7983 */ /* 0x000f280000100800 */
[----:B---3--:R-:W-:Y:S04]  /*577d0*/  STL [R1+0x5474], R44 ;  /* 0x0054742c01007387 */ /* 0x008fe80000100800 */
[----:B------:R-:W3:Y:S04]  /*577e0*/  LDL R7, [R1+0x4150] ;  /* 0x0041500001077983 */ /* 0x000ee80000100800 */
[----:B------:R-:W3:Y:S01]  /*577f0*/  LDL R6, [R1+0x418c] ;  /* 0x00418c0001067983 */ /* 0x000ee20000100800 */
[----:B-1----:R-:W-:-:S02]  /*57800*/  @!P0 IMAD.MOV.U32 R4, RZ, RZ, R14 ;  /* 0x000000ffff048224 */ /* 0x002fc400078e000e */
[----:B------:R-:W-:-:S05]  /*57810*/  @!P0 IMAD.MOV.U32 R5, RZ, RZ, R15 ;  /* 0x000000ffff058224 */ /* 0x000fca00078e000f */
[----:B------:R1:W3:Y:S02]  /*57820*/  @!P0 LDG.E.U8 R40, desc[UR36][R4.64] ;  /* 0x0000002404288981 */ /* 0x0002e4000c1e1100 */
[----:B-1----:R-:W-:Y:S02]  /*57830*/  @!P1 IMAD.MOV.U32 R4, RZ, RZ, R8 ;  /* 0x000000ffff049224 */ /* 0x002fe400078e0008 */
[----:B------:R-:W-:-:S05]  /*57840*/  @!P1 IMAD.MOV.U32 R5, RZ, RZ, R9 ;  /* 0x000000ffff059224 */ /* 0x000fca00078e0009 */
[----:B------:R1:W3:Y:S02]  /*57850*/  @!P1 LDG.E.U8 R38, desc[UR36][R4.64] ;  /* 0x0000002404269981 */ /* 0x0002e4000c1e1100 */
[----:B-1----:R-:W-:Y:S02]  /*57860*/  @!P0 IMAD.MOV.U32 R4, RZ, RZ, R2 ;  /* 0x000000ffff048224 */ /* 0x002fe400078e0002 */
[----:B------:R-:W-:-:S05]  /*57870*/  @!P0 IMAD.MOV.U32 R5, RZ, RZ, R16 ;  /* 0x000000ffff058224 */ /* 0x000fca00078e0010 */
[----:B------:R4:W3:Y:S04]  /*57880*/  @!P0 LDG.E.U8 R36, desc[UR36][R4.64] ;  /* 0x0000002404248981 */ /* 0x0008e8000c1e1100 */
[----:B--2---:R-:W-:Y:S04]  /*57890*/  STL [R1+0x5478], R42 ;  /* 0x0054782a01007387 */ /* 0x004fe80000100800 */
[----:B------:R-:W2:Y:S04]  /*578a0*/  LDL R15, [R1+0x415c] ;  /* 0x00415c00010f7983 */ /* 0x000ea80000100800 */
[----:B------:R-:W2:Y:S01]  /*578b0*/  LDL R14, [R1+0x4194] ;  /* 0x00419400010e7983 */ /* 0x000ea20000100800 */
[----:B----4-:R-:W-:-:S02]  /*578c0*/  @!P1 IMAD.MOV.U32 R5, RZ, RZ, R11 ;  /* 0x000000ffff059224 */ /* 0x010fc400078e000b */
[----:B------:R-:W-:-:S05]  /*578d0*/  @!P1 IMAD.MOV.U32 R4, RZ, RZ, R10 ;  /* 0x000000ffff049224 */ /* 0x000fca00078e000a */
[----:B------:R1:W4:Y:S02]  /*578e0*/  @!P1 LDG.E.U8 R34, desc[UR36][R4.64] ;  /* 0x0000002404229981 */ /* 0x000324000c1e1100 */
[----:B-1----:R-:W-:Y:S02]  /*578f0*/  @!P0 IMAD.MOV.U32 R5, RZ, RZ, R13 ;  /* 0x000000ffff058224 */ /* 0x002fe400078e000d */
[----:B------:R-:W-:-:S05]  /*57900*/  @!P0 IMAD.MOV.U32 R4, RZ, RZ, R12 ;  /* 0x000000ffff048224 */ /* 0x000fca00078e000c */
[----:B------:R1:W4:Y:S04]  /*57910*/  @!P0 LDG.E.U8 R32, desc[UR36][R4.64] ;  /* 0x0000002404208981 */ /* 0x000328000c1e1100 */
[----:B---3--:R2:W3:Y:S01]  /*57920*/  @!P1 LDG.E.U8 R3, desc[UR36][R6.64] ;  /* 0x0000002406039981 */ /* 0x0084e2000c1e1100 */
[----:B-1----:R-:W-:-:S03]  /*57930*/  PRMT R4, RZ, 0x7610, R4 ;  /* 0x00007610ff047816 */ /* 0x002fc60000000004 */
[----:B------:R-:W-:Y:S04]  /*57940*/  STL [R1+0x5480], R40 ;  /* 0x0054802801007387 */ /* 0x000fe80000100800 */
[----:B------:R-:W3:Y:S04]  /*57950*/  LDL R9, [R1+0x4170] ;  /* 0x0041700001097983 */ /* 0x000ee80000100800 */
[----:B------:R-:W3:Y:S04]  /*57960*/  LDL R8, [R1+0x41ac] ;  /* 0x0041ac0001087983 */ /* 0x000ee80000100800 */
[----:B------:R-:W-:Y:S04]  /*57970*/  STL [R1+0x548c], R38 ;  /* 0x00548c2601007387 */ /* 0x000fe80000100800 */
[----:B------:R-:W3:Y:S04]  /*57980*/  LDL R16, [R1+0x417c] ;  /* 0x00417c0001107983 */ /* 0x000ee80000100800 */
[----:B------:R-:W3:Y:S04]  /*57990*/  LDL R2, [R1+0x41b4] ;  /* 0x0041b40001027983 */ /* 0x000ee80000100800 */
[----:B------:R-:W-:Y:S04]  /*579a0*/  STL [R1+0x547c], R36 ;  /* 0x00547c2401007387 */ /* 0x000fe80000100800 */
[----:B------:R-:W3:Y:S04]  /*579b0*/  LDL R11, [R1+0x4190] ;  /* 0x00419000010b7983 */ /* 0x000ee80000100800 */
[----:B------:R-:W3:Y:S01]  /*579c0*/  LDL R10, [R1+0x41cc] ;  /* 0x0041cc00010a7983 */ /* 0x000ee20000100800 */
[----:B--2---:R-:W-:-:S02]  /*579d0*/  @!P0 IMAD.MOV.U32 R7, RZ, RZ, R15 ;  /* 0x000000ffff078224 */ /* 0x004fc400078e000f */
[----:B------:R-:W-:-:S05]  /*579e0*/  @!P0 IMAD.MOV.U32 R6, RZ, RZ, R14 ;  /* 0x000000ffff068224 */ /* 0x000fca00078e000e */
[----:B------:R1:W2:Y:S04]  /*579f0*/  @!P0 LDG.E.U8 R4, desc[UR36][R6.64] ;  /* 0x0000002406048981 */ /* 0x0002a8000c1e1100 */
[----:B----4-:R-:W-:Y:S04]  /*57a00*/  STL [R1+0x5490], R34 ;  /* 0x0054902201007387 */ /* 0x010fe80000100800 */
[----:B------:R-:W4:Y:S04]  /*57a10*/  LDL R19, [R1+0x419c] ;  /* 0x00419c0001137983 */ /* 0x000f280000100800 */
[----:B0-----:R-:W4:Y:S04]  /*57a20*/  LDL R18, [R1+0x41d4] ;  /* 0x0041d40001127983 */ /* 0x001f280000100800 */
[----:B------:R-:W-:Y:S04]  /*57a30*/  STL [R1+0x5494], R32 ;  /* 0x0054942001007387 */ /* 0x000fe80000100800 */
[----:B------:R-:W4:Y:S04]  /*57a40*/  LDL R13, [R1+0x41b0] ;  /* 0x0041b000010d7983 */ /* 0x000f280000100800 */
[----:B------:R-:W4:Y:S04]  /*57a50*/  LDL R12, [R1+0x41ec] ;  /* 0x0041ec00010c7983 */ /* 0x000f280000100800 */
[----:B---3--:R-:W-:Y:S04]  /*57a60*/  STL [R1+0x5498], R3 ;  /* 0x0054980301007387 */ /* 0x008fe80000100800 */
[----:B------:R-:W3:Y:S04]  /*57a70*/  LDL R20, [R1+0x41bc] ;  /* 0x0041bc0001147983 */ /* 0x000ee80000100800 */
[----:B------:R-:W3:Y:S01]  /*57a80*/  LDL R15, [R1+0x41f4] ;  /* 0x0041f400010f7983 */ /* 0x000ee20000100800 */
[----:B------:R-:W-:-:S02]  /*57a90*/  PRMT R5, RZ, 0x7610, R5 ;  /* 0x00007610ff057816 */ /* 0x000fc40000000005 */
[----:B-1----:R-:W-:Y:S02]  /*57aa0*/  PRMT R6, RZ, 0x7610, R6 ;  /* 0x00007610ff067816 */ /* 0x002fe40000000006 */
[----:B------:R-:W-:Y:S02]  /*57ab0*/  PRMT R7, RZ, 0x7610, R7 ;  /* 0x00007610ff077816 */ /* 0x000fe40000000007 */
[----:B------:R0:W3:Y:S02]  /*57ac0*/  @!P1 LDG.E.U8 R5, desc[UR36][R8.64] ;  /* 0x0000002408059981 */ /* 0x0000e4000c1e1100 */
[----:B0-----:R-:W-:Y:S02]  /*57ad0*/  @!P0 IMAD.MOV.U32 R9, RZ, RZ, R16 ;  /* 0x000000ffff098224 */ /* 0x001fe400078e0010 */
[----:B------:R-:W-:-:S05]  /*57ae0*/  @!P0 IMAD.MOV.U32 R8, RZ, RZ, R2 ;  /* 0x000000ffff088224 */ /* 0x000fca00078e0002 */
[----:B------:R0:W3:Y:S04]  /*57af0*/  @!P0 LDG.E.U8 R6, desc[UR36][R8.64] ;  /* 0x0000002408068981 */ /* 0x0000e8000c1e1100 */
[----:B------:R4:W3:Y:S01]  /*57b00*/  @!P1 LDG.E.U8 R7, desc[UR36][R10.64] ;  /* 0x000000240a079981 */ /* 0x0008e2000c1e1100 */
[----:B0-----:R-:W-:Y:S02]  /*57b10*/  PRMT R8, RZ, 0x7610, R8 ;  /* 0x00007610ff087816 */ /* 0x001fe40000000008 */
[----:B------:R-:W-:Y:S01]  /*57b20*/  PRMT R9, RZ, 0x7610, R9 ;  /* 0x00007610ff097816 */ /* 0x000fe20000000009 */
[----:B--2---:R0:W-:Y:S04]  /*57b30*/  STL [R1+0x549c], R4 ;  /* 0x00549c0401007387 */ /* 0x0041e80000100800 */
[----:B------:R-:W2:Y:S04]  /*57b40*/  LDL R14, [R1+0x41d0] ;  /* 0x0041d000010e7983 */ /* 0x000ea80000100800 */
[----:B0-----:R-:W2:Y:S01]  /*57b50*/  LDL R4, [R1+0x420c] ;  /* 0x00420c0001047983 */ /* 0x001ea20000100800 */
[----:B----4-:R-:W-:-:S02]  /*57b60*/  @!P0 IMAD.MOV.U32 R11, RZ, RZ, R19 ;  /* 0x000000ffff0b8224 */ /* 0x010fc400078e0013 */
[----:B------:R-:W-:-:S05]  /*57b70*/  @!P0 IMAD.MOV.U32 R10, RZ, RZ, R18 ;  /* 0x000000ffff0a8224 */ /* 0x000fca00078e0012 */
[----:B------:R0:W4:Y:S02]  /*57b80*/  @!P0 LDG.E.U8 R8, desc[UR36][R10.64] ;  /* 0x000000240a088981 */ /* 0x000124000c1e1100 */
[----:B0-----:R-:W-:Y:S02]  /*57b90*/  PRMT R10, RZ, 0x7610, R10 ;  /* 0x00007610ff0a7816 */ /* 0x001fe4000000000a */
[----:B------:R3:W4:Y:S02]  /*57ba0*/  @!P1 LDG.E.U8 R9, desc[UR36][R12.64] ;  /* 0x000000240c099981 */ /* 0x000724000c1e1100 */
[----:B---3--:R-:W-:Y:S02]  /*57bb0*/  @!P0 IMAD.MOV.U32 R13, RZ, RZ, R20 ;  /* 0x000000ffff0d8224 */ /* 0x008fe400078e0014 */
[----:B------:R-:W-:-:S05]  /*57bc0*/  @!P0 IMAD.MOV.U32 R12, RZ, RZ, R15 ;  /* 0x000000ffff0c8224 */ /* 0x000fca00078e000f */
[----:B------:R-:W3:Y:S01]  /*57bd0*/  @!P0 LDG.E.U8 R10, desc[UR36][R12.64] ;  /* 0x000000240c0a8981 */ /* 0x000ee2000c1e1100 */
[----:B------:R-:W-:-:S03]  /*57be0*/  PRMT R11, RZ, 0x7610, R11 ;  /* 0x00007610ff0b7816 */ /* 0x000fc6000000000b */
[----:B------:R-:W-:Y:S04]  /*57bf0*/  STL [R1+0x54a0], R5 ;  /* 0x0054a00501007387 */ /* 0x000fe80000100800 */
[----:B------:R-:W3:Y:S04]  /*57c00*/  LDL R3, [R1+0x41dc] ;  /* 0x0041dc0001037983 */ /* 0x000ee80000100800 */
[----:B------:R-:W3:Y:S04]  /*57c10*/  LDL R2, [R1+0x4214] ;  /* 0x0042140001027983 */ /* 0x000ee80000100800 */
[----:B------:R-:W-:Y:S04]  /*57c20*/  STL [R1+0x54a4], R6 ;  /* 0x0054a40601007387 */ /* 0x000fe80000100800 */
[----:B------:R-:W3:Y:S04]  /*57c30*/  LDL R17, [R1+0x41f0] ;  /* 0x0041f00001117983 */ /* 0x000ee80000100800 */
[----:B------:R-:W3:Y:S04]  /*57c40*/  LDL R16, [R1+0x422c] ;  /* 0x00422c0001107983 */ /* 0x000ee80000100800 */
[----:B------:R0:W-:Y:S04]  /*57c50*/  STL [R1+0x54a8], R7 ;  /* 0x0054a80701007387 */ /* 0x0001e80000100800 */
[----:B------:R-:W3:Y:S04]  /*57c60*/  LDL R19, [R1+0x41fc] ;  /* 0x0041fc0001137983 */ /* 0x000ee80000100800 */
[----:B------:R-:W3:Y:S01]  /*57c70*/  LDL R18, [R1+0x4234] ;  /* 0x0042340001127983 */ /* 0x000ee20000100800 */
[----:B--2---:R-:W-:-:S02]  /*57c80*/  @!P1 IMAD.MOV.U32 R15, RZ, RZ, R14 ;  /* 0x000000ffff0f9224 */ /* 0x004fc400078e000e */
[----:B------:R-:W-:-:S05]  /*57c90*/  @!P1 IMAD.MOV.U32 R14, RZ, RZ, R4 ;  /* 0x000000ffff0e9224 */ /* 0x000fca00078e0004 */
[----:B------:R1:W2:Y:S04]  /*57ca0*/  @!P1 LDG.E.U8 R11, desc[UR36][R14.64] ;  /* 0x000000240e0b9981 */ /* 0x0002a8000c1e1100 */
[----:B----4-:R-:W-:Y:S04]  /*57cb0*/  STL [R1+0x54ac], R8 ;  /* 0x0054ac0801007387 */ /* 0x010fe80000100800 */
[----:B0-----:R-:W4:Y:S04]  /*57cc0*/  LDL R7, [R1+0x4210] ;  /* 0x0042100001077983 */ /* 0x001f280000100800 */
[----:B------:R-:W4:Y:S04]  /*57cd0*/  LDL R6, [R1+0x424c] ;  /* 0x00424c0001067983 */ /* 0x000f280000100800 */
[----:B------:R-:W-:Y:S04]  /*57ce0*/  STL [R1+0x54b0], R9 ;  /* 0x0054b00901007387 */ /* 0x000fe80000100800 */
[----:B---3--:R-:W-:Y:S04]  /*57cf0*/  STL [R1+0x54b4], R10 ;  /* 0x0054b40a01007387 */ /* 0x008fe80000100800 */
[----:B------:R-:W3:Y:S04]  /*57d00*/  LDL R5, [R1+0x421c] ;  /* 0x00421c0001057983 */ /* 0x000ee80000100800 */
[----:B------:R-:W3:Y:S01]  /*57d10*/  LDL R4, [R1+0x4254] ;  /* 0x0042540001047983 */ /* 0x000ee20000100800 */
[----:B------:R-:W-:-:S02]  /*57d20*/  PRMT R12, RZ, 0x7610, R12 ;  /* 0x00007610ff0c7816 */ /* 0x000fc4000000000c */
[----:B------:R-:W-:Y:S01]  /*57d30*/  PRMT R13, RZ, 0x7610, R13 ;  /* 0x00007610ff0d7816 */ /* 0x000fe2000000000d */
[----:B-1----:R-:W-:Y:S02]  /*57d40*/  @!P0 IMAD.MOV.U32 R14, RZ, RZ, R2 ;  /* 0x000000ffff0e8224 */ /* 0x002fe400078e0002 */
[----:B------:R-:W-:-:S05]  /*57d50*/  @!P0 IMAD.MOV.U32 R15, RZ, RZ, R3 ;  /* 0x000000ffff0f8224 */ /* 0x000fca00078e0003 */
[----:B------:R0:W3:Y:S02]  /*57d60*/  @!P0 LDG.E.U8 R12, desc[UR36][R14.64] ;  /* 0x000000240e0c8981 */ /* 0x0000e4000c1e1100 */
[----:B0-----:R-:W-:Y:S02]  /*57d70*/  PRMT R14, RZ, 0x7610, R14 ;  /* 0x00007610ff0e7816 */ /* 0x001fe4000000000e */
[----:B------:R0:W3:Y:S02]  /*57d80*/  @!P1 LDG.E.U8 R13, desc[UR36][R16.64] ;  /* 0x00000024100d9981 */ /* 0x0000e4000c1e1100 */
[----:B0-----:R-:W-:Y:S02]  /*57d90*/  @!P0 IMAD.MOV.U32 R17, RZ, RZ, R19 ;  /* 0x000000ffff118224 */ /* 0x001fe400078e0013 */
[----:B------:R-:W-:-:S05]  /*57da0*/  @!P0 IMAD.MOV.U32 R16, RZ, RZ, R18 ;  /* 0x000000ffff108224 */ /* 0x000fca00078e0012 */
[----:B------:R0:W3:Y:S01]  /*57db0*/  @!P0 LDG.E.U8 R14, desc[UR36][R16.64] ;  /* 0x00000024100e8981 */ /* 0x0000e2000c1e1100 */
[----:B------:R-:W-:Y:S02]  /*57dc0*/  PRMT R15, RZ, 0x7610, R15 ;  /* 0x00007610ff0f7816 */ /* 0x000fe4000000000f */
[----:B0-----:R-:W-:Y:S01]  /*57dd0*/  PRMT R16, RZ, 0x7610, R16 ;  /* 0x00007610ff107816 */ /* 0x001fe20000000010 */
[----:B--2---:R0:W-:Y:S04]  /*57de0*/  STL [R1+0x54b8], R11 ;  /* 0x0054b80b01007387 */ /* 0x0041e80000100800 */
[----:B------:R-:W2:Y:S04]  /*57df0*/  LDL R3, [R1+0x4230] ;  /* 0x0042300001037983 */ /* 0x000ea80000100800 */
[----:B------:R-:W2:Y:S01]  /*57e00*/  LDL R2, [R1+0x426c] ;  /* 0x00426c0001027983 */ /* 0x000ea20000100800 */
[----:B----4-:R-:W-:-:S02]  /*57e10*/  @!P1 IMAD.MOV.U32 R19, RZ, RZ, R7 ;  /* 0x000000ffff139224 */ /* 0x010fc400078e0007 */
[----:B------:R-:W-:-:S05]  /*57e20*/  @!P1 IMAD.MOV.U32 R18, RZ, RZ, R6 ;  /* 0x000000ffff129224 */ /* 0x000fca00078e0006 */
[----:B------:R3:W4:Y:S02]  /*57e30*/  @!P1 LDG.E.U8 R15, desc[UR36][R18.64] ;  /* 0x00000024120f9981 */ /* 0x000724000c1e1100 */
[----:B---3--:R-:W-:Y:S02]  /*57e40*/  @!P0 IMAD.MOV.U32 R19, RZ, RZ, R5 ;  /* 0x000000ffff138224 */ /* 0x008fe400078e0005 */
[----:B------:R-:W-:-:S05]  /*57e50*/  @!P0 IMAD.MOV.U32 R18, RZ, RZ, R4 ;  /* 0x000000ffff128224 */ /* 0x000fca00078e0004 */
[----:B------:R-:W3:Y:S01]  /*57e60*/  @!P0 LDG.E.U8 R16, desc[UR36][R18.64] ;  /* 0x0000002412108981 */ /* 0x000ee2000c1e1100 */
[----:B------:R-:W-:-:S03]  /*57e70*/  PRMT R17, RZ, 0x7610, R17 ;  /* 0x00007610ff117816 */ /* 0x000fc60000000011 */
[----:B------:R-:W-:Y:S04]  /*57e80*/  STL [R1+0x54bc], R12 ;  /* 0x0054bc0c01007387 */ /* 0x000fe80000100800 */
[----:B0-----:R-:W3:Y:S04]  /*57e90*/  LDL R11, [R1+0x423c] ;  /* 0x00423c00010b7983 */ /* 0x001ee80000100800 */
[----:B------:R-:W3:Y:S04]  /*57ea0*/  LDL R10, [R1+0x4274] ;  /* 0x00427400010a7983 */ /* 0x000ee80000100800 */
[----:B------:R0:W-:Y:S04]  /*57eb0*/  STL [R1+0x54c0], R13 ;  /* 0x0054c00d01007387 */ /* 0x0001e80000100800 */
[----:B------:R-:W3:Y:S04]  /*57ec0*/  LDL R23, [R1+0x4250] ;  /* 0x0042500001177983 */ /* 0x000ee80000100800 */
[----:B------:R-:W3:Y:S04]  /*57ed0*/  LDL R22, [R1+0x428c] ;  /* 0x00428c0001167983 */ /* 0x000ee80000100800 */
[----:B------:R-:W3:Y:S04]  /*57ee0*/  LDL R9, [R1+0x425c] ;  /* 0x00425c0001097983 */ /* 0x000ee80000100800 */
[----:B------:R-:W3:Y:S04]  /*57ef0*/  LDL R8, [R1+0x4294] ;  /* 0x0042940001087983 */ /* 0x000ee80000100800 */
[----:B------:R-:W-:Y:S04]  /*57f00*/  STL [R1+0x54c4], R14 ;  /* 0x0054c40e01007387 */ /* 0x000fe80000100800 */
[----:B------:R-:W3:Y:S04]  /*57f10*/  LDL R7, [R1+0x4270] ;  /* 0x0042700001077983 */ /* 0x000ee80000100800 */
[----:B------:R-:W3:Y:S04]  /*57f20*/  LDL R6, [R1+0x42ac] ;  /* 0x0042ac0001067983 */ /* 0x000ee80000100800 */
[----:B0-----:R-:W3:Y:S04]  /*57f30*/  LDL R13, [R1+0x427c] ;  /* 0x00427c00010d7983 */ /* 0x001ee80000100800 */
[----:B------:R-:W3:Y:S01]  /*57f40*/  LDL R12, [R1+0x42b4] ;  /* 0x0042b400010c7983 */ /* 0x000ee20000100800 */
[----:B--2---:R-:W-:-:S02]  /*57f50*/  @!P1 IMAD.MOV.U32 R21, RZ, RZ, R3 ;  /* 0x000000ffff159224 */ /* 0x004fc400078e0003 */
[----:B------:R-:W-:-:S05]  /*57f60*/  @!P1 IMAD.MOV.U32 R20, RZ, RZ, R2 ;  /* 0x000000ffff149224 */ /* 0x000fca00078e0002 */
[----:B------:R0:W2:Y:S04]  /*57f70*/  @!P1 LDG.E.U8 R17, desc[UR36][R20.64] ;  /* 0x0000002414119981 */ /* 0x0000a8000c1e1100 */
[----:B----4-:R-:W-:Y:S04]  /*57f80*/  STL [R1+0x54c8], R15 ;  /* 0x0054c80f01007387 */ /* 0x010fe80000100800 */
[----:B------:R-:W4:Y:S04]  /*57f90*/  LDL R5, [R1+0x4290] ;  /* 0x0042900001057983 */ /* 0x000f280000100800 */
[----:B------:R-:W4:Y:S04]  /*57fa0*/  LDL R4, [R1+0x42cc] ;  /* 0x0042cc0001047983 */ /* 0x000f280000100800 */
[----:B---3--:R-:W-:Y:S04]  /*57fb0*/  STL [R1+0x54cc], R16 ;  /* 0x0054cc1001007387 */ /* 0x008fe80000100800 */
[----:B------:R-:W3:Y:S04]  /*57fc0*/  LDL R3, [R1+0x429c] ;  /* 0x00429c0001037983 */ /* 0x000ee80000100800 */
[----:B------:R-:W3:Y:S01]  /*57fd0*/  LDL R2, [R1+0x42d4] ;  /* 0x0042d40001027983 */ /* 0x000ee20000100800 */
[----:B------:R-:W-:-:S02]  /*57fe0*/  PRMT R18, RZ, 0x7610, R18 ;  /* 0x00007610ff127816 */ /* 0x000fc40000000012 */
[----:B------:R-:W-:Y:S01]  /*57ff0*/  PRMT R19, RZ, 0x7610, R19 ;  /* 0x00007610ff137816 */ /* 0x000fe20000000013 */
[----:B0-----:R-:W-:Y:S02]  /*58000*/  @!P0 IMAD.MOV.U32 R21, RZ, RZ, R11 ;  /* 0x000000ffff158224 */ /* 0x001fe400078e000b */
[----:B------:R-:W-:-:S05]  /*58010*/  @!P0 IMAD.MOV.U32 R20, RZ, RZ, R10 ;  /* 0x000000ffff148224 */ /* 0x000fca00078e000a */
[----:B------:R0:W3:Y:S04]  /*58020*/  @!P0 LDG.E.U8 R18, desc[UR36][R20.64] ;  /* 0x0000002414128981 */ /* 0x0000e8000c1e1100 */
[----:B------:R1:W3:Y:S01]  /*58030*/  @!P1 LDG.E.U8 R19, desc[UR36][R22.64] ;  /* 0x0000002416139981 */ /* 0x0002e2000c1e1100 */
[----:B0-----:R-:W-:Y:S02]  /*58040*/  PRMT R21, RZ, 0x7610, R21 ;  /* 0x00007610ff157816 */ /* 0x001fe40000000015 */
[----:B------:R-:W-:Y:S01]  /*58050*/  PRMT R20, RZ, 0x7610, R20 ;  /* 0x00007610ff147816 */ /* 0x000fe20000000014 */
[----:B-1----:R-:W-:Y:S02]  /*58060*/  @!P0 IMAD.MOV.U32 R22, RZ, RZ, R8 ;  /* 0x000000ffff168224 */ /* 0x002fe400078e0008 */
[----:B------:R-:W-:-:S02]  /*58070*/  @!P0 IMAD.MOV.U32 R23, RZ, RZ, R9 ;  /* 0x000000ffff178224 */ /* 0x000fc400078e0009 */
[----:B------:R-:W-:Y:S02]  /*58080*/  @!P1 IMAD.MOV.U32 R25, RZ, RZ, R7 ;  /* 0x000000ffff199224 */ /* 0x000fe400078e0007 */
[----:B------:R-:W-:Y:S01]  /*58090*/  @!P1 IMAD.MOV.U32 R24, RZ, RZ, R6 ;  /* 0x000000ffff189224 */ /* 0x000fe200078e0006 */
[----:B------:R-:W3:Y:S04]  /*580a0*/  @!P0 LDG.E.U8 R20, desc[UR36][R22.64] ;  /* 0x0000002416148981 */ /* 0x000ee8000c1e1100 */
[----:B------:R0:W3:Y:S02]  /*580b0*/  @!P1 LDG.E.U8 R21, desc[UR36][R24.64] ;  /* 0x0000002418159981 */ /* 0x0000e4000c1e1100 */
[----:B0-----:R-:W-:Y:S02]  /*580c0*/  @!P0 IMAD.MOV.U32 R24, RZ, RZ, R12 ;  /* 0x000000ffff188224 */ /* 0x001fe400078e000c */
[----:B------:R-:W-:Y:S01]  /*580d0*/  @!P0 IMAD.MOV.U32 R25, RZ, RZ, R13 ;  /* 0x000000ffff198224 */ /* 0x000fe200078e000d */
[----:B------:R-:W-:Y:S01]  /*580e0*/  PRMT R23, RZ, 0x7610, R23 ;  /* 0x00007610ff177816 */ /* 0x000fe20000000017 */
[----:B--2---:R0:W-:Y:S04]  /*580f0*/  STL [R1+0x54d0], R17 ;  /* 0x0054d01101007387 */ /* 0x0041e80000100800 */
[----:B------:R-:W2:Y:S04]  /*58100*/  LDL R11, [R1+0x42b0] ;  /* 0x0042b000010b7983 */ /* 0x000ea80000100800 */
[----:B------:R-:W2:Y:S04]  /*58110*/  LDL R10, [R1+0x42ec] ;  /* 0x0042ec00010a7983 */ /* 0x000ea80000100800 */
[----:B------:R-:W2:Y:S04]  /*58120*/  LDL R9, [R1+0x42bc] ;  /* 0x0042bc0001097983 */ /* 0x000ea80000100800 */
[----:B------:R-:W2:Y:S04]  /*58130*/  LDL R8, [R1+0x42f4] ;  /* 0x0042f40001087983 */ /* 0x000ea80000100800 */
[----:B------:R-:W2:Y:S04]  /*58140*/  LDL R7, [R1+0x42d0] ;  /* 0x0042d00001077983 */ /* 0x000ea80000100800 */
[----:B------:R-:W2:Y:S04]  /*58150*/  LDL R6, [R1+0x430c] ;  /* 0x00430c0001067983 */ /* 0x000ea80000100800 */
[----:B------:R-:W2:Y:S04]  /*58160*/  LDL R13, [R1+0x42dc] ;  /* 0x0042dc00010d7983 */ /* 0x000ea80000100800 */
[----:B------:R-:W2:Y:S01]  /*58170*/  LDL R12, [R1+0x4314] ;  /* 0x00431400010c7983 */ /* 0x000ea20000100800 */
[----:B----4-:R-:W-:-:S02]  /*58180*/  @!P1 IMAD.MOV.U32 R26, RZ, RZ, R4 ;  /* 0x000000ffff1a9224 */ /* 0x010fc400078e0004 */
[----:B------:R-:W-:Y:S01]  /*58190*/  @!P1 IMAD.MOV.U32 R27, RZ, RZ, R5 ;  /* 0x000000ffff1b9224 */ /* 0x000fe200078e0005 */
[----:B------:R-:W4:Y:S04]  /*581a0*/  LDL R4, [R1+0x432c] ;  /* 0x00432c0001047983 */ /* 0x000f280000100800 */
[----:B------:R-:W4:Y:S04]  /*581b0*/  LDL R5, [R1+0x42f0] ;  /* 0x0042f00001057983 */ /* 0x000f280000100800 */
[----:B------:R3:W4:Y:S01]  /*581c0*/  @!P1 LDG.E.U8 R23, desc[UR36][R26.64] ;  /* 0x000000241a179981 */ /* 0x000722000c1e1100 */
[----:B------:R-:W-:-:S03]  /*581d0*/  PRMT R22, RZ, 0x7610, R22 ;  /* 0x00007610ff167816 */ /* 0x000fc60000000016 */
[----:B0-----:R-:W4:Y:S04]  /*581e0*/  LDL R17, [R1+0x435c] ;  /* 0x00435c0001117983 */ /* 0x001f280000100800 */
[----:B------:R-:W4:Y:S04]  /*581f0*/  LDL R16, [R1+0x4394] ;  /* 0x0043940001107983 */ /* 0x000f280000100800 */
[----:B------:R-:W4:Y:S04]  /*58200*/  LDL R15, [R1+0x4370] ;  /* 0x00437000010f7983 */ /* 0x000f280000100800 */
[----:B------:R0:W4:Y:S04]  /*58210*/  @!P0 LDG.E.U8 R22, desc[UR36][R24.64] ;  /* 0x0000002418168981 */ /* 0x000128000c1e1100 */
[----:B------:R-:W4:Y:S01]  /*58220*/  LDL R14, [R1+0x43ac] ;  /* 0x0043ac00010e7983 */ /* 0x000f220000100800 */
[----:B---3--:R-:W-:-:S02]  /*58230*/  @!P0 IMAD.MOV.U32 R27, RZ, RZ, R3 ;  /* 0x000000ffff1b8224 */ /* 0x008fc400078e0003 */
[----:B------:R-:W-:Y:S01]  /*58240*/  @!P0 IMAD.MOV.U32 R26, RZ, RZ, R2 ;  /* 0x000000ffff1a8224 */ /* 0x000fe200078e0002 */
[----:B------:R-:W3:Y:S04]  /*58250*/  LDL R3, [R1+0x42fc] ;  /* 0x0042fc0001037983 */ /* 0x000ee80000100800 */
[----:B------:R-:W3:Y:S01]  /*58260*/  LDL R2, [R1+0x4334] ;  /* 0x0043340001027983 */ /* 0x000ee20000100800 */
[----:B0-----:R-:W-:Y:S02]  /*58270*/  PRMT R24, RZ, 0x7610, R24 ;  /* 0x00007610ff187816 */ /* 0x001fe40000000018 */
[----:B------:R-:W-:-:S04]  /*58280*/  PRMT R25, RZ, 0x7610, R25 ;  /* 0x00007610ff197816 */ /* 0x000fc80000000019 */
[----:B------:R0:W3:Y:S02]  /*58290*/  @!P0 LDG.E.U8 R24, desc[UR36][R26.64] ;  /* 0x000000241a188981 */ /* 0x0000e4000c1e1100 */
[----:B0-----:R-:W-:Y:S02]  /*582a0*/  PRMT R26, RZ, 0x7610, R26 ;  /* 0x00007610ff1a7816 */ /* 0x001fe4000000001a */
[----:B------:R-:W-:Y:S01]  /*582b0*/  PRMT R27, RZ, 0x7610, R27 ;  /* 0x00007610ff1b7816 */ /* 0x000fe2000000001b */
[----:B--2---:R-:W-:Y:S02]  /*582c0*/  @!P1 IMAD.MOV.U32 R29, RZ, RZ, R11 ;  /* 0x000000ffff1d9224 */ /* 0x004fe400078e000b */
[----:B------:R-:W-:Y:S01]  /*582d0*/  @!P1 IMAD.MOV.U32 R28, RZ, RZ, R10 ;  /* 0x000000ffff1c9224 */ /* 0x000fe200078e000a */
[----:B------:R-:W2:Y:S04]  /*582e0*/  LDL R11, [R1+0x4310] ;  /* 0x00431000010b7983 */ /* 0x000ea80000100800 */
[----:B------:R-:W2:Y:S04]  /*582f0*/  LDL R10, [R1+0x434c] ;  /* 0x00434c00010a7983 */ /* 0x000ea80000100800 */
[----:B------:R0:W2:Y:S01]  /*58300*/  @!P1 LDG.E.U8 R25, desc[UR36][R28.64] ;  /* 0x000000241c199981 */ /* 0x0000a2000c1e1100 */
[----:B------:R-:W-:-:S02]  /*58310*/  @!P1 IMAD.MOV.U32 R30, RZ, RZ, R6 ;  /* 0x000000ffff1e9224 */ /* 0x000fc400078e0006 */
[----:B------:R-:W-:Y:S01]  /*58320*/  @!P1 IMAD.MOV.U32 R31, RZ, RZ, R7 ;  /* 0x000000ffff1f9224 */ /* 0x000fe200078e0007 */
[----:B------:R-:W2:Y:S04]  /*58330*/  LDL R6, [R1+0x436c] ;  /* 0x00436c0001067983 */ /* 0x000ea80000100800 */
[----:B------:R-:W2:Y:S04]  /*58340*/  LDL R7, [R1+0x4330] ;  /* 0x0043300001077983 */ /* 0x000ea80000100800 */
[----:B------:R1:W2:Y:S01]  /*58350*/  @!P1 LDG.E.U8 R27, desc[UR36][R30.64] ;  /* 0x000000241e1b9981 */ /* 0x0002a2000c1e1100 */
[----:B0-----:R-:W-:-:S02]  /*58360*/  @!P0 IMAD.MOV.U32 R28, RZ, RZ, R8 ;  /* 0x000000ffff1c8224 */ /* 0x001fc400078e0008 */
[----:B------:R-:W-:Y:S01]  /*58370*/  @!P0 IMAD.MOV.U32 R29, RZ, RZ, R9 ;  /* 0x000000ffff1d8224 */ /* 0x000fe200078e0009 */
[----:B------:R-:W2:Y:S04]  /*58380*/  LDL R8, [R1+0x4354] ;  /* 0x0043540001087983 */ /* 0x000ea80000100800 */
[----:B------:R-:W2:Y:S04]  /*58390*/  LDL R9, [R1+0x431c] ;  /* 0x00431c0001097983 */ /* 0x000ea80000100800 */
[----:B------:R0:W2:Y:S01]  /*583a0*/  @!P0 LDG.E.U8 R26, desc[UR36][R28.64] ;  /* 0x000000241c1a8981 */ /* 0x0000a2000c1e1100 */
[----:B-1----:R-:W-:-:S02]  /*583b0*/  @!P0 IMAD.MOV.U32 R30, RZ, RZ, R12 ;  /* 0x000000ffff1e8224 */ /* 0x002fc400078e000c */
[----:B------:R-:W-:Y:S01]  /*583c0*/  @!P0 IMAD.MOV.U32 R31, RZ, RZ, R13 ;  /* 0x000000ffff1f8224 */ /* 0x000fe200078e000d */
[----:B------:R-:W2:Y:S04]  /*583d0*/  LDL R12, [R1+0x43b4] ;  /* 0x0043b400010c7983 */ /* 0x000ea80000100800 */
[----:B------:R-:W2:Y:S01]  /*583e0*/  LDL R13, [R1+0x437c] ;  /* 0x00437c00010d7983 */ /* 0x000ea20000100800 */
[----:B0-----:R-:W-:Y:S02]  /*583f0*/  PRMT R28, RZ, 0x7610, R28 ;  /* 0x00007610ff1c7816 */ /* 0x001fe4000000001c */
[----:B------:R-:W-:-:S04]  /*58400*/  PRMT R29, RZ, 0x7610, R29 ;  /* 0x00007610ff1d7816 */ /* 0x000fc8000000001d */
[----:B------:R4:W2:Y:S02]  /*58410*/  @!P0 LDG.E.U8 R28, desc[UR36][R30.64] ;  /* 0x000000241e1c8981 */ /* 0x0008a4000c1e1100 */
[----:B----4-:R-:W-:Y:S02]  /*58420*/  @!P1 IMAD.MOV.U32 R30, RZ, RZ, R4 ;  /* 0x000000ffff1e9224 */ /* 0x010fe400078e0004 */
[----:B------:R-:W-:Y:S01]  /*58430*/  @!P1 IMAD.MOV.U32 R31, RZ, RZ, R5 ;  /* 0x000000ffff1f9224 */ /* 0x000fe200078e0005 */
[----:B------:R-:W4:Y:S04]  /*58440*/  LDL R4, [R1+0x4374] ;  /* 0x0043740001047983 */ /* 0x000f280000100800 */
[----:B------:R-:W4:Y:S04]  /*58450*/  LDL R5, [R1+0x433c] ;  /* 0x00433c0001057983 */ /* 0x000f280000100800 */
[----:B------:R3:W4:Y:S02]  /*58460*/  @!P1 LDG.E.U8 R29, desc[UR36][R30.64] ;  /* 0x000000241e1d9981 */ /* 0x000724000c1e1100 */
[----:B---3--:R-:W-:-:S02]  /*58470*/  @!P0 IMAD.MOV.U32 R31, RZ, RZ, R3 ;  /* 0x000000ffff1f8224 */ /* 0x008fc400078e0003 */
[----:B------:R-:W-:Y:S01]  /*58480*/  @!P0 IMAD.MOV.U32 R30, RZ, RZ, R2 ;  /* 0x000000ffff1e8224 */ /* 0x000fe200078e0002 */
[----:B------:R-:W3:Y:S04]  /*58490*/  LDL R3, [R1+0x4350] ;  /* 0x0043500001037983 */ /* 0x000ee80000100800 */
[----:B------:R-:W3:Y:S04]  /*584a0*/  LDL R2, [R1+0x438c] ;  /* 0x00438c0001027983 */ /* 0x000ee80000100800 */
[----:B------:R2:W3:Y:S02]  /*584b0*/  @!P0 LDG.E.U8 R33, desc[UR36][R30.64] ;  /* 0x000000241e218981 */ /* 0x0004e4000c1e1100 */
[----:B--2---:R-:W-:-:S02]  /*584c0*/  @!P1 IMAD.MOV.U32 R31, RZ, RZ, R11 ;  /* 0x000000ffff1f9224 */ /* 0x004fc400078e000b */
[----:B------:R-:W-:Y:S01]  /*584d0*/  @!P1 IMAD.MOV.U32 R30, RZ, RZ, R10 ;  /* 0x000000ffff1e9224 */ /* 0x000fe200078e000a */
[----:B------:R-:W2:Y:S04]  /*584e0*/  LDL R11, [R1+0x4390] ;  /* 0x00439000010b7983 */ /* 0x000ea80000100800 */
[----:B------:R-:W2:Y:S04]  /*584f0*/  LDL R10, [R1+0x43cc] ;  /* 0x0043cc00010a7983 */ /* 0x000ea80000100800 */
[----:B------:R0:W2:Y:S02]  /*58500*/  @!P1 LDG.E.U8 R35, desc[UR36][R30.64] ;  /* 0x000000241e239981 */ /* 0x0000a4000c1e1100 */
[----:B0-----:R-:W-:-:S02]  /*58510*/  @!P0 IMAD.MOV.U32 R30, RZ, RZ, R8 ;  /* 0x000000ffff1e8224 */ /* 0x001fc400078e0008 */
        /* <DEDUP_REMOVED lines=9> */
[----:B----4-:R-:W-:-:S02]  /*585b0*/  @!P0 IMAD.MOV.U32 R30, RZ, RZ, R4 ;  /* 0x000000ffff1e8224 */ /* 0x010fc400078e0004 */
        /* <DEDUP_REMOVED lines=9> */
[----:B0-----:R-:W-:-:S02]  /*58650*/  @!P0 IMAD.MOV.U32 R30, RZ, RZ, R16 ;  /* 0x000000ffff1e8224 */ /* 0x001fc400078e0010 */
[----:B------:R-:W-:-:S05]  /*58660*/  @!P0 IMAD.MOV.U32 R31, RZ, RZ, R17 ;  /* 0x000000ffff1f8224 */ /* 0x000fca00078e0011 */
[----:B------:R0:W3:Y:S02]  /*58670*/  @!P0 LDG.E.U8 R45, desc[UR36][R30.64] ;  /* 0x000000241e2d8981 */ /* 0x0000e4000c1e1100 */
[----:B0-----:R-:W-:Y:S02]  /*58680*/  @!P1 IMAD.MOV.U32 R30, RZ, RZ, R14 ;  /* 0x000000ffff1e9224 */ /* 0x001fe400078e000e */
[----:B------:R-:W-:-:S05]  /*58690*/  @!P1 IMAD.MOV.U32 R31, RZ, RZ, R15 ;  /* 0x000000ffff1f9224 */ /* 0x000fca00078e000f */
[----:B------:R0:W3:Y:S02]  /*586a0*/  @!P1 LDG.E.U8 R47, desc[UR36][R30.64] ;  /* 0x000000241e2f9981 */ /* 0x0000e4000c1e1100 */
[----:B0-----:R-:W-:Y:S02]  /*586b0*/  @!P0 IMAD.MOV.U32 R30, RZ, RZ, R12 ;  /* 0x000000ffff1e8224 */ /* 0x001fe400078e000c */
[----:B------:R-:W-:-:S05]  /*586c0*/  @!P0 IMAD.MOV.U32 R31, RZ, RZ, R13 ;  /* 0x000000ffff1f8224 */ /* 0x000fca00078e000d */
[----:B------:R2:W3:Y:S02]  /*586d0*/  @!P0 LDG.E.U8 R49, desc[UR36][R30.64] ;  /* 0x000000241e318981 */ /* 0x0004e4000c1e1100 */
[----:B--2---:R-:W-:Y:S02]  /*586e0*/  @!P1 IMAD.MOV.U32 R31, RZ, RZ, R11 ;  /* 0x000000ffff1f9224 */ /* 0x004fe400078e000b */
[----:B------:R-:W-:-:S05]  /*586f0*/  @!P1 IMAD.MOV.U32 R30, RZ, RZ, R10 ;  /* 0x000000ffff1e9224 */ /* 0x000fca00078e000a */
[----:B------:R0:W2:Y:S02]  /*58700*/  @!P1 LDG.E.U8 R51, desc[UR36][R30.64] ;  /* 0x000000241e339981 */ /* 0x0000a4000c1e1100 */
[----:B0-----:R-:W-:Y:S02]  /*58710*/  @!P0 IMAD.MOV.U32 R30, RZ, RZ, R8 ;  /* 0x000000ffff1e8224 */ /* 0x001fe400078e0008 */
[----:B------:R-:W-:-:S05]  /*58720*/  @!P0 IMAD.MOV.U32 R31, RZ, RZ, R9 ;  /* 0x000000ffff1f8224 */ /* 0x000fca00078e0009 */
[----:B------:R0:W2:Y:S02]  /*58730*/  @!P0 LDG.E.U8 R52, desc[UR36][R30.64] ;  /* 0x000000241e348981 */ /* 0x0000a4000c1e1100 */
[----:B0-----:R-:W-:Y:S02]  /*58740*/  @!P1 IMAD.MOV.U32 R30, RZ, RZ, R6 ;  /* 0x000000ffff1e9224 */ /* 0x001fe400078e0006 */
[----:B------:R-:W-:-:S05]  /*58750*/  @!P1 IMAD.MOV.U32 R31, RZ, RZ, R7 ;  /* 0x000000ffff1f9224 */ /* 0x000fca00078e0007 */
[----:B------:R4:W2:Y:S02]  /*58760*/  @!P1 LDG.E.U8 R53, desc[UR36][R30.64] ;  /* 0x000000241e359981 */ /* 0x0008a4000c1e1100 */
[----:B----4-:R-:W-:Y:S02]  /*58770*/  @!P0 IMAD.MOV.U32 R30, RZ, RZ, R4 ;  /* 0x000000ffff1e8224 */ /* 0x010fe400078e0004 */
[----:B------:R-:W-:Y:S01]  /*58780*/  @!P0 IMAD.MOV.U32 R31, RZ, RZ, R5 ;  /* 0x000000ffff1f8224 */ /* 0x000fe200078e0005 */
[----:B------:R-:W-:Y:S04]  /*58790*/  LDS.U8 R4, [R0+UR4+0x1310] ;  /* 0x0013100400047984 */ /* 0x000fe80008000000 */
[----:B------:R3:W4:Y:S02]  /*587a0*/  @!P0 LDG.E.U8 R55, desc[UR36][R30.64] ;  /* 0x000000241e378981 */ /* 0x000724000c1e1100 */
[----:B---3--:R-:W-:-:S02]  /*587b0*/  @!P1 IMAD.MOV.U32 R31, RZ, RZ, R3 ;  /* 0x000000ffff1f9224 */ /* 0x008fc400078e0003 */
[----:B------:R-:W-:Y:S01]  /*587c0*/  @!P1 IMAD.MOV.U32 R30, RZ, RZ, R2 ;  /* 0x000000ffff1e9224 */ /* 0x000fe200078e0002 */
[----:B------:R-:W0:Y:S04]  /*587d0*/  LDS.U8 R3, [R0+UR4+0x210] ;  /* 0x0002100400037984 */ /* 0x000e280008000000 */
[----:B------:R-:W1:Y:S04]  /*587e0*/  LDS.U8 R2, [R0+UR4+0x318] ;  /* 0x0003180400027984 */ /* 0x000e680008000000 */
[----:B------:R3:W2:Y:S04]  /*587f0*/  @!P1 LDG.E.U8 R54, desc[UR36][R30.64] ;  /* 0x000000241e369981 */ /* 0x0006a8000c1e1100 */
[----:B---3--:R-:W-:Y:S04]  /*58800*/  LDS.U8 R30, [R0+UR4] ;  /* 0x00000004001e7984 */ /* 0x008fe80008000000 */
[----:B------:R-:W-:Y:S04]  /*58810*/  LDS.U8 R31, [R0+UR4+0x108] ;  /* 0x00010804001f7984 */ /* 0x000fe80008000000 */
[----:B0-----:R-:W-:Y:S04]  /*58820*/  STL [R1+0xdd4], R3 ;  /* 0x000dd40301007387 */ /* 0x001fe80000100800 */
[----:B-1----:R-:W-:Y:S04]  /*58830*/  STL [R1+0xdd0], R2 ;  /* 0x000dd00201007387 */ /* 0x002fe80000100800 */
[----:B------:R-:W0:Y:S04]  /*58840*/  LDS.U8 R3, [R0+UR4+0x218] ;  /* 0x0002180400037984 */ /* 0x000e280008000000 */
[----:B------:R-:W1:Y:S04]  /*58850*/  LDS.U8 R2, [R0+UR4+0x310] ;  /* 0x0003100400027984 */ /* 0x000e680008000000 */
        /* <DEDUP_REMOVED lines=9> */
[----:B------:R-:W0:Y:S04]  /*588f0*/  LDS.U8 R2, [R0+UR4+0x2108] ;  /* 0x0021080400027984 */ /* 0x000e280008000000 */
[----:B------:R-:W-:Y:S04]  /*58900*/  STL [R1+0xde8], R4 ;  /* 0x000de80401007387 */ /* 0x000fe80000100800 */
[----:B------:R-:W3:Y:S04]  /*58910*/  LDS.U8 R4, [R0+UR4+0x2210] ;  /* 0x0022100400047984 */ /* 0x000ee80008000000 */
[----:B-1----:R-:W-:Y:S04]  /*58920*/  STL [R1+0xfec], R3 ;  /* 0x000fec0301007387 */ /* 0x002fe80000100800 */
[----:B------:R-:W1:Y:S04]  /*58930*/  LDS.U8 R3, [R0+UR4+0x2318] ;  /* 0x0023180400037984 */ /* 0x000e680008000000 */
[----:B0-----:R-:W-:Y:S04]  /*58940*/  STL [R1+0xfe8], R2 ;  /* 0x000fe80201007387 */ /* 0x001fe80000100800 */
[----:B------:R-:W0:Y:S04]  /*58950*/  LDS.U8 R2, [R0+UR4+0x2008] ;  /* 0x0020080400027984 */ /* 0x000e280008000000 */
[----:B---3--:R-:W-:Y:S04]  /*58960*/  STL [R1+0x122c], R4 ;  /* 0x00122c0401007387 */ /* 0x008fe80000100800 */
        /* <DEDUP_REMOVED lines=465> */
[----:B0-----:R0:W-:Y:S04]  /*5a680*/  STL [R1+0x16e4], R2 ;  /* 0x0016e40201007387 */ /* 0x0011e80000100800 */
[----:B---3--:R-:W-:Y:S04]  /*5a690*/  STL [R1+0x16f0], R4 ;  /* 0x0016f00401007387 */ /* 0x008fe80000100800 */
[----:B------:R-:W3:Y:S04]  /*5a6a0*/  LDS.U8 R4, [R0+UR4+0x7288] ;  /* 0x0072880400047984 */ /* 0x000ee80008000000 */
[----:B-1----:R-:W-:Y:S04]  /*5a6b0*/  STL [R1+0x16ec], R3 ;  /* 0x0016ec0301007387 */ /* 0x002fe80000100800 */
[----:B------:R-:W1:Y:S04]  /*5a6c0*/  LDS.U8 R3, [R0+UR4+0x7380] ;  /* 0x0073800400037984 */ /* 0x000e680008000000 */
[----:B------:R-:W-:Y:S01]  /*5a6d0*/  STL [R1+0x442c], R0 ;  /* 0x00442c0001007387 */ /* 0x000fe20000100800 */
[----:B0-----:R-:W-:-:S05]  /*5a6e0*/  LOP3.LUT R2, R0, 0x20, RZ, 0x3c, !PT ;  /* 0x0000002000027812 */ /* 0x001fca00078e3cff */
[----:B------:R-:W0:Y:S04]  /*5a6f0*/  LDS.U8 R0, [R2+UR4] ;  /* 0x0000000402007984 */ /* 0x000e280008000000 */
[----:B---3--:R-:W-:Y:S04]  /*5a700*/  STL [R1+0x16f8], R4 ;  /* 0x0016f80401007387 */ /* 0x008fe80000100800 */
[----:B-1----:R-:W-:Y:S04]  /*5a710*/  STL [R1+0x16f4], R3 ;  /* 0x0016f40301007387 */ /* 0x002fe80000100800 */
[----:B------:R-:W1:Y:S04]  /*5a720*/  LDS.U8 R4, [R2+UR4+0x108] ;  /* 0x0001080402047984 */ /* 0x000e680008000000 */
[----:B------:R-:W3:Y:S04]  /*5a730*/  LDS.U8 R3, [R2+UR4+0x210] ;  /* 0x0002100402037984 */ /* 0x000ee80008000000 */
[----:B0-----:R-:W-:Y:S04]  /*5a740*/  STL [R1+0x1e4], R0 ;  /* 0x0001e40001007387 */ /* 0x001fe80000100800 */
[----:B------:R-:W0:Y:S04]  /*5a750*/  LDS.U8 R0, [R2+UR4+0x318] ;  /* 0x0003180402007984 */ /* 0x000e280008000000 */
[----:B-1----:R-:W-:Y:S04]  /*5a760*/  STL [R1+0x1e0], R4 ;  /* 0x0001e00401007387 */ /* 0x002fe80000100800 */
[----:B------:R-:W1:Y:S04]  /*5a770*/  LDS.U8 R4, [R2+UR4+0x8] ;  /* 0x0000080402047984 */ /* 0x000e680008000000 */
[----:B---3--:R-:W-:Y:S04]  /*5a780*/  STL [R1+0xe14], R3 ;  /* 0x000e140301007387 */ /* 0x008fe80000100800 */
        /* <DEDUP_REMOVED lines=490> */
[----:B---3--:R-:W-:Y:S04]  /*5c630*/  STL [R1+0x18a8], R3 ;  /* 0x0018a80301007387 */ /* 0x008fe80000100800 */
[----:B------:R-:W1:Y:S04]  /*5c640*/  LDS.U8 R4, [R2+UR4+0x7280] ;  /* 0x0072800402047984 */ /* 0x000e680008000000 */
[----:B------:R-:W3:Y:S04]  /*5c650*/  LDS.U8 R3, [R2+UR4+0x7388] ;  /* 0x0073880402037984 */ /* 0x000ee80008000000 */
[----:B0-----:R-:W-:Y:S04]  /*5c660*/  STL [R1+0x18a4], R0 ;  /* 0x0018a40001007387 */ /* 0x001fe80000100800 */
[----:B------:R-:W0:Y:S01]  /*5c670*/  LDS.U8 R0, [R2+UR4+0x7098] ;  /* 0x0070980402007984 */ /* 0x000e220008000000 */
[----:B------:R-:W0:Y:S03]  /*5c680*/  S2R R50, SR_TID.X ;  /* 0x0000000000327919 */ /* 0x000e260000002100 */
[----:B-1----:R-:W-:Y:S04]  /*5c690*/  STL [R1+0x18b0], R4 ;  /* 0x0018b00401007387 */ /* 0x002fe80000100800 */
[----:B---3--:R1:W-:Y:S04]  /*5c6a0*/  STL [R1+0x18ac], R3 ;  /* 0x0018ac0301007387 */ /* 0x0083e80000100800 */
[----:B0-----:R-:W-:Y:S04]  /*5c6b0*/  STL [R1+0x18b8], R0 ;  /* 0x0018b80001007387 */ /* 0x001fe80000100800 */
[----:B------:R-:W0:Y:S01]  /*5c6c0*/  LDS.U8 R0, [R2+UR4+0x7190] ;  /* 0x0071900402007984 */ /* 0x000e220008000000 */
[----:B-1----:R-:W-:-:S02]  /*5c6d0*/  LOP3.LUT R3, R50, 0x3, RZ, 0xc0, !PT ;  /* 0x0000000332037812 */ /* 0x002fc400078ec0ff */
[----:B------:R-:W-:-:S03]  /*5c6e0*/  SHF.R.U32.HI R4, RZ, 0x2, R50 ;  /* 0x00000002ff047819 */ /* 0x000fc60000011632 */
[----:B------:R-:W-:Y:S01]  /*5c6f0*/  IMAD R3, R3, 0x420, RZ ;  /* 0x0000042003037824 */ /* 0x000fe200078e02ff */
[----:B------:R-:W-:-:S04]  /*5c700*/  SGXT.U32 R4, R4, 0x3 ;  /* 0x000000030404781a */ /* 0x000fc80000000000 */
[----:B------:R-:W-:Y:S02]  /*5c710*/  LOP3.LUT R3, R3, R4, RZ, 0xfc, !PT ;  /* 0x0000000403037212 */ /* 0x000fe400078efcff */
[----:B------:R-:W1:Y:S04]  /*5c720*/  LDS.U8 R4, [R2+UR4+0x7288] ;  /* 0x0072880402047984 */ /* 0x000e680008000000 */
[----:B------:R-:W3:Y:S01]  /*5c730*/  LDS.U8 R2, [R2+UR4+0x7380] ;  /* 0x0073800402027984 */ /* 0x000ee20008000000 */
[----:B------:R-:W-:-:S05]  /*5c740*/  LOP3.LUT R3, R3, 0x40, RZ, 0x3c, !PT ;  /* 0x0000004003037812 */ /* 0x000fca00078e3cff */
[----:B------:R-:W-:Y:S04]  /*5c750*/  LDS.U8 R5, [R3+UR4+0x7190] ;  /* 0x0071900403057984 */ /* 0x000fe80008000000 */
[----:B0-----:R-:W-:Y:S04]  /*5c760*/  STL [R1+0x18b4], R0 ;  /* 0x0018b40001007387 */ /* 0x001fe80000100800 */
[----:B------:R-:W0:Y:S04]  /*5c770*/  LDS.U8 R0, [R3+UR4] ;  /* 0x0000000403007984 */ /* 0x000e280008000000 */
        /* <DEDUP_REMOVED lines=503> */
[----:B------:R-:W0:Y:S04]  /*5e6f0*/  LDS.U8 R0, [R3+UR4+0x7098] ;  /* 0x0070980403007984 */ /* 0x000e280008000000 */
[----:B-1----:R1:W-:Y:S04]  /*5e700*/  STL [R1+0x1a74], R2 ;  /* 0x001a740201007387 */ /* 0x0023e80000100800 */
[----:B---3--:R-:W-:Y:S04]  /*5e710*/  STL [R1+0x1a70], R4 ;  /* 0x001a700401007387 */ /* 0x008fe80000100800 */
[----:B------:R-:W-:Y:S01]  /*5e720*/  LDS.U8 R4, [R3+UR4+0x7380] ;  /* 0x0073800403047984 */ /* 0x000fe20008000000 */
[----:B-1----:R-:W-:-:S04]  /*5e730*/  SHF.R.U32.HI R2, RZ, 0x2, R50 ;  /* 0x00000002ff027819 */ /* 0x002fc80000011632 */
[----:B------:R-:W-:Y:S01]  /*5e740*/  SGXT.U32 R2, R2, 0x3 ;  /* 0x000000030202781a */ /* 0x000fe20000000000 */
[----:B0-----:R0:W-:Y:S02]  /*5e750*/  STL [R1+0x1a7c], R0 ;  /* 0x001a7c0001007387 */ /* 0x0011e40000100800 */
[----:B0-----:R-:W-:-:S05]  /*5e760*/  LOP3.LUT R0, R50, 0x3, RZ, 0xc0, !PT ;  /* 0x0000000332007812 */ /* 0x001fca00078ec0ff */
[----:B------:R-:W-:-:S05]  /*5e770*/  IMAD R0, R0, 0x420, RZ ;  /* 0x0000042000007824 */ /* 0x000fca00078e02ff */
[----:B------:R-:W-:Y:S02]  /*5e780*/  LOP3.LUT R0, R0, R2, RZ, 0xfc, !PT ;  /* 0x0000000200007212 */ /* 0x000fe400078efcff */
[----:B------:R-:W0:Y:S02]  /*5e790*/  LDS.U8 R2, [R3+UR4+0x7288] ;  /* 0x0072880403027984 */ /* 0x000e240008000000 */
[----:B------:R-:W-:Y:S02]  /*5e7a0*/  LOP3.LUT R0, R0, 0x60, RZ, 0x3c, !PT ;  /* 0x0000006000007812 */ /* 0x000fe400078e3cff */
[----:B------:R-:W-:Y:S04]  /*5e7b0*/  STL [R1+0x1a78], R5 ;  /* 0x001a780501007387 */ /* 0x000fe80000100800 */
[----:B------:R-:W1:Y:S04]  /*5e7c0*/  LDS.U8 R3, [R0+UR4] ;  /* 0x0000000400037984 */ /* 0x000e680008000000 */
[----:B------:R-:W-:Y:S04]  /*5e7d0*/  LDS.U8 R10, [R0+UR4+0x6190] ;  /* 0x00619004000a7984 */ /* 0x000fe80008000000 */
[----:B------:R-:W-:Y:S04]  /*5e7e0*/  LDS.U8 R11, [R0+UR4+0x7198] ;  /* 0x00719804000b7984 */ /* 0x000fe80008000000 */
        /* <DEDUP_REMOVED lines=488> */
[----:B---3--:R3:W-:Y:S04]  /*60670*/  STL [R1+0x1c14], R4 ;  /* 0x001c140401007387 */ /* 0x0087e80000100800 */
[----:B------:R-:W2:Y:S04]  /*60680*/  LDL.LU R9, [R1+0x158] ;  /* 0x0001580001097983 */ /* 0x000ea80000300800 */
[----:B-1----:R1:W-:Y:S04]  /*60690*/  STL [R1+0x1c10], R3 ;  /* 0x001c100301007387 */ /* 0x0023e80000100800 */
[----:B------:R-:W4:Y:S04]  /*606a0*/  LDL.LU R8, [R1+0x37c] ;  /* 0x00037c0001087983 */ /* 0x000f280000300800 */
[----:B0-----:R-:W-:Y:S04]  /*606b0*/  STL [R1+0x1c1c], R2 ;  /* 0x001c1c0201007387 */ /* 0x001fe80000100800 */
[----:B------:R-:W0:Y:S04]  /*606c0*/  LDS.U8 R2, [R0+UR4+0x6288] ;  /* 0x0062880400027984 */ /* 0x000e280008000000 */
[----:B------:R-:W4:Y:S04]  /*606d0*/  LDL.LU R7, [R1+0x2e0] ;  /* 0x0002e00001077983 */ /* 0x000f280000300800 */
[----:B------:R-:W4:Y:S04]  /*606e0*/  LDL.LU R6, [R1+0x378] ;  /* 0x0003780001067983 */ /* 0x000f280000300800 */
[----:B------:R-:W4:Y:S04]  /*606f0*/  LDL.LU R5, [R1+0x13c] ;  /* 0x00013c0001057983 */ /* 0x000f280000300800 */
[----:B---3--:R-:W3:Y:S04]  /*60700*/  LDL.LU R4, [R1+0x134] ;  /* 0x0001340001047983 */ /* 0x008ee80000300800 */
[----:B-1----:R-:W3:Y:S04]  /*60710*/  LDL.LU R3, [R1+0x2e8] ;  /* 0x0002e80001037983 */ /* 0x002ee80000300800 */
[----:B------:R-:W3:Y:S04]  /*60720*/  LDL.LU R38, [R1+0x128] ;  /* 0x0001280001267983 */ /* 0x000ee80000300800 */
[----:B------:R-:W3:Y:S04]  /*60730*/  LDL.LU R40, [R1+0x110] ;  /* 0x0001100001287983 */ /* 0x000ee80000300800 */
[----:B------:R-:W3:Y:S04]  /*60740*/  LDL.LU R32, [R1+0x10c] ;  /* 0x00010c0001207983 */ /* 0x000ee80000300800 */
[----:B------:R-:W-:Y:S04]  /*60750*/  STL [R1+0x1c18], R10 ;  /* 0x001c180a01007387 */ /* 0x000fe80000100800 */
[----:B------:R-:W1:Y:S04]  /*60760*/  LDS.U8 R10, [R0+UR4+0x6380] ;  /* 0x00638004000a7984 */ /* 0x000e680008000000 */
[----:B------:R-:W3:Y:S04]  /*60770*/  LDL.LU R34, [R1+0x2f0] ;  /* 0x0002f00001227983 */ /* 0x000ee80000300800 */
[----:B0-----:R-:W-:Y:S04]  /*60780*/  STL [R1+0x1c24], R2 ;  /* 0x001c240201007387 */ /* 0x001fe80000100800 */
[----:B------:R-:W0:Y:S04]  /*60790*/  LDS.U8 R2, [R0+UR4+0x7090] ;  /* 0x0070900400027984 */ /* 0x000e280008000000 */
[----:B------:R-:W3:Y:S04]  /*607a0*/  LDL.LU R36, [R1+0x108] ;  /* 0x0001080001247983 */ /* 0x000ee80000300800 */
[----:B------:R-:W3:Y:S04]  /*607b0*/  LDL.LU R42, [R1+0xf8] ;  /* 0x0000f800012a7983 */ /* 0x000ee80000300800 */
[----:B------:R-:W3:Y:S04]  /*607c0*/  LDL.LU R44, [R1+0xf4] ;  /* 0x0000f400012c7983 */ /* 0x000ee80000300800 */
[----:B-1----:R-:W-:Y:S04]  /*607d0*/  STL [R1+0x1c20], R10 ;  /* 0x001c200a01007387 */ /* 0x002fe80000100800 */
[----:B------:R-:W1:Y:S04]  /*607e0*/  LDS.U8 R10, [R0+UR4+0x7280] ;  /* 0x00728004000a7984 */ /* 0x000e680008000000 */
[----:B0-----:R-:W-:Y:S04]  /*607f0*/  STL [R1+0x1c2c], R2 ;  /* 0x001c2c0201007387 */ /* 0x001fe80000100800 */
[----:B------:R-:W-:Y:S04]  /*60800*/  STL [R1+0x1c28], R11 ;  /* 0x001c280b01007387 */ /* 0x000fe80000100800 */
[----:B------:R-:W3:Y:S04]  /*60810*/  LDL.LU R46, [R1+0x2d8] ;  /* 0x0002d800012e7983 */ /* 0x000ee80000300800 */
[----:B------:R-:W0:Y:S04]  /*60820*/  LDS.U8 R2, [R0+UR4+0x7388] ;  /* 0x0073880400027984 */ /* 0x000e280008000000 */
[----:B------:R-:W0:Y:S04]  /*60830*/  LDS.U8 R11, [R0+UR4+0x7098] ;  /* 0x00709804000b7984 */ /* 0x000e280008000000 */
[----:B-1----:R-:W-:Y:S04]  /*60840*/  STL [R1+0x1c34], R10 ;  /* 0x001c340a01007387 */ /* 0x002fe80000100800 */
[----:B------:R-:W3:Y:S04]  /*60850*/  LDL.LU R48, [R1+0x1c8] ;  /* 0x0001c80001307983 */ /* 0x000ee80000300800 */
[----:B------:R-:W1:Y:S04]  /*60860*/  LDS.U8 R10, [R0+UR4+0x7190] ;  /* 0x00719004000a7984 */ /* 0x000e680008000000 */
[----:B0-----:R-:W-:Y:S04]  /*60870*/  STL [R1+0x1c30], R2 ;  /* 0x001c300201007387 */ /* 0x001fe80000100800 */
[----:B------:R-:W0:Y:S04]  /*60880*/  LDS.U8 R2, [R0+UR4+0x7288] ;  /* 0x0072880400027984 */ /* 0x000e280008000000 */
[----:B------:R-:W0:Y:S01]  /*60890*/  LDS.U8 R0, [R0+UR4+0x7380] ;  /* 0x0073800400007984 */ /* 0x000e220008000000 */
[----:B------:R-:W-:Y:S01]  /*608a0*/  BAR.SYNC.DEFER_BLOCKING 0x0 ;  /* 0x0000000000007b1d */ /* 0x000fe20000010000 */
[----:B------:R-:W-:-:S05]  /*608b0*/  LOP3.LUT R50, R50, 0x1f, RZ, 0xc0, !PT ;  /* 0x0000001f32327812 */ /* 0x000fca00078ec0ff */
[----:B------:R-:W-:Y:S04]  /*608c0*/  STL [R1+0x1c3c], R11 ;  /* 0x001c3c0b01007387 */ /* 0x000fe80000100800 */
[----:B-1----:R-:W-:Y:S04]  /*608d0*/  STL [R1+0x1c38], R10 ;  /* 0x001c380a01007387 */ /* 0x002fe80000100800 */
[----:B0-----:R0:W-:Y:S04]  /*608e0*/  STL [R1+0x1c44], R2 ;  /* 0x001c440201007387 */ /* 0x0011e80000100800 */
[----:B0-----:R-:W3:Y:S04]  /*608f0*/  LDL.LU R2, [R1+0xe8] ;  /* 0x0000e80001027983 */ /* 0x001ee80000300800 */
[----:B------:R-:W-:Y:S04]  /*60900*/  STL [R1+0x4498], R0 ;  /* 0x0044980001007387 */ /* 0x000fe80000100800 */
[----:B--2---:R-:W-:Y:S04]  /*60910*/  STS.U8 [R50+UR4], R9 ;  /* 0x0000000932007988 */ /* 0x004fe80008000004 */
[----:B----4-:R-:W-:Y:S04]  /*60920*/  STS.U8 [R50+UR4+0x20], R8 ;  /* 0x0000200832007988 */ /* 0x010fe80008000004 */
[----:B------:R-:W-:Y:S04]  /*60930*/  STS.U8 [R50+UR4+0x40], R7 ;  /* 0x0000400732007988 */ /* 0x000fe80008000004 */
[----:B------:R-:W-:Y:S04]  /*60940*/  STS.U8 [R50+UR4+0x60], R6 ;  /* 0x0000600632007988 */ /* 0x000fe80008000004 */
[----:B------:R-:W-:Y:S04]  /*60950*/  STS.U8 [R50+UR4+0x120], R5 ;  /* 0x0001200532007988 */ /* 0x000fe80008000004 */
[----:B---3--:R-:W-:Y:S04]  /*60960*/  STS.U8 [R50+UR4+0x100], R4 ;  /* 0x0001000432007988 */ /* 0x008fe80008000004 */
[----:B------:R-:W-:Y:S04]  /*60970*/  STS.U8 [R50+UR4+0x160], R3 ;  /* 0x0001600332007988 */ /* 0x000fe80008000004 */
[----:B------:R0:W-:Y:S04]  /*60980*/  STS.U8 [R50+UR4+0x140], R38 ;  /* 0x0001402632007988 */ /* 0x0001e80008000004 */
[----:B------:R1:W-:Y:S04]  /*60990*/  STS.U8 [R50+UR4+0x240], R40 ;  /* 0x0002402832007988 */ /* 0x0003e80008000004 */
[----:B------:R-:W-:Y:S04]  /*609a0*/  STS.U8 [R50+UR4+0x260], R32 ;  /* 0x0002602032007988 */ /* 0x000fe80008000004 */
[----:B------:R-:W-:Y:S04]  /*609b0*/  STS.U8 [R50+UR4+0x200], R34 ;  /* 0x0002002232007988 */ /* 0x000fe80008000004 */
[----:B0-----:R-:W2:Y:S04]  /*609c0*/  LDL.LU R38, [R1+0xe4] ;  /* 0x0000e40001267983 */ /* 0x001ea80000300800 */
[----:B-1----:R-:W3:Y:S04]  /*609d0*/  LDL.LU R40, [R1+0x2d0] ;  /* 0x0002d00001287983 */ /* 0x002ee80000300800 */
[----:B------:R-:W4:Y:S04]  /*609e0*/  LDL.LU R0, [R1+0x1d0] ;  /* 0x0001d00001007983 */ /* 0x000f280000300800 */
[----:B------:R-:W4:Y:S04]  /*609f0*/  LDL.LU R17, [R1+0xd8] ;  /* 0x0000d80001117983 */ /* 0x000f280000300800 */
[----:B------:R-:W4:Y:S04]  /*60a00*/  LDL.LU R16, [R1+0xd4] ;  /* 0x0000d40001107983 */ /* 0x000f280000300800 */
[----:B------:R-:W-:Y:S04]  /*60a10*/  STS.U8 [R50+UR4+0x220], R36 ;  /* 0x0002202432007988 */ /* 0x000fe80008000004 */
        /* <DEDUP_REMOVED lines=18> */
[----:B------:R0:W-:Y:S04]  /*60b40*/  STS.U8 [R50+UR4+0x300], R48 ;  /* 0x0003003032007988 */ /* 0x0001e80008000004 */
[----:B------:R-:W4:Y:S04]  /*60b50*/  LDL.LU R3, [R1+0x94] ;  /* 0x0000940001037983 */ /* 0x000f280000300800 */
[----:B0-----:R-:W4:Y:S04]  /*60b60*/  LDL.LU R48, [R1+0x318] ;  /* 0x0003180001307983 */ /* 0x001f280000300800 */
[----:B------:R0:W-:Y:S04]  /*60b70*/  STS.U8 [R50+UR4+0x400], R2 ;  /* 0x0004000232007988 */ /* 0x0001e80008000004 */
[----:B0-----:R-:W4:Y:S04]  /*60b80*/  LDL.LU R2, [R1+0x218] ;  /* 0x0002180001027983 */ /* 0x001f280000300800 */
[----:B------:R-:W4:Y:S04]  /*60b90*/  LDL.LU R32, [R1+0x88] ;  /* 0x0000880001207983 */ /* 0x000f280000300800 */
[----:B------:R-:W4:Y:S04]  /*60ba0*/  LDL.LU R34, [R1+0x84] ;  /* 0x0000840001227983 */ /* 0x000f280000300800 */
[----:B------:R-:W4:Y:S04]  /*60bb0*/  LDL.LU R36, [R1+0x320] ;  /* 0x0003200001247983 */ /* 0x000f280000300800 */
[----:B--2---:R0:W-:Y:S04]  /*60bc0*/  STS.U8 [R50+UR4+0x420], R38 ;  /* 0x0004202632007988 */ /* 0x0041e80008000004 */
[----:B---3--:R1:W-:Y:S04]  /*60bd0*/  STS.U8 [R50+UR4+0x440], R40 ;  /* 0x0004402832007988 */ /* 0x0083e80008000004 */
[----:B----4-:R-:W-:Y:S04]  /*60be0*/  STS.U8 [R50+UR4+0x460], R0 ;  /* 0x0004600032007988 */ /* 0x010fe80008000004 */
[----:B------:R-:W-:Y:S04]  /*60bf0*/  STS.U8 [R50+UR4+0x520], R17 ;  /* 0x0005201132007988 */ /* 0x000fe80008000004 */
[----:B------:R-:W-:Y:S04]  /*60c00*/  STS.U8 [R50+UR4+0x500], R16 ;  /* 0x0005001032007988 */ /* 0x000fe80008000004 */
[----:B0-----:R-:W2:Y:S04]  /*60c10*/  LDL.LU R38, [R1+0x220] ;  /* 0x0002200001267983 */ /* 0x001ea80000300800 */
[----:B-1----:R-:W3:Y:S04]  /*60c20*/  LDL.LU R40, [R1+0x78] ;  /* 0x0000780001287983 */ /* 0x002ee80000300800 */
[----:B------:R0:W-:Y:S04]  /*60c30*/  STS.U8 [R50+UR4+0x560], R42 ;  /* 0x0005602a32007988 */ /* 0x0001e80008000004 */
[----:B------:R1:W-:Y:S04]  /*60c40*/  STS.U8 [R50+UR4+0x540], R44 ;  /* 0x0005402c32007988 */ /* 0x0003e80008000004 */
[----:B------:R-:W-:Y:S04]  /*60c50*/  STS.U8 [R50+UR4+0x640], R15 ;  /* 0x0006400f32007988 */ /* 0x000fe80008000004 */
[----:B------:R-:W-:Y:S04]  /*60c60*/  STS.U8 [R50+UR4+0x660], R14 ;  /* 0x0006600e32007988 */ /* 0x000fe80008000004 */
[----:B------:R-:W-:Y:S04]  /*60c70*/  STS.U8 [R50+UR4+0x600], R13 ;  /* 0x0006000d32007988 */ /* 0x000fe80008000004 */
[----:B------:R-:W-:Y:S04]  /*60c80*/  STS.U8 [R50+UR4+0x620], R12 ;  /* 0x0006200c32007988 */ /* 0x000fe80008000004 */
[----:B0-----:R-:W4:Y:S04]  /*60c90*/  LDL.LU R42, [R1+0x74] ;  /* 0x00007400012a7983 */ /* 0x001f280000300800 */
[----:B-1----:R-:W4:Y:S04]  /*60ca0*/  LDL.LU R44, [R1+0x328] ;  /* 0x00032800012c7983 */ /* 0x002f280000300800 */
[----:B------:R0:W-:Y:S04]  /*60cb0*/  STS.U8 [R50+UR4+0x760], R46 ;  /* 0x0007602e32007988 */ /* 0x0001e80008000004 */
        /* <DEDUP_REMOVED lines=9> */
[----:B0-----:R-:W4:Y:S04]  /*60d50*/  LDL.LU R46, [R1+0x228] ;  /* 0x00022800012e7983 */ /* 0x001f280000300800 */
[----:B------:R0:W-:Y:S04]  /*60d60*/  STS.U8 [R50+UR4+0x960], R48 ;  /* 0x0009603032007988 */ /* 0x0001e80008000004 */
[----:B0-----:R-:W4:Y:S04]  /*60d70*/  LDL.LU R48, [R1+0x68] ;  /* 0x0000680001307983 */ /* 0x001f280000300800 */
[----:B------:R0:W-:Y:S04]  /*60d80*/  STS.U8 [R50+UR4+0x940], R2 ;  /* 0x0009400232007988 */ /* 0x0001e80008000004 */
[----:B------:R-:W-:Y:S04]  /*60d90*/  STS.U8 [R50+UR4+0xa40], R32 ;  /* 0x000a402032007988 */ /* 0x000fe80008000004 */
[----:B------:R-:W-:Y:S04]  /*60da0*/  STS.U8 [R50+UR4+0xa60], R34 ;  /* 0x000a602232007988 */ /* 0x000fe80008000004 */
[----:B------:R-:W-:Y:S04]  /*60db0*/  STS.U8 [R50+UR4+0xa00], R36 ;  /* 0x000a002432007988 */ /* 0x000fe80008000004 */
[----:B0-----:R-:W4:Y:S04]  /*60dc0*/  LDL.LU R2, [R1+0x64] ;  /* 0x0000640001027983 */ /* 0x001f280000300800 */
[----:B------:R-:W4:Y:S04]  /*60dd0*/  LDL.LU R17, [R1+0x330] ;  /* 0x0003300001117983 */ /* 0x000f280000300800 */
[----:B------:R-:W4:Y:S04]  /*60de0*/  LDL.LU R16, [R1+0x230] ;  /* 0x0002300001107983 */ /* 0x000f280000300800 */
[----:B------:R-:W4:Y:S04]  /*60df0*/  LDL.LU R15, [R1+0x58] ;  /* 0x00005800010f7983 */ /* 0x000f280000300800 */
[----:B------:R-:W4:Y:S04]  /*60e00*/  LDL.LU R0, [R1+0x54] ;  /* 0x0000540001007983 */ /* 0x000f280000300800 */
[----:B--2---:R-:W-:Y:S04]  /*60e10*/  STS.U8 [R50+UR4+0xa20], R38 ;  /* 0x000a202632007988 */ /* 0x004fe80008000004 */
[----:B---3--:R0:W-:Y:S04]  /*60e20*/  STS.U8 [R50+UR4+0xb60], R40 ;  /* 0x000b602832007988 */ /* 0x0081e80008000004 */
[----:B0-----:R-:W2:Y:S04]  /*60e30*/  LDL.LU R40, [R1+0x338] ;  /* 0x0003380001287983 */ /* 0x001ea80000300800 */
        /* <DEDUP_REMOVED lines=16> */
[----:B0-----:R-:W4:Y:S04]  /*60f40*/  LDL.LU R42, [R1+0x14] ;  /* 0x00001400012a7983 */ /* 0x001f280000300800 */
[----:B-1----:R-:W4:Y:S04]  /*60f50*/  LDL.LU R44, [R1+0x358] ;  /* 0x00035800012c7983 */ /* 0x002f280000300800 */
[----:B------:R-:W4:Y:S04]  /*60f60*/  LDL.LU R34, [R1+0x258] ;  /* 0x0002580001227983 */ /* 0x000f280000300800 */
[----:B------:R-:W4:Y:S04]  /*60f70*/  LDL.LU R38, [R1+0x8] ;  /* 0x0000080001267983 */ /* 0x000f280000300800 */
[----:B------:R0:W-:Y:S04]  /*60f80*/  STS.U8 [R50+UR4+0xb00], R46 ;  /* 0x000b002e32007988 */ /* 0x0001e80008000004 */
[----:B0-----:R-:W4:Y:S04]  /*60f90*/  LDL.LU R46, [R1+0x4] ;  /* 0x00000400012e7983 */ /* 0x001f280000300800 */
[----:B------:R0:W-:Y:S04]  /*60fa0*/  STS.U8 [R50+UR4+0xc00], R48 ;  /* 0x000c003032007988 */ /* 0x0001e80008000004 */
[----:B0-----:R-:W4:Y:S04]  /*60fb0*/  LDL.LU R48, [R1+0x360] ;  /* 0x0003600001307983 */ /* 0x001f280000300800 */
[----:B------:R0:W-:Y:S04]  /*60fc0*/  STS.U8 [R50+UR4+0xc20], R2 ;  /* 0x000c200232007988 */ /* 0x0001e80008000004 */
[----:B------:R1:W-:Y:S04]  /*60fd0*/  STS.U8 [R50+UR4+0xc40], R17 ;  /* 0x000c401132007988 */ /* 0x0003e80008000004 */
[----:B------:R0:W-:Y:S04]  /*60fe0*/  STS.U8 [R50+UR4+0xc60], R16 ;  /* 0x000c601032007988 */ /* 0x0001e80008000004 */
[----:B------:R1:W-:Y:S04]  /*60ff0*/  STS.U8 [R50+UR4+0xd20], R15 ;  /* 0x000d200f32007988 */ /* 0x0003e80008000004 */
[----:B------:R-:W-:Y:S04]  /*61000*/  STS.U8 [R50+UR4+0xd00], R0 ;  /* 0x000d000032007988 */ /* 0x000fe80008000004 */
[----:B0-----:R-:W4:Y:S04]  /*61010*/  LDL.LU R2, [R1+0x260] ;  /* 0x0002600001027983 */ /* 0x001f280000300800 */
[----:B-1----:R-:W4:Y:S04]  /*61020*/  LDL.LU R17, [R1+0x54d0] ;  /* 0x0054d00001117983 */ /* 0x002f280000300800 */
[----:B------:R-:W4:Y:S04]  /*61030*/  LDL.LU R16, [R1+0x54cc] ;  /* 0x0054cc0001107983 */ /* 0x000f280000300800 */
[----:B------:R-:W4:Y:S04]  /*61040*/  LDL.LU R15, [R1+0x54c8] ;  /* 0x0054c800010f7983 */ /* 0x000f280000300800 */
[----:B--2---:R0:W-:Y:S04]  /*61050*/  STS.U8 [R50+UR4+0xd60], R40 ;  /* 0x000d602832007988 */ /* 0x0041e80008000004 */
[----:B---3--:R1:W-:Y:S04]  /*61060*/  STS.U8 [R50+UR4+0xd40], R14 ;  /* 0x000d400e32007988 */ /* 0x0083e80008000004 */
[----:B------:R2:W-:Y:S04]  /*61070*/  STS.U8 [R50+UR4+0xe40], R13 ;  /* 0x000e400d32007988 */ /* 0x0005e80008000004 */
[----:B------:R3:W-:Y:S04]  /*61080*/  STS.U8 [R50+UR4+0xe60], R12 ;  /* 0x000e600c32007988 */ /* 0x0007e80008000004 */
[----:B------:R1:W-:Y:S04]  /*61090*/  STS.U8 [R50+UR4+0xe00], R11 ;  /* 0x000e000b32007988 */ /* 0x0003e80008000004 */
[----:B------:R1:W-:Y:S04]  /*610a0*/  STS.U8 [R50+UR4+0xe20], R36 ;  /* 0x000e202432007988 */ /* 0x0003e80008000004 */
[----:B0-----:R-:W4:Y:S04]  /*610b0*/  LDL.LU R40, [R1+0x368] ;  /* 0x0003680001287983 */ /* 0x001f280000300800 */
[----:B------:R-:W4:Y:S04]  /*610c0*/  LDL.LU R0, [R1+0x268] ;  /* 0x0002680001007983 */ /* 0x000f280000300800 */
[----:B-1----:R-:W4:Y:S04]  /*610d0*/  LDL.LU R14, [R1+0x54c4] ;  /* 0x0054c400010e7983 */ /* 0x002f280000300800 */
[----:B--2---:R-:W2:Y:S04]  /*610e0*/  LDL.LU R13, [R1+0x54c0] ;  /* 0x0054c000010d7983 */ /* 0x004ea80000300800 */
[----:B---3--:R-:W3:Y:S04]  /*610f0*/  LDL.LU R12, [R1+0x54bc] ;  /* 0x0054bc00010c7983 */ /* 0x008ee80000300800 */
[----:B------:R-:W2:Y:S04]  /*61100*/  LDL.LU R11, [R1+0x54b8] ;  /* 0x0054b800010b7983 */ /* 0x000ea80000300800 */
[----:B------:R-:W2:Y:S04]  /*61110*/  LDL.LU R36, [R1+0x370] ;  /* 0x0003700001247983 */ /* 0x000ea80000300800 */
        /* <DEDUP_REMOVED lines=11> */
[----:B------:R-:W2:Y:S04]  /*611d0*/  LDL.LU R5, [R1+0x54a0] ;  /* 0x0054a00001057983 */ /* 0x000ea80000300800 */
[----:B------:R0:W-:Y:S04]  /*611e0*/  STS.U8 [R50+UR4+0x1040], R4 ;  /* 0x0010400432007988 */ /* 0x0001e80008000004 */
[----:B------:R1:W-:Y:S04]  /*611f0*/  STS.U8 [R50+UR4+0x1060], R3 ;  /* 0x0010600332007988 */ /* 0x0003e80008000004 */
[----:B------:R0:W-:Y:S04]  /*61200*/  STS.U8 [R50+UR4+0x1120], R32 ;  /* 0x0011202032007988 */ /* 0x0001e80008000004 */
[----:B----4-:R4:W-:Y:S04]  /*61210*/  STS.U8 [R50+UR4+0x1100], R42 ;  /* 0x0011002a32007988 */ /* 0x0109e80008000004 */
[----:B------:R1:W-:Y:S04]  /*61220*/  STS.U8 [R50+UR4+0x1160], R44 ;  /* 0x0011602c32007988 */ /* 0x0003e80008000004 */
[----:B------:R4:W-:Y:S04]  /*61230*/  STS.U8 [R50+UR4+0x1140], R34 ;  /* 0x0011402232007988 */ /* 0x0009e80008000004 */
[----:B0-----:R-:W2:Y:S04]  /*61240*/  LDL.LU R4, [R1+0x549c] ;  /* 0x00549c0001047983 */ /* 0x001ea80000300800 */
[----:B-1----:R-:W2:Y:S04]  /*61250*/  LDL.LU R3, [R1+0x5498] ;  /* 0x0054980001037983 */ /* 0x002ea80000300800 */
[----:B------:R-:W2:Y:S04]  /*61260*/  LDL.LU R32, [R1+0x5494] ;  /* 0x0054940001207983 */ /* 0x000ea80000300800 */
[----:B----4-:R-:W4:Y:S04]  /*61270*/  LDL.LU R42, [R1+0x2c4] ;  /* 0x0002c400012a7983 */ /* 0x010f280000300800 */
[----:B------:R-:W2:Y:S04]  /*61280*/  LDL.LU R44, [R1+0x280] ;  /* 0x00028000012c7983 */ /* 0x000ea80000300800 */
[----:B------:R-:W2:Y:S04]  /*61290*/  LDL.LU R34, [R1+0x5490] ;  /* 0x0054900001227983 */ /* 0x000ea80000300800 */
[----:B------:R0:W-:Y:S04]  /*612a0*/  STS.U8 [R50+UR4+0x1240], R38 ;  /* 0x0012402632007988 */ /* 0x0001e80008000004 */
[----:B0-----:R-:W2:Y:S04]  /*612b0*/  LDL.LU R38, [R1+0x548c] ;  /* 0x00548c0001267983 */ /* 0x001ea80000300800 */
[----:B------:R0:W-:Y:S04]  /*612c0*/  STS.U8 [R50+UR4+0x1260], R46 ;  /* 0x0012602e32007988 */ /* 0x0001e80008000004 */
[----:B0-----:R-:W2:Y:S04]  /*612d0*/  LDL.LU R46, [R1+0x5488] ;  /* 0x00548800012e7983 */ /* 0x001ea80000300800 */
[----:B------:R0:W-:Y:S04]  /*612e0*/  STS.U8 [R50+UR4+0x1200], R48 ;  /* 0x0012003032007988 */ /* 0x0001e80008000004 */
[----:B0-----:R-:W2:Y:S04]  /*612f0*/  LDL.LU R48, [R1+0x5484] ;  /* 0x0054840001307983 */ /* 0x001ea80000300800 */
[----:B------:R0:W-:Y:S04]  /*61300*/  STS.U8 [R50+UR4+0x1220], R2 ;  /* 0x0012200232007988 */ /* 0x0001e80008000004 */
[----:B0-----:R-:W3:Y:S04]  /*61310*/  LDL.LU R2, [R1+0x288] ;  /* 0x0002880001027983 */ /* 0x001ee80000300800 */
[----:B--2---:R0:W-:Y:S04]  /*61320*/  STS.U8 [R50+UR4+0x1360], R48 ;  /* 0x0013603032007988 */ /* 0x0041e80008000004 */
[----:B------:R1:W-:Y:S04]  /*61330*/  STS.U8 [R50+UR4+0x1340], R46 ;  /* 0x0013402e32007988 */ /* 0x0003e80008000004 */
[----:B------:R2:W-:Y:S04]  /*61340*/  STS.U8 [R50+UR4+0x1320], R40 ;  /* 0x0013202832007988 */ /* 0x0005e80008000004 */
[----:B0-----:R-:W3:Y:S04]  /*61350*/  LDL.LU R48, [R1+0x270] ;  /* 0x0002700001307983 */ /* 0x001ee80000300800 */
[----:B-1----:R-:W3:Y:S04]  /*61360*/  LDL.LU R46, [R1+0x2bc] ;  /* 0x0002bc00012e7983 */ /* 0x002ee80000300800 */
[----:B--2---:R-:W2:Y:S04]  /*61370*/  LDL.LU R40, [R1+0x5480] ;  /* 0x0054800001287983 */ /* 0x004ea80000300800 */
[----:B------:R0:W-:Y:S04]  /*61380*/  STS.U8 [R50+UR4+0x1300], R0 ;  /* 0x0013000032007988 */ /* 0x0001e80008000004 */
[----:B0-----:R-:W3:Y:S04]  /*61390*/  LDL.LU R0, [R1+0x298] ;  /* 0x0002980001007983 */ /* 0x001ee80000300800 */
[----:B--2---:R0:W-:Y:S04]  /*613a0*/  STS.U8 [R50+UR4+0x1400], R40 ;  /* 0x0014002832007988 */ /* 0x0041e80008000004 */
[----:B------:R1:W-:Y:S04]  /*613b0*/  STS.U8 [R50+UR4+0x1420], R38 ;  /* 0x0014202632007988 */ /* 0x0003e80008000004 */
[----:B0-----:R-:W2:Y:S04]  /*613c0*/  LDL.LU R40, [R1+0x278] ;  /* 0x0002780001287983 */ /* 0x001ea80000300800 */
[----:B-1----:R-:W2:Y:S04]  /*613d0*/  LDL.LU R38, [R1+0x2cc] ;  /* 0x0002cc0001267983 */ /* 0x002ea80000300800 */
[----:B------:R0:W-:Y:S04]  /*613e0*/  STS.U8 [R50+UR4+0x1440], R36 ;  /* 0x0014402432007988 */ /* 0x0001e80008000004 */
[----:B---3--:R1:W-:Y:S04]  /*613f0*/  STS.U8 [R50+UR4+0x1460], R48 ;  /* 0x0014603032007988 */ /* 0x0083e80008000004 */
[----:B------:R-:W-:Y:S04]  /*61400*/  STS.U8 [R50+UR4+0x1520], R32 ;  /* 0x0015202032007988 */ /* 0x000fe80008000004 */
[----:B------:R3:W-:Y:S04]  /*61410*/  STS.U8 [R50+UR4+0x1500], R3 ;  /* 0x0015000332007988 */ /* 0x0007e80008000004 */
[----:B0-----:R-:W4:Y:S04]  /*61420*/  LDL.LU R36, [R1+0x547c] ;  /* 0x00547c0001247983 */ /* 0x001f280000300800 */
[----:B-1----:R-:W4:Y:S04]  /*61430*/  LDL.LU R48, [R1+0x1b8] ;  /* 0x0001b80001307983 */ /* 0x002f280000300800 */
[----:B---3--:R-:W3:Y:S04]  /*61440*/  LDL.LU R3, [R1+0x1bc] ;  /* 0x0001bc0001037983 */ /* 0x008ee80000300800 */
[----:B------:R-:W3:Y:S04]  /*61450*/  LDL.LU R32, [R1+0x1ac] ;  /* 0x0001ac0001207983 */ /* 0x000ee80000300800 */
[----:B--2---:R0:W-:Y:S04]  /*61460*/  STS.U8 [R50+UR4+0x1560], R38 ;  /* 0x0015602632007988 */ /* 0x0041e80008000004 */
[----:B------:R1:W-:Y:S04]  /*61470*/  STS.U8 [R50+UR4+0x1540], R40 ;  /* 0x0015402832007988 */ /* 0x0003e80008000004 */
[----:B0-----:R-:W2:Y:S01]  /*61480*/  LDL.LU R38, [R1+0x1a8] ;  /* 0x0001a80001267983 */ /* 0x001ea20000300800 */
[----:B-1----:R-:W0:Y:S03]  /*61490*/  S2R R40, SR_TID.X ;  /* 0x0000000000287919 */ /* 0x002e260000002100 */
[----:B------:R1:W-:Y:S04]  /*614a0*/  STS.U8 [R50+UR4+0x1640], R6 ;  /* 0x0016400632007988 */ /* 0x0003e80008000004 */
[----:B------:R1:W-:Y:S04]  /*614b0*/  STS.U8 [R50+UR4+0x1660], R7 ;  /* 0x0016600732007988 */ /* 0x0003e80008000004 */
[----:B----4-:R4:W-:Y:S04]  /*614c0*/  STS.U8 [R50+UR4+0x1600], R42 ;  /* 0x0016002a32007988 */ /* 0x0109e80008000004 */
[----:B------:R0:W-:Y:S04]  /*614d0*/  STS.U8 [R50+UR4+0x1620], R44 ;  /* 0x0016202c32007988 */ /* 0x0001e80008000004 */
[----:B------:R0:W-:Y:S04]  /*614e0*/  STS.U8 [R50+UR4+0x1760], R10 ;  /* 0x0017600a32007988 */ /* 0x0001e80008000004 */
[----:B-1----:R-:W2:Y:S04]  /*614f0*/  LDL.LU R6, [R1+0x29c] ;  /* 0x00029c0001067983 */ /* 0x002ea80000300800 */
[----:B------:R-:W2:Y:S04]  /*61500*/  LDL.LU R7, [R1+0x290] ;  /* 0x0002900001077983 */ /* 0x000ea80000300800 */
[----:B----4-:R-:W4:Y:S04]  /*61510*/  LDL.LU R42, [R1+0x5478] ;  /* 0x00547800012a7983 */ /* 0x010f280000300800 */
[----:B0-----:R-:W2:Y:S04]  /*61520*/  LDL.LU R44, [R1+0x5474] ;  /* 0x00547400012c7983 */ /* 0x001ea80000300800 */
[----:B------:R-:W2:Y:S01]  /*61530*/  LDL.LU R50, [R1+0x5470] ;  /* 0x0054700001327983 */ /* 0x000ea20000300800 */
[----:B------:R-:W-:-:S05]  /*61540*/  LOP3.LUT R10, R40, 0x1f, RZ, 0xc0, !PT ;  /* 0x0000001f280a7812 */ /* 0x000fca00078ec0ff */
[----:B------:R0:W-:Y:S04]  /*61550*/  STS.U8 [R10+UR4+0x1740], R11 ;  /* 0x0017400b0a007988 */ /* 0x0001e80008000004 */
[----:B0-----:R-:W2:Y:S04]  /*61560*/  LDL.LU R11, [R1+0x2a8] ;  /* 0x0002a800010b7983 */ /* 0x001ea80000300800 */
[----:B------:R-:W3:Y:S04]  /*61570*/  LDL.LU R40, [R1+0x19c] ;  /* 0x00019c0001287983 */ /* 0x000ee80000300800 */
[----:B------:R0:W-:Y:S04]  /*61580*/  STS.U8 [R10+UR4+0x1720], R46 ;  /* 0x0017202e0a007988 */ /* 0x0001e80008000004 */
[----:B------:R1:W-:Y:S04]  /*61590*/  STS.U8 [R10+UR4+0x1700], R2 ;  /* 0x001700020a007988 */ /* 0x0003e80008000004 */
[----:B------:R-:W-:Y:S04]  /*615a0*/  STS.U8 [R10+UR4+0x1800], R14 ;  /* 0x0018000e0a007988 */ /* 0x000fe80008000004 */
[----:B------:R-:W-:Y:S04]  /*615b0*/  STS.U8 [R10+UR4+0x1820], R15 ;  /* 0x0018200f0a007988 */ /* 0x000fe80008000004 */
[----:B0-----:R-:W3:Y:S04]  /*615c0*/  LDL.LU R46, [R1+0x198] ;  /* 0x00019800012e7983 */ /* 0x001ee80000300800 */
[----:B-1----:R-:W3:Y:S04]  /*615d0*/  LDL.LU R2, [R1+0x546c] ;  /* 0x00546c0001027983 */ /* 0x002ee80000300800 */
[----:B--2---:R-:W-:Y:S04]  /*615e0*/  STS.U8 [R10+UR4+0x1840], R11 ;  /* 0x0018400b0a007988 */ /* 0x004fe80008000004 */
[----:B------:R0:W-:Y:S04]  /*615f0*/  STS.U8 [R10+UR4+0x1860], R7 ;  /* 0x001860070a007988 */ /* 0x0001e80008000004 */
[----:B------:R-:W-:Y:S04]  /*61600*/  STS.U8 [R10+UR4+0x1920], R18 ;  /* 0x001920120a007988 */ /* 0x000fe80008000004 */
[----:B------:R-:W-:Y:S04]  /*61610*/  STS.U8 [R10+UR4+0x1900], R19 ;  /* 0x001900130a007988 */ /* 0x000fe80008000004 */
[----:B------:R-:W-:Y:S04]  /*61620*/  STS.U8 [R10+UR4+0x1960], R6 ;  /* 0x001960060a007988 */ /* 0x000fe80008000004 */
[----:B------:R1:W-:Y:S04]  /*61630*/  STS.U8 [R10+UR4+0x1940], R0 ;  /* 0x001940000a007988 */ /* 0x0003e80008000004 */
[----:B0-----:R-:W2:Y:S04]  /*61640*/  LDL.LU R7, [R1+0x18c] ;  /* 0x00018c0001077983 */ /* 0x001ea80000300800 */
[----:B-1----:R-:W4:Y:S04]  /*61650*/  LDL.LU R0, [R1+0x188] ;  /* 0x0001880001007983 */ /* 0x002f280000300800 */
[----:B------:R-:W-:Y:S04]  /*61660*/  STS.U8 [R10+UR4+0x1a40], R22 ;  /* 0x001a40160a007988 */ /* 0x000fe80008000004 */
[----:B------:R-:W-:Y:S04]  /*61670*/  STS.U8 [R10+UR4+0x1a60], R23 ;  /* 0x001a60170a007988 */ /* 0x000fe80008000004 */
[----:B---3--:R0:W-:Y:S04]  /*61680*/  STS.U8 [R10+UR4+0x1a00], R3 ;  /* 0x001a00030a007988 */ /* 0x0081e80008000004 */
[----:B------:R-:W3:Y:S01]  /*61690*/  LDL.LU R6, [R1+0x17c] ;  /* 0x00017c0001067983 */ /* 0x000ee20000300800 */
[----:B0-----:R-:W0:Y:S03]  /*616a0*/  S2R R3, SR_TID.X ;  /* 0x0000000000037919 */ /* 0x001e260000002100 */
[----:B------:R1:W-:Y:S04]  /*616b0*/  STS.U8 [R10+UR4+0x1a20], R48 ;  /* 0x001a20300a007988 */ /* 0x0003e80008000004 */
[----:B------:R-:W-:Y:S04]  /*616c0*/  STS.U8 [R10+UR4+0x1b60], R26 ;  /* 0x001b601a0a007988 */ /* 0x000fe80008000004 */
[----:B------:R0:W-:Y:S04]  /*616d0*/  STS.U8 [R10+UR4+0x1b40], R27 ;  /* 0x001b401b0a007988 */ /* 0x0001e80008000004 */
[----:B-1----:R-:W3:Y:S01]  /*616e0*/  LDL.LU R48, [R1+0x178] ;  /* 0x0001780001307983 */ /* 0x002ee20000300800 */
[----:B0-----:R-:W-:-:S03]  /*616f0*/  LOP3.LUT R27, R3, 0x1f, RZ, 0xc0, !PT ;  /* 0x0000001f031b7812 */ /* 0x001fc600078ec0ff */
[----:B------:R-:W3:Y:S04]  /*61700*/  LDL.LU R3, [R1+0x16c] ;  /* 0x00016c0001037983 */ /* 0x000ee80000300800 */
[----:B------:R-:W3:Y:S04]  /*61710*/  LDL.LU R26, [R1+0x168] ;  /* 0x00016800011a7983 */ /* 0x000ee80000300800 */
[----:B------:R-:W3:Y:S04]  /*61720*/  LDL.LU R23, [R1+0x154] ;  /* 0x0001540001177983 */ /* 0x000ee80000300800 */
[----:B------:R0:W-:Y:S04]  /*61730*/  STS.U8 [R27+UR4+0x1b20], R32 ;  /* 0x001b20201b007988 */ /* 0x0001e80008000004 */
[----:B------:R-:W3:Y:S04]  /*61740*/  LDL.LU R14, [R1+0x150] ;  /* 0x00015000010e7983 */ /* 0x000ee80000300800 */
[----:B------:R1:W-:Y:S04]  /*61750*/  STS.U8 [R27+UR4+0x1b00], R38 ;  /* 0x001b00261b007988 */ /* 0x0003e80008000004 */
[----:B------:R-:W-:Y:S04]  /*61760*/  STS.U8 [R27+UR4+0x1c00], R33 ;  /* 0x001c00211b007988 */ /* 0x000fe80008000004 */
[----:B------:R-:W-:Y:S04]  /*61770*/  STS.U8 [R27+UR4+0x1c20], R35 ;  /* 0x001c20231b007988 */ /* 0x000fe80008000004 */
[----:B------:R1:W-:Y:S04]  /*61780*/  STS.U8 [R27+UR4+0x1c40], R40 ;  /* 0x001c40281b007988 */ /* 0x0003e80008000004 */
[----:B0-----:R-:W3:Y:S04]  /*61790*/  LDL.LU R32, [R1+0x2e4] ;  /* 0x0002e40001207983 */ /* 0x001ee80000300800 */
[----:B------:R-:W3:Y:S04]  /*617a0*/  LDL.LU R22, [R1+0x144] ;  /* 0x0001440001167983 */ /* 0x000ee80000300800 */
[----:B------:R-:W3:Y:S04]  /*617b0*/  LDL.LU R19, [R1+0x124] ;  /* 0x0001240001137983 */ /* 0x000ee80000300800 */
[----:B------:R-:W3:Y:S04]  /*617c0*/  LDL.LU R18, [R1+0x118] ;  /* 0x0001180001127983 */ /* 0x000ee80000300800 */
[----:B------:R-:W3:Y:S04]  /*617d0*/  LDL.LU R15, [R1+0x2ec] ;  /* 0x0002ec00010f7983 */ /* 0x000ee80000300800 */
[----:B-1----:R-:W3:Y:S04]  /*617e0*/  LDL.LU R38, [R1+0x114] ;  /* 0x0001140001267983 */ /* 0x002ee80000300800 */
[----:B------:R-:W3:Y:S04]  /*617f0*/  LDL.LU R40, [R1+0x104] ;  /* 0x0001040001287983 */ /* 0x000ee80000300800 */
[----:B------:R0:W-:Y:S04]  /*61800*/  STS.U8 [R27+UR4+0x1c60], R46 ;  /* 0x001c602e1b007988 */ /* 0x0001e80008000004 */
[----:B------:R-:W-:Y:S04]  /*61810*/  STS.U8 [R27+UR4+0x1d20], R41 ;  /* 0x001d20291b007988 */ /* 0x000fe80008000004 */
[----:B------:R-:W-:Y:S04]  /*61820*/  STS.U8 [R27+UR4+0x1d00], R43 ;  /* 0x001d002b1b007988 */ /* 0x000fe80008000004 */
[----:B0-----:R-:W3:Y:S04]  /*61830*/  LDL.LU R46, [R1+0x100] ;  /* 0x00010000012e7983 */ /* 0x001ee80000300800 */
[----:B------:R-:W3:Y:S04]  /*61840*/  LDL.LU R11, [R1+0x2dc] ;  /* 0x0002dc00010b7983 */ /* 0x000ee80000300800 */
[----:B--2---:R-:W-:Y:S04]  /*61850*/  STS.U8 [R27+UR4+0x1d60], R7 ;  /* 0x001d60071b007988 */ /* 0x004fe80008000004 */
[----:B----4-:R0:W-:Y:S04]  /*61860*/  STS.U8 [R27+UR4+0x1d40], R0 ;  /* 0x001d40001b007988 */ /* 0x0101e80008000004 */
[----:B0-----:R-:W2:Y:S04]  /*61870*/  LDL.LU R0, [R1+0xfc] ;  /* 0x0000fc0001007983 */ /* 0x001ea80000300800 */
[----:B------:R-:W-:Y:S04]  /*61880*/  STS.U8 [R27+UR4+0x1e40], R49 ;  /* 0x001e40311b007988 */ /* 0x000fe80008000004 */
[----:B------:R-:W-:Y:S04]  /*61890*/  STS.U8 [R27+UR4+0x1e60], R51 ;  /* 0x001e60331b007988 */ /* 0x000fe80008000004 */
[----:B---3--:R0:W-:Y:S04]  /*618a0*/  STS.U8 [R27+UR4+0x1e00], R6 ;  /* 0x001e00061b007988 */ /* 0x0081e80008000004 */
[----:B------:R-:W3:Y:S04]  /*618b0*/  LDL.LU R10, [R1+0xf0] ;  /* 0x0000f000010a7983 */ /* 0x000ee80000300800 */
[----:B------:R-:W4:Y:S04]  /*618c0*/  LDL.LU R7, [R1+0xec] ;  /* 0x0000ec0001077983 */ /* 0x000f280000300800 */
[----:B0-----:R-:W4:Y:S04]  /*618d0*/  LDL.LU R6, [R1+0x2d4] ;  /* 0x0002d40001067983 */ /* 0x001f280000300800 */
[----:B------:R0:W-:Y:S04]  /*618e0*/  STS.U8 [R27+UR4+0x1e20], R48 ;  /* 0x001e20301b007988 */ /* 0x0001e80008000004 */
[----:B------:R-:W-:Y:S04]  /*618f0*/  STS.U8 [R27+UR4+0x1f60], R55 ;  /* 0x001f60371b007988 */ /* 0x000fe80008000004 */
[----:B------:R-:W-:Y:S01]  /*61900*/  STS.U8 [R27+UR4+0x1f40], R54 ;  /* 0x001f40361b007988 */ /* 0x000fe20008000004 */
[----:B0-----:R-:W-:-:S03]  /*61910*/  LOP3.LUT R48, R27, 0x10, RZ, 0x3c, !PT ;  /* 0x000000101b307812 */ /* 0x001fc600078e3cff */
[----:B------:R0:W-:Y:S04]  /*61920*/  STS.U8 [R27+UR4+0x1f20], R3 ;  /* 0x001f20031b007988 */ /* 0x0001e80008000004 */
[----:B------:R-:W-:Y:S04]  /*61930*/  STS.U8 [R27+UR4+0x1f00], R26 ;  /* 0x001f001a1b007988 */ /* 0x000fe80008000004 */
[----:B------:R-:W-:Y:S04]  /*61940*/  STS.U8 [R48+UR4+0x80], R23 ;  /* 0x0000801730007988 */ /* 0x000fe80008000004 */
[----:B------:R1:W-:Y:S04]  /*61950*/  STS.U8 [R48+UR4+0xa0], R14 ;  /* 0x0000a00e30007988 */ /* 0x0003e80008000004 */
[----:B0-----:R-:W4:Y:S04]  /*61960*/  LDL.LU R3, [R1+0x1cc] ;  /* 0x0001cc0001037983 */ /* 0x001f280000300800 */
[----:B------:R0:W-:Y:S04]  /*61970*/  STS.U8 [R48+UR4+0xc0], R32 ;  /* 0x0000c02030007988 */ /* 0x0001e80008000004 */
[----:B------:R-:W-:Y:S04]  /*61980*/  STS.U8 [R48+UR4+0xe0], R22 ;  /* 0x0000e01630007988 */ /* 0x000fe80008000004 */
[----:B-1----:R-:W4:Y:S04]  /*61990*/  LDL.LU R14, [R1+0xe0] ;  /* 0x0000e000010e7983 */ /* 0x002f280000300800 */
[----:B------:R-:W-:Y:S04]  /*619a0*/  STS.U8 [R48+UR4+0x1a0], R19 ;  /* 0x0001a01330007988 */ /* 0x000fe80008000004 */
[----:B------:R-:W-:Y:S04]  /*619b0*/  STS.U8 [R48+UR4+0x180], R18 ;  /* 0x0001801230007988 */ /* 0x000fe80008000004 */
[----:B------:R-:W-:Y:S04]  /*619c0*/  STS.U8 [R48+UR4+0x1e0], R15 ;  /* 0x0001e00f30007988 */ /* 0x000fe80008000004 */
[----:B------:R-:W-:Y:S04]  /*619d0*/  STS.U8 [R48+UR4+0x1c0], R38 ;  /* 0x0001c02630007988 */ /* 0x000fe80008000004 */
[----:B0-----:R-:W4:Y:S04]  /*619e0*/  LDL.LU R32, [R1+0xdc] ;  /* 0x0000dc0001207983 */ /* 0x001f280000300800 */
[----:B------:R0:W-:Y:S04]  /*619f0*/  STS.U8 [R48+UR4+0x2c0], R40 ;  /* 0x0002c02830007988 */ /* 0x0001e80008000004 */
[----:B------:R-:W4:Y:S04]  /*61a00*/  LDL.LU R43, [R1+0x2f4] ;  /* 0x0002f400012b7983 */ /* 0x000f280000300800 */
[----:B0-----:R-:W4:Y:S04]  /*61a10*/  LDL.LU R40, [R1+0x1d4] ;  /* 0x0001d40001287983 */ /* 0x001f280000300800 */
[----:B------:R0:W-:Y:S04]  /*61a20*/  STS.U8 [R48+UR4+0x2e0], R46 ;  /* 0x0002e02e30007988 */ /* 0x0001e80008000004 */
[----:B------:R-:W4:Y:S04]  /*61a30*/  LDL.LU R38, [R1+0xd0] ;  /* 0x0000d00001267983 */ /* 0x000f280000300800 */
[----:B------:R1:W-:Y:S04]  /*61a40*/  STS.U8 [R48+UR4+0x280], R11 ;  /* 0x0002800b30007988 */ /* 0x0003e80008000004 */
[----:B0-----:R-:W4:Y:S04]  /*61a50*/  LDL.LU R46, [R1+0xcc] ;  /* 0x0000cc00012e7983 */ /* 0x001f280000300800 */
[----:B------:R-:W4:Y:S04]  /*61a60*/  LDL.LU R41, [R1+0x2fc] ;  /* 0x0002fc0001297983 */ /* 0x000f280000300800 */
[----:B------:R-:W4:Y:S04]  /*61a70*/  LDL.LU R35, [R1+0x1d8] ;  /* 0x0001d80001237983 */ /* 0x000f280000300800 */
[----:B-1----:R-:W4:Y:S04]  /*61a80*/  LDL.LU R11, [R1+0xc0] ;  /* 0x0000c000010b7983 */ /* 0x002f280000300800 */
[----:B--2---:R0:W-:Y:S04]  /*61a90*/  STS.U8 [R48+UR4+0x2a0], R0 ;  /* 0x0002a00030007988 */ /* 0x0041e80008000004 */
[----:B0-----:R-:W2:Y:S04]  /*61aa0*/  LDL.LU R0, [R1+0xbc] ;  /* 0x0000bc0001007983 */ /* 0x001ea80000300800 */
[----:B------:R-:W2:Y:S04]  /*61ab0*/  LDL.LU R33, [R1+0x304] ;  /* 0x0003040001217983 */ /* 0x000ea80000300800 */
[----:B---3--:R0:W-:Y:S04]  /*61ac0*/  STS.U8 [R48+UR4+0x3e0], R10 ;  /* 0x0003e00a30007988 */ /* 0x0081e80008000004 */
[----:B------:R-:W3:Y:S04]  /*61ad0*/  LDL.LU R27, [R1+0x1f4] ;  /* 0x0001f400011b7983 */ /* 0x000ee80000300800 */
[----:B----4-:R1:W-:Y:S04]  /*61ae0*/  STS.U8 [R48+UR4+0x3c0], R7 ;  /* 0x0003c00730007988 */ /* 0x0103e80008000004 */
[----:B------:R4:W-:Y:S04]  /*61af0*/  STS.U8 [R48+UR4+0x3a0], R6 ;  /* 0x0003a00630007988 */ /* 0x0009e80008000004 */
[----:B0-----:R-:W3:Y:S04]  /*61b00*/  LDL.LU R10, [R1+0xb0] ;  /* 0x0000b000010a7983 */ /* 0x001ee80000300800 */
[----:B-1----:R-:W3:Y:S04]  /*61b10*/  LDL.LU R7, [R1+0xac] ;  /* 0x0000ac0001077983 */ /* 0x002ee80000300800 */
[----:B------:R-:W3:Y:S04]  /*61b20*/  LDL.LU R26, [R1+0x30c] ;  /* 0x00030c00011a7983 */ /* 0x000ee80000300800 */
[----:B------:R-:W3:Y:S04]  /*61b30*/  LDL.LU R23, [R1+0x204] ;  /* 0x0002040001177983 */ /* 0x000ee80000300800 */
[----:B----4-:R-:W4:Y:S04]  /*61b40*/  LDL.LU R6, [R1+0xa0] ;  /* 0x0000a00001067983 */ /* 0x010f280000300800 */
[----:B------:R0:W-:Y:S04]  /*61b50*/  STS.U8 [R48+UR4+0x380], R3 ;  /* 0x0003800330007988 */ /* 0x0001e80008000004 */
[----:B------:R1:W-:Y:S04]  /*61b60*/  STS.U8 [R48+UR4+0x480], R14 ;  /* 0x0004800e30007988 */ /* 0x0003e80008000004 */
[----:B0-----:R-:W4:Y:S04]  /*61b70*/  LDL.LU R3, [R1+0x9c] ;  /* 0x00009c0001037983 */ /* 0x001f280000300800 */
[----:B------:R-:W4:Y:S04]  /*61b80*/  LDL.LU R22, [R1+0x314] ;  /* 0x0003140001167983 */ /* 0x000f280000300800 */
[----:B------:R-:W4:Y:S04]  /*61b90*/  LDL.LU R19, [R1+0x214] ;  /* 0x0002140001137983 */ /* 0x000f280000300800 */
[----:B------:R-:W4:Y:S04]  /*61ba0*/  LDL.LU R18, [R1+0x90] ;  /* 0x0000900001127983 */ /* 0x000f280000300800 */
[----:B------:R-:W4:Y:S04]  /*61bb0*/  LDL.LU R15, [R1+0x8c] ;  /* 0x00008c00010f7983 */ /* 0x000f280000300800 */
[----:B-1----:R-:W4:Y:S04]  /*61bc0*/  LDL.LU R14, [R1+0x31c] ;  /* 0x00031c00010e7983 */ /* 0x002f280000300800 */
[----:B------:R0:W-:Y:S04]  /*61bd0*/  STS.U8 [R48+UR4+0x4a0], R32 ;  /* 0x0004a02030007988 */ /* 0x0001e80008000004 */
[----:B------:R-:W-:Y:S04]  /*61be0*/  STS.U8 [R48+UR4+0x4c0], R43 ;  /* 0x0004c02b30007988 */ /* 0x000fe80008000004 */
[----:B------:R1:W-:Y:S04]  /*61bf0*/  STS.U8 [R48+UR4+0x4e0], R40 ;  /* 0x0004e02830007988 */ /* 0x0003e80008000004 */
[----:B0-----:R-:W4:Y:S04]  /*61c00*/  LDL.LU R32, [R1+0x21c] ;  /* 0x00021c0001207983 */ /* 0x001f280000300800 */
[----:B-1----:R-:W4:Y:S04]  /*61c10*/  LDL.LU R40, [R1+0x80] ;  /* 0x0000800001287983 */ /* 0x002f280000300800 */
[----:B------:R0:W-:Y:S04]  /*61c20*/  STS.U8 [R48+UR4+0x5a0], R38 ;  /* 0x0005a02630007988 */ /* 0x0001e80008000004 */
[----:B------:R1:W-:Y:S04]  /*61c30*/  STS.U8 [R48+UR4+0x580], R46 ;  /* 0x0005802e30007988 */ /* 0x0003e80008000004 */
[----:B------:R-:W-:Y:S04]  /*61c40*/  STS.U8 [R48+UR4+0x5e0], R41 ;  /* 0x0005e02930007988 */ /* 0x000fe80008000004 */
[----:B------:R-:W-:Y:S04]  /*61c50*/  STS.U8 [R48+UR4+0x5c0], R35 ;  /* 0x0005c02330007988 */ /* 0x000fe80008000004 */
[----:B------:R1:W-:Y:S04]  /*61c60*/  STS.U8 [R48+UR4+0x6c0], R11 ;  /* 0x0006c00b30007988 */ /* 0x0003e80008000004 */
[----:B0-----:R-:W4:Y:S04]  /*61c70*/  LDL.LU R38, [R1+0x7c] ;  /* 0x00007c0001267983 */ /* 0x001f280000300800 */
[----:B-1----:R-:W4:Y:S04]  /*61c80*/  LDL.LU R46, [R1+0x324] ;  /* 0x00032400012e7983 */ /* 0x002f280000300800 */
[----:B------:R-:W4:Y:S04]  /*61c90*/  LDL.LU R11, [R1+0x224] ;  /* 0x00022400010b7983 */ /* 0x000f280000300800 */
[----:B--2---:R0:W-:Y:S04]  /*61ca0*/  STS.U8 [R48+UR4+0x6e0], R0 ;  /* 0x0006e00030007988 */ /* 0x0041e80008000004 */
[----:B0-----:R-:W2:Y:S04]  /*61cb0*/  LDL.LU R0, [R1+0x70] ;  /* 0x0000700001007983 */ /* 0x001ea80000300800 */
[----:B------:R-:W-:Y:S04]  /*61cc0*/  STS.U8 [R48+UR4+0x680], R33 ;  /* 0x0006802130007988 */ /* 0x000fe80008000004 */
[----:B---3--:R-:W-:Y:S04]  /*61cd0*/  STS.U8 [R48+UR4+0x6a0], R27 ;  /* 0x0006a01b30007988 */ /* 0x008fe80008000004 */
[----:B------:R0:W-:Y:S04]  /*61ce0*/  STS.U8 [R48+UR4+0x7e0], R10 ;  /* 0x0007e00a30007988 */ /* 0x0001e80008000004 */
[----:B------:R1:W-:Y:S04]  /*61cf0*/  STS.U8 [R48+UR4+0x7c0], R7 ;  /* 0x0007c00730007988 */ /* 0x0003e80008000004 */
[----:B------:R-:W-:Y:S04]  /*61d00*/  STS.U8 [R48+UR4+0x7a0], R26 ;  /* 0x0007a01a30007988 */ /* 0x000fe80008000004 */
[----:B------:R-:W-:Y:S04]  /*61d10*/  STS.U8 [R48+UR4+0x780], R23 ;  /* 0x0007801730007988 */ /* 0x000fe80008000004 */
[----:B----4-:R3:W-:Y:S04]  /*61d20*/  STS.U8 [R48+UR4+0x880], R6 ;  /* 0x0008800630007988 */ /* 0x0107e80008000004 */
[----:B0-----:R-:W4:Y:S04]  /*61d30*/  LDL.LU R10, [R1+0x6c] ;  /* 0x00006c00010a7983 */ /* 0x001f280000300800 */
[----:B-1----:R-:W4:Y:S04]  /*61d40*/  LDL.LU R7, [R1+0x32c] ;  /* 0x00032c0001077983 */ /* 0x002f280000300800 */
[----:B---3--:R-:W3:Y:S04]  /*61d50*/  LDL.LU R6, [R1+0x22c] ;  /* 0x00022c0001067983 */ /* 0x008ee80000300800 */
[----:B------:R0:W-:Y:S04]  /*61d60*/  STS.U8 [R48+UR4+0x8a0], R3 ;  /* 0x0008a00330007988 */ /* 0x0001e80008000004 */
[----:B------:R-:W-:Y:S04]  /*61d70*/  STS.U8 [R48+UR4+0x8c0], R22 ;  /* 0x0008c01630007988 */ /* 0x000fe80008000004 */
[----:B------:R-:W-:Y:S04]  /*61d80*/  STS.U8 [R48+UR4+0x8e0], R19 ;  /* 0x0008e01330007988 */ /* 0x000fe80008000004 */
[----:B------:R-:W-:Y:S04]  /*61d90*/  STS.U8 [R48+UR4+0x9a0], R18 ;  /* 0x0009a01230007988 */ /* 0x000fe80008000004 */
[----:B------:R-:W-:Y:S04]  /*61da0*/  STS.U8 [R48+UR4+0x980], R15 ;  /* 0x0009800f30007988 */ /* 0x000fe80008000004 */
[----:B------:R1:W-:Y:S04]  /*61db0*/  STS.U8 [R48+UR4+0x9e0], R14 ;  /* 0x0009e00e30007988 */ /* 0x0003e80008000004 */
[----:B0-----:R-:W3:Y:S04]  /*61dc0*/  LDL.LU R3, [R1+0x60] ;  /* 0x0000600001037983 */ /* 0x001ee80000300800 */
[----:B------:R-:W3:Y:S04]  /*61dd0*/  LDL.LU R43, [R1+0x5c] ;  /* 0x00005c00012b7983 */ /* 0x000ee80000300800 */
[----:B-1----:R-:W3:Y:S04]  /*61de0*/  LDL.LU R14, [R1+0x334] ;  /* 0x00033400010e7983 */ /* 0x002ee80000300800 */
[----:B------:R0:W-:Y:S04]  /*61df0*/  STS.U8 [R48+UR4+0x9c0], R32 ;  /* 0x0009c02030007988 */ /* 0x0001e80008000004 */
[----:B------:R1:W-:Y:S04]  /*61e00*/  STS.U8 [R48+UR4+0xac0], R40 ;  /* 0x000ac02830007988 */ /* 0x0003e80008000004 */
[----:B0-----:R-:W3:Y:S04]  /*61e10*/  LDL.LU R32, [R1+0x234] ;  /* 0x0002340001207983 */ /* 0x001ee80000300800 */
[----:B-1----:R-:W3:Y:S04]  /*61e20*/  LDL.LU R40, [R1+0x50] ;  /* 0x0000500001287983 */ /* 0x002ee80000300800 */
[----:B------:R-:W3:Y:S04]  /*61e30*/  LDL.LU R41, [R1+0x4c] ;  /* 0x00004c0001297983 */ /* 0x000ee80000300800 */
[----:B------:R0:W-:Y:S04]  /*61e40*/  STS.U8 [R48+UR4+0xae0], R38 ;  /* 0x000ae02630007988 */ /* 0x0001e80008000004 */
[----:B------:R-:W3:Y:S04]  /*61e50*/  LDL.LU R35, [R1+0x33c] ;  /* 0x00033c0001237983 */ /* 0x000ee80000300800 */
[----:B------:R1:W-:Y:S04]  /*61e60*/  STS.U8 [R48+UR4+0xa80], R46 ;  /* 0x000a802e30007988 */ /* 0x0003e80008000004 */
[----:B------:R1:W-:Y:S04]  /*61e70*/  STS.U8 [R48+UR4+0xaa0], R11 ;  /* 0x000aa00b30007988 */ /* 0x0003e80008000004 */
[----:B0-----:R-:W3:Y:S04]  /*61e80*/  LDL.LU R38, [R1+0x23c] ;  /* 0x00023c0001267983 */ /* 0x001ee80000300800 */
[----:B-1----:R-:W3:Y:S04]  /*61e90*/  LDL.LU R46, [R1+0x40] ;  /* 0x00004000012e7983 */ /* 0x002ee80000300800 */
[----:B------:R-:W3:Y:S04]  /*61ea0*/  LDL.LU R33, [R1+0x3c] ;  /* 0x00003c0001217983 */ /* 0x000ee80000300800 */
[----:B------:R-:W3:Y:S04]  /*61eb0*/  LDL.LU R27, [R1+0x344] ;  /* 0x00034400011b7983 */ /* 0x000ee80000300800 */
[----:B------:R-:W3:Y:S04]  /*61ec0*/  LDL.LU R11, [R1+0x244] ;  /* 0x00024400010b7983 */ /* 0x000ee80000300800 */
[----:B--2---:R0:W-:Y:S04]  /*61ed0*/  STS.U8 [R48+UR4+0xbe0], R0 ;  /* 0x000be00030007988 */ /* 0x0041e80008000004 */
[----:B0-----:R-:W2:Y:S04]  /*61ee0*/  LDL.LU R0, [R1+0x30] ;  /* 0x0000300001007983 */ /* 0x001ea80000300800 */
[----:B------:R-:W2:Y:S04]  /*61ef0*/  LDL.LU R26, [R1+0x2c] ;  /* 0x00002c00011a7983 */ /* 0x000ea80000300800 */
[----:B----4-:R0:W-:Y:S04]  /*61f00*/  STS.U8 [R48+UR4+0xbc0], R10 ;  /* 0x000bc00a30007988 */ /* 0x0101e80008000004 */
[----:B------:R-:W4:Y:S04]  /*61f10*/  LDL.LU R23, [R1+0x34c] ;  /* 0x00034c0001177983 */ /* 0x000f280000300800 */
[----:B------:R1:W-:Y:S04]  /*61f20*/  STS.U8 [R48+UR4+0xba0], R7 ;  /* 0x000ba00730007988 */ /* 0x0003e80008000004 */
[----:B---3--:R3:W-:Y:S04]  /*61f30*/  STS.U8 [R48+UR4+0xb80], R6 ;  /* 0x000b800630007988 */ /* 0x0087e80008000004 */
[----:B0-----:R-:W4:Y:S04]  /*61f40*/  LDL.LU R10, [R1+0x24c] ;  /* 0x00024c00010a7983 */ /* 0x001f280000300800 */
[----:B-1----:R-:W4:Y:S04]  /*61f50*/  LDL.LU R7, [R1+0x20] ;  /* 0x0000200001077983 */ /* 0x002f280000300800 */
[----:B------:R-:W4:Y:S04]  /*61f60*/  LDL.LU R22, [R1+0x1c] ;  /* 0x00001c0001167983 */ /* 0x000f280000300800 */
[----:B------:R-:W4:Y:S04]  /*61f70*/  LDL.LU R19, [R1+0x354] ;  /* 0x0003540001137983 */ /* 0x000f280000300800 */
[----:B------:R-:W4:Y:S04]  /*61f80*/  LDL.LU R18, [R1+0x254] ;  /* 0x0002540001127983 */ /* 0x000f280000300800 */
[----:B------:R-:W4:Y:S04]  /*61f90*/  LDL.LU R15, [R1+0x10] ;  /* 0x00001000010f7983 */ /* 0x000f280000300800 */
[----:B---3--:R-:W3:Y:S04]  /*61fa0*/  LDL.LU R6, [R1+0xc] ;  /* 0x00000c0001067983 */ /* 0x008ee80000300800 */
[----:B------:R0:W-:Y:S04]  /*61fb0*/  STS.U8 [R48+UR4+0xc80], R3 ;  /* 0x000c800330007988 */ /* 0x0001e80008000004 */
[----:B------:R-:W-:Y:S04]  /*61fc0*/  STS.U8 [R48+UR4+0xca0], R43 ;  /* 0x000ca02b30007988 */ /* 0x000fe80008000004 */
[----:B------:R1:W-:Y:S04]  /*61fd0*/  STS.U8 [R48+UR4+0xcc0], R14 ;  /* 0x000cc00e30007988 */ /* 0x0003e80008000004 */
[----:B0-----:R-:W3:Y:S04]  /*61fe0*/  LDL.LU R3, [R1+0x35c] ;  /* 0x00035c0001037983 */ /* 0x001ee80000300800 */
[----:B-1----:R-:W3:Y:S04]  /*61ff0*/  LDL.LU R14, [R1+0x25c] ;  /* 0x00025c00010e7983 */ /* 0x002ee80000300800 */
[----:B------:R0:W-:Y:S04]  /*62000*/  STS.U8 [R48+UR4+0xce0], R32 ;  /* 0x000ce02030007988 */ /* 0x0001e80008000004 */
[----:B------:R1:W-:Y:S04]  /*62010*/  STS.U8 [R48+UR4+0xda0], R40 ;  /* 0x000da02830007988 */ /* 0x0003e80008000004 */
[----:B0-----:R-:W3:Y:S04]  /*62020*/  LDL.LU R32, [R1+0x364] ;  /* 0x0003640001207983 */ /* 0x001ee80000300800 */
[----:B-1----:R-:W3:Y:S04]  /*62030*/  LDL.LU R40, [R1+0x264] ;  /* 0x0002640001287983 */ /* 0x002ee80000300800 */
[----:B------:R-:W-:Y:S04]  /*62040*/  STS.U8 [R48+UR4+0xd80], R41 ;  /* 0x000d802930007988 */ /* 0x000fe80008000004 */
[----:B------:R-:W-:Y:S04]  /*62050*/  STS.U8 [R48+UR4+0xde0], R35 ;  /* 0x000de02330007988 */ /* 0x000fe80008000004 */
[----:B------:R0:W-:Y:S04]  /*62060*/  STS.U8 [R48+UR4+0xdc0], R38 ;  /* 0x000dc02630007988 */ /* 0x0001e80008000004 */
[----:B------:R1:W-:Y:S04]  /*62070*/  STS.U8 [R48+UR4+0xec0], R46 ;  /* 0x000ec02e30007988 */ /* 0x0003e80008000004 */
[----:B------:R-:W-:Y:S04]  /*62080*/  STS.U8 [R48+UR4+0xee0], R33 ;  /* 0x000ee02130007988 */ /* 0x000fe80008000004 */
[----:B------:R-:W-:Y:S04]  /*62090*/  STS.U8 [R48+UR4+0xe80], R27 ;  /* 0x000e801b30007988 */ /* 0x000fe80008000004 */
[----:B------:R1:W-:Y:S04]  /*620a0*/  STS.U8 [R48+UR4+0xea0], R11 ;  /* 0x000ea00b30007988 */ /* 0x0003e80008000004 */
[----:B0-----:R-:W3:Y:S04]  /*620b0*/  LDL.LU R38, [R1+0x36c] ;  /* 0x00036c0001267983 */ /* 0x001ee80000300800 */
[----:B-1----:R-:W3:Y:S04]  /*620c0*/  LDL.LU R46, [R1+0x26c] ;  /* 0x00026c00012e7983 */ /* 0x002ee80000300800 */
[----:B------:R-:W3:Y:S04]  /*620d0*/  LDL.LU R11, [R1+0x374] ;  /* 0x00037400010b7983 */ /* 0x000ee80000300800 */
[----:B--2---:R0:W-:Y:S04]  /*620e0*/  STS.U8 [R48+UR4+0xfe0], R0 ;  /* 0x000fe00030007988 */ /* 0x0041e80008000004 */
[----:B0-----:R-:W2:Y:S04]  /*620f0*/  LDL.LU R0, [R1+0x274] ;  /* 0x0002740001007983 */ /* 0x001ea80000300800 */
[----:B------:R-:W-:Y:S04]  /*62100*/  STS.U8 [R48+UR4+0xfc0], R26 ;  /* 0x000fc01a30007988 */ /* 0x000fe80008000004 */
[----:B----4-:R-:W-:Y:S04]  /*62110*/  STS.U8 [R48+UR4+0xfa0], R23 ;  /* 0x000fa01730007988 */ /* 0x010fe80008000004 */
[----:B------:R0:W-:Y:S04]  /*62120*/  STS.U8 [R48+UR4+0xf80], R10 ;  /* 0x000f800a30007988 */ /* 0x0001e80008000004 */
[----:B------:R1:W-:Y:S04]  /*62130*/  STS.U8 [R48+UR4+0x1080], R7 ;  /* 0x0010800730007988 */ /* 0x0003e80008000004 */
[----:B------:R-:W-:Y:S04]  /*62140*/  STS.U8 [R48+UR4+0x10a0], R22 ;  /* 0x0010a01630007988 */ /* 0x000fe80008000004 */
[----:B------:R-:W-:Y:S04]  /*62150*/  STS.U8 [R48+UR4+0x10c0], R19 ;  /* 0x0010c01330007988 */ /* 0x000fe80008000004 */
[----:B------:R-:W-:Y:S04]  /*62160*/  STS.U8 [R48+UR4+0x10e0], R18 ;  /* 0x0010e01230007988 */ /* 0x000fe80008000004 */
[----:B------:R-:W-:Y:S04]  /*62170*/  STS.U8 [R48+UR4+0x11a0], R15 ;  /* 0x0011a00f30007988 */ /* 0x000fe80008000004 */
[----:B---3--:R3:W-:Y:S04]  /*62180*/  STS.U8 [R48+UR4+0x1180], R6 ;  /* 0x0011800630007988 */ /* 0x0087e80008000004 */
[----:B0-----:R-:W4:Y:S04]  /*62190*/  LDL.LU R10, [R1+0x2c8] ;  /* 0x0002c800010a7983 */ /* 0x001f280000300800 */
[----:B-1----:R-:W4:Y:S04]  /*621a0*/  LDL.LU R7, [R1+0x27c] ;  /* 0x00027c0001077983 */ /* 0x002f280000300800 */
[----:B---3--:R-:W3:Y:S04]  /*621b0*/  LDL.LU R6, [R1+0x2c0] ;  /* 0x0002c00001067983 */ /* 0x008ee80000300800 */
[----:B------:R0:W-:Y:S04]  /*621c0*/  STS.U8 [R48+UR4+0x11e0], R3 ;  /* 0x0011e00330007988 */ /* 0x0001e80008000004 */
[----:B------:R-:W-:Y:S04]  /*621d0*/  STS.U8 [R48+UR4+0x11c0], R14 ;  /* 0x0011c00e30007988 */ /* 0x000fe80008000004 */
[----:B------:R1:W-:Y:S04]  /*621e0*/  STS.U8 [R48+UR4+0x12c0], R2 ;  /* 0x0012c00230007988 */ /* 0x0003e80008000004 */
[----:B------:R-:W-:Y:S04]  /*621f0*/  STS.U8 [R48+UR4+0x12e0], R50 ;  /* 0x0012e03230007988 */ /* 0x000fe80008000004 */
        /* <DEDUP_REMOVED lines=12> */
[----:B------:R-:W-:Y:S04]  /*622c0*/  STS.U8 [R48+UR4+0x14c0], R11 ;  /* 0x0014c00b30007988 */ /* 0x000fe80008000004 */
[----:B0-----:R-:W3:Y:S04]  /*622d0*/  LDL.LU R38, [R1+0x2a0] ;  /* 0x0002a00001267983 */ /* 0x001ee80000300800 */
[----:B-1----:R-:W3:Y:S04]  /*622e0*/  LDL.LU R46, [R1+0x294] ;  /* 0x00029400012e7983 */ /* 0x002ee80000300800 */
[----:B--2---:R0:W-:Y:S04]  /*622f0*/  STS.U8 [R48+UR4+0x14e0], R0 ;  /* 0x0014e00030007988 */ /* 0x0041e80008000004 */
[----:B0-----:R-:W2:Y:S04]  /*62300*/  LDL.LU R0, [R1+0x1c4] ;  /* 0x0001c40001007983 */ /* 0x001ea80000300800 */
[----:B------:R-:W2:Y:S04]  /*62310*/  LDL.LU R19, [R1+0x1c0] ;  /* 0x0001c00001137983 */ /* 0x000ea80000300800 */
[----:B------:R-:W2:Y:S04]  /*62320*/  LDL.LU R18, [R1+0x1b4] ;  /* 0x0001b40001127983 */ /* 0x000ea80000300800 */
[----:B------:R-:W2:Y:S04]  /*62330*/  LDL.LU R15, [R1+0x1b0] ;  /* 0x0001b000010f7983 */ /* 0x000ea80000300800 */
[----:B------:R-:W2:Y:S04]  /*62340*/  LDL.LU R14, [R1+0x1a4] ;  /* 0x0001a400010e7983 */ /* 0x000ea80000300800 */
[----:B------:R-:W-:Y:S04]  /*62350*/  STS.U8 [R48+UR4+0x15a0], R4 ;  /* 0x0015a00430007988 */ /* 0x000fe80008000004 */
[----:B------:R-:W-:Y:S04]  /*62360*/  STS.U8 [R48+UR4+0x1580], R5 ;  /* 0x0015800530007988 */ /* 0x000fe80008000004 */
[----:B------:R-:W2:Y:S04]  /*62370*/  LDL.LU R11, [R1+0x1a0] ;  /* 0x0001a000010b7983 */ /* 0x000ea80000300800 */
[----:B----4-:R0:W-:Y:S04]  /*62380*/  STS.U8 [R48+UR4+0x15e0], R10 ;  /* 0x0015e00a30007988 */ /* 0x0101e80008000004 */
[----:B------:R1:W-:Y:S04]  /*62390*/  STS.U8 [R48+UR4+0x15c0], R7 ;  /* 0x0015c00730007988 */ /* 0x0003e80008000004 */
        /* <DEDUP_REMOVED lines=8> */
[----:B------:R-:W-:Y:S04]  /*62420*/  STS.U8 [R48+UR4+0x17c0], R13 ;  /* 0x0017c00d30007988 */ /* 0x000fe80008000004 */
[----:B0-----:R-:W3:Y:S04]  /*62430*/  LDL.LU R3, [R1+0x180] ;  /* 0x0001800001037983 */ /* 0x001ee80000300800 */
[----:B------:R-:W-:Y:S04]  /*62440*/  STS.U8 [R48+UR4+0x17a0], R32 ;  /* 0x0017a02030007988 */ /* 0x000fe80008000004 */
[----:B------:R0:W-:Y:S04]  /*62450*/  STS.U8 [R48+UR4+0x1780], R40 ;  /* 0x0017802830007988 */ /* 0x0001e80008000004 */
[----:B0-----:R-:W3:Y:S04]  /*62460*/  LDL.LU R40, [R1+0x174] ;  /* 0x0001740001287983 */ /* 0x001ee80000300800 */
[----:B------:R-:W3:Y:S04]  /*62470*/  LDL.LU R32, [R1+0x170] ;  /* 0x0001700001207983 */ /* 0x000ee80000300800 */
[----:B------:R-:W-:Y:S04]  /*62480*/  STS.U8 [R48+UR4+0x1880], R16 ;  /* 0x0018801030007988 */ /* 0x000fe80008000004 */
[----:B------:R-:W-:Y:S04]  /*62490*/  STS.U8 [R48+UR4+0x18a0], R17 ;  /* 0x0018a01130007988 */ /* 0x000fe80008000004 */
[----:B------:R0:W-:Y:S04]  /*624a0*/  STS.U8 [R48+UR4+0x18c0], R38 ;  /* 0x0018c02630007988 */ /* 0x0001e80008000004 */
[----:B------:R1:W-:Y:S04]  /*624b0*/  STS.U8 [R48+UR4+0x18e0], R46 ;  /* 0x0018e02e30007988 */ /* 0x0003e80008000004 */
[----:B------:R-:W-:Y:S04]  /*624c0*/  STS.U8 [R48+UR4+0x19a0], R20 ;  /* 0x0019a01430007988 */ /* 0x000fe80008000004 */
[----:B------:R-:W-:Y:S04]  /*624d0*/  STS.U8 [R48+UR4+0x1980], R21 ;  /* 0x0019801530007988 */ /* 0x000fe80008000004 */
[----:B0-----:R-:W3:Y:S04]  /*624e0*/  LDL.LU R38, [R1+0x164] ;  /* 0x0001640001267983 */ /* 0x001ee80000300800 */
[----:B-1----:R-:W3:Y:S04]  /*624f0*/  LDL.LU R46, [R1+0x160] ;  /* 0x00016000012e7983 */ /* 0x002ee80000300800 */
[----:B--2---:R0:W-:Y:S04]  /*62500*/  STS.U8 [R48+UR4+0x19e0], R0 ;  /* 0x0019e00030007988 */ /* 0x0041e80008000004 */
[----:B0-----:R-:W2:Y:S04]  /*62510*/  LDL.LU R0, [R1+0x15c] ;  /* 0x00015c0001007983 */ /* 0x001ea80000300800 */
        /* <DEDUP_REMOVED lines=8> */
[----:B------:R-:W2:Y:S04]  /*625a0*/  LDL.LU.64 R12, [R1+0x820] ;  /* 0x00082000010c7983 */ /* 0x000ea80000300a00 */
[----:B0-----:R-:W2:Y:S04]  /*625b0*/  LDL.LU.64 R14, [R1+0x828] ;  /* 0x00082800010e7983 */ /* 0x001ea80000300a00 */
[----:B------:R-:W-:Y:S04]  /*625c0*/  STS.U8 [R48+UR4+0x1b80], R11 ;  /* 0x001b800b30007988 */ /* 0x000fe80008000004 */
[----:B------:R-:W-:Y:S04]  /*625d0*/  STS.U8 [R48+UR4+0x1c80], R37 ;  /* 0x001c802530007988 */ /* 0x000fe80008000004 */
[----:B------:R-:W-:Y:S04]  /*625e0*/  STS.U8 [R48+UR4+0x1ca0], R39 ;  /* 0x001ca02730007988 */ /* 0x000fe80008000004 */
[----:B----4-:R-:W-:Y:S04]  /*625f0*/  STS.U8 [R48+UR4+0x1cc0], R10 ;  /* 0x001cc00a30007988 */ /* 0x010fe80008000004 */
        /* <DEDUP_REMOVED lines=8> */
[----:B------:R0:W-:Y:S04]  /*62680*/  STS.U8 [R48+UR4+0x1ea0], R32 ;  /* 0x001ea02030007988 */ /* 0x0001e80008000004 */
[----:B0-----:R-:W3:Y:S04]  /*62690*/  LDL.LU.64 R32, [R1+0x880] ;  /* 0x0008800001207983 */ /* 0x001ee80000300a00 */
[----:B------:R-:W3:Y:S01]  /*626a0*/  LDL.LU.64 R34, [R1+0x888] ;  /* 0x0008880001227983 */ /* 0x000ee20000300a00 */
[----:B------:R-:W0:Y:S03]  /*626b0*/  S2R R40, SR_TID.X ;  /* 0x0000000000287919 */ /* 0x000e260000002100 */
[----:B------:R-:W-:Y:S04]  /*626c0*/  STS.U8 [R48+UR4+0x1fe0], R38 ;  /* 0x001fe02630007988 */ /* 0x000fe80008000004 */
[----:B------:R1:W-:Y:S04]  /*626d0*/  STS.U8 [R48+UR4+0x1fc0], R2 ;  /* 0x001fc00230007988 */ /* 0x0003e80008000004 */
[----:B------:R-:W-:Y:S01]  /*626e0*/  STS.U8 [R48+UR4+0x1fa0], R46 ;  /* 0x001fa02e30007988 */ /* 0x000fe20008000004 */
[C---:B0-----:R-:W-:Y:S01]  /*626f0*/  LOP3.LUT R9, R40.reuse, 0x7, RZ, 0xc0, !PT ;  /* 0x0000000728097812 */ /* 0x041fe200078ec0ff */
[----:B------:R-:W-:-:S04]  /*62700*/  IMAD.SHL.U32 R18, R40, 0x2, RZ ;  /* 0x0000000228127824 */ /* 0x000fc800078e00ff */
[----:B------:R-:W-:-:S05]  /*62710*/  IMAD R9, R9, 0x90, RZ ;  /* 0x0000009009097824 */ /* 0x000fca00078e02ff */
[----:B------:R-:W-:Y:S01]  /*62720*/  LOP3.LUT R9, R9, 0x30, R18, 0x78, !PT ;  /* 0x0000003009097812 */ /* 0x000fe200078e7812 */
[----:B------:R-:W-:Y:S02]  /*62730*/  IMAD R3, R31, 0x100, R30 ;  /* 0x000001001f037824 */ /* 0x000fe400078e021e */
[----:B-1----:R-:W-:-:S03]  /*62740*/  IMAD R2, R61, 0x100, R60 ;  /* 0x000001003d027824 */ /* 0x002fc600078e023c */
[----:B------:R-:W-:Y:S02]  /*62750*/  F2FP.F16.E4M3.UNPACK_B R20, R3 ;  /* 0x00000003ff14723e */ /* 0x000fe400020006ff */
[----:B------:R-:W-:Y:S01]  /*62760*/  F2FP.F16.E4M3.UNPACK_B R23, R2 ;  /* 0x00000002ff17723e */ /* 0x000fe200020006ff */
[----:B--2---:R-:W-:Y:S01]  /*62770*/  STS.U8 [R48+UR4+0x1f80], R0 ;  /* 0x001f800030007988 */ /* 0x004fe20008000004 */
[----:B------:R-:W-:Y:S06]  /*62780*/  BAR.SYNC.DEFER_BLOCKING 0x0 ;  /* 0x0000000000007b1d */ /* 0x000fec0000010000 */
[----:B------:R-:W0:Y:S04]  /*62790*/  LDSM.16.M88.4 R4, [R9+UR4] ;  /* 0x000000040904783b */ /* 0x000e280008000200 */
[----:B------:R-:W1:Y:S04]  /*627a0*/  LDSM.16.M88.4 R16, [R9+UR4+0x400] ;  /* 0x000400040910783b */ /* 0x000e680008000200 */
[----:B------:R-:W-:Y:S04]  /*627b0*/  LDSM.16.M88.4 R28, [R9+UR4+0x1000] ;  /* 0x00100004091c783b */ /* 0x000fe80008000200 */
[----:B0-----:R-:W-:Y:S04]  /*627c0*/  STL.64 [R1+0xbb0], R4 ;  /* 0x000bb00401007387 */ /* 0x001fe80000100a00 */
[----:B------:R0:W-:Y:S04]  /*627d0*/  STL.64 [R1+0xbb8], R6 ;  /* 0x000bb80601007387 */ /* 0x0001e80000100a00 */
[----:B-1----:R-:W-:Y:S04]  /*627e0*/  STL.64 [R1+0xba0], R16 ;  /* 0x000ba01001007387 */ /* 0x002fe80000100a00 */
[----:B------:R-:W-:Y:S01]  /*627f0*/  STL.64 [R1+0xba8], R18 ;  /* 0x000ba81201007387 */ /* 0x000fe20000100a00 */
[----:B0-----:R-:W-:-:S02]  /*62800*/  IMAD.MOV.U32 R7, RZ, RZ, R16 ;  /* 0x000000ffff077224 */ /* 0x001fc400078e0010 */
[----:B------:R-:W-:Y:S02]  /*62810*/  IMAD.MOV.U32 R6, RZ, RZ, R17 ;  /* 0x000000ffff067224 */ /* 0x000fe400078e0011 */
[----:B------:R-:W0:Y:S01]  /*62820*/  LDSM.16.M88.4 R16, [R9+UR4+0x800] ;  /* 0x000800040910783b */ /* 0x000e220008000200 */
[----:B------:R-:W-:Y:S02]  /*62830*/  IMAD.MOV.U32 R10, RZ, RZ, R4 ;  /* 0x000000ffff0a7224 */ /* 0x000fe400078e0004 */
[----:B------:R-:W-:Y:S02]  /*62840*/  IMAD R4, R57, 0x100, R56 ;  /* 0x0000010039047824 */ /* 0x000fe400078e0238 */
[----:B------:R-:W-:Y:S02]  /*62850*/  IMAD.MOV.U32 R8, RZ, RZ, R5 ;  /* 0x000000ffff087224 */ /* 0x000fe400078e0005 */
[----:B------:R-:W-:Y:S01]  /*62860*/  IMAD R5, R59, 0x100, R58 ;  /* 0x000001003b057824 */ /* 0x000fe200078e023a */
[----:B------:R-:W-:-:S04]  /*62870*/  F2FP.F16.E4M3.UNPACK_B R21, R4 ;  /* 0x00000004ff15723e */ /* 0x000fc800020006ff */
[----:B------:R-:W-:Y:S01]  /*62880*/  F2FP.F16.E4M3.UNPACK_B R22, R5 ;  /* 0x00000005ff16723e */ /* 0x000fe200020006ff */
[----:B0-----:R-:W-:Y:S01]  /*62890*/  IMAD.MOV.U32 R4, RZ, RZ, R16 ;  /* 0x000000ffff047224 */ /* 0x001fe200078e0010 */
[----:B------:R0:W-:Y:S01]  /*628a0*/  STL.64 [R1+0xb80], R16 ;  /* 0x000b801001007387 */ /* 0x0001e20000100a00 */
[----:B------:R-:W-:Y:S01]  /*628b0*/  IMAD.MOV.U32 R0, RZ, RZ, R17 ;  /* 0x000000ffff007224 */ /* 0x000fe200078e0011 */
[----:B0-----:R-:W-:Y:S02]  /*628c0*/  F2FP.F16.E4M3.UNPACK_B R16, R10 ;  /* 0x0000000aff10723e */ /* 0x001fe400020006ff */
[----:B------:R-:W-:-:S07]  /*628d0*/  F2FP.F16.E4M3.UNPACK_B R17, R8 ;  /* 0x00000008ff11723e */ /* 0x000fce00020006ff */
[----:B------:R-:W-:Y:S01]  /*628e0*/  HMMA.16816.F32 R52, R20, R16, R12 ;  /* 0x000000101434723c */ /* 0x000fe2000000180c */
[----:B------:R-:W0:Y:S04]  /*628f0*/  LDSM.16.M88.4 R12, [R9+UR4+0xc00] ;  /* 0x000c0004090c783b */ /* 0x000e280008000200 */
[----:B------:R-:W-:Y:S04]  /*62900*/  STL.64 [R1+0xb88], R18 ;  /* 0x000b881201007387 */ /* 0x000fe80000100a00 */
[----:B------:R-:W2:Y:S04]  /*62910*/  LDL.LU.64 R24, [R1+0x870] ;  /* 0x0008700001187983 */ /* 0x000ea80000300a00 */
[----:B------:R-:W2:Y:S06]  /*62920*/  LDL.LU.64 R26, [R1+0x878] ;  /* 0x00087800011a7983 */ /* 0x000eac0000300a00 */
[----:B------:R-:W-:Y:S04]  /*62930*/  STL [R1+0x5380], R52 ;  /* 0x0053803401007387 */ /* 0x000fe80000100800 */
[----:B------:R-:W-:Y:S04]  /*62940*/  STL [R1+0x537c], R53 ;  /* 0x00537c3501007387 */ /* 0x000fe80000100800 */
[----:B------:R-:W-:Y:S04]  /*62950*/  STL [R1+0x5378], R54 ;  /* 0x0053783601007387 */ /* 0x000fe80000100800 */
[----:B------:R-:W-:Y:S04]  /*62960*/  STL [R1+0x5374], R55 ;  /* 0x0053743701007387 */ /* 0x000fe80000100800 */
[----:B0-----:R-:W-:Y:S04]  /*62970*/  STL.64 [R1+0xb90], R12 ;  /* 0x000b900c01007387 */ /* 0x001fe80000100a00 */
[----:B------:R0:W-:Y:S02]  /*62980*/  STL.64 [R1+0xb98], R14 ;  /* 0x000b980e01007387 */ /* 0x0001e40000100a00 */
[----:B0-----:R-:W-:-:S02]  /*62990*/  F2FP.F16.E4M3.UNPACK_B R14, R7 ;  /* 0x00000007ff0e723e */ /* 0x001fc400020006ff */
[----:B------:R-:W-:-:S07]  /*629a0*/  F2FP.F16.E4M3.UNPACK_B R15, R6 ;  /* 0x00000006ff0f723e */ /* 0x000fce00020006ff */
[----:B---3--:R-:W-:Y:S01]  /*629b0*/  HMMA.16816.F32 R48, R20, R14, R32 ;  /* 0x0000000e1430723c */ /* 0x008fe20000001820 */
[----:B------:R-:W-:Y:S02]  /*629c0*/  IMAD.MOV.U32 R8, RZ, RZ, R28 ;  /* 0x000000ffff087224 */ /* 0x000fe400078e001c */
[----:B------:R-:W-:-:S15]  /*629d0*/  IMAD.MOV.U32 R7, RZ, RZ, R29 ;  /* 0x000000ffff077224 */ /* 0x000fde00078e001d */
[----:B------:R-:W-:Y:S01]  /*629e0*/  NOP ;  /* 0x0000000000007918 */ /* 0x000fe20000000000 */
[----:B------:R-:W-:Y:S04]  /*629f0*/  STL [R1+0x538c], R48 ;  /* 0x00538c3001007387 */ /* 0x000fe80000100800 */
[----:B------:R-:W-:Y:S04]  /*62a00*/  STL [R1+0x5388], R49 ;  /* 0x0053883101007387 */ /* 0x000fe80000100800 */
[----:B------:R-:W-:Y:S04]  /*62a10*/  STL [R1+0x5384], R50 ;  /* 0x0053843201007387 */ /* 0x000fe80000100800 */
[----:B------:R-:W-:Y:S04]  /*62a20*/  STL [R1+0x5370], R51 ;  /* 0x0053703301007387 */ /* 0x000fe80000100800 */
[----:B------:R-:W-:Y:S04]  /*62a30*/  STL.64 [R1+0xbc0], R28 ;  /* 0x000bc01c01007387 */ /* 0x000fe80000100a00 */
[----:B------:R-:W-:Y:S04]  /*62a40*/  STL.64 [R1+0xbc8], R30 ;  /* 0x000bc81e01007387 */ /* 0x000fe80000100a00 */
[----:B------:R-:W0:Y:S04]  /*62a50*/  LDSM.16.M88.4 R28, [R9+UR4+0x1400] ;  /* 0x00140004091c783b */ /* 0x000e280008000200 */
[----:B------:R-:W3:Y:S04]  /*62a60*/  LDL.LU.64 R36, [R1+0x860] ;  /* 0x0008600001247983 */ /* 0x000ee80000300a00 */
[----:B------:R-:W3:Y:S04]  /*62a70*/  LDL.LU.64 R38, [R1+0x868] ;  /* 0x0008680001267983 */ /* 0x000ee80000300a00 */
[----:B0-----:R0:W-:Y:S04]  /*62a80*/  STL.64 [R1+0xbd0], R28 ;  /* 0x000bd01c01007387 */ /* 0x0011e80000100a00 */
[----:B------:R1:W-:Y:S04]  /*62a90*/  STL.64 [R1+0xbd8], R30 ;  /* 0x000bd81e01007387 */ /* 0x0003e80000100a00 */
[----:B------:R-:W4:Y:S01]  /*62aa0*/  LDL.LU.64 R32, [R1+0x850] ;  /* 0x0008500001207983 */ /* 0x000f220000300a00 */
[----:B------:R-:W-:-:S02]  /*62ab0*/  IMAD.MOV.U32 R6, RZ, RZ, R28 ;  /* 0x000000ffff067224 */ /* 0x000fc400078e001c */
[----:B------:R-:W-:Y:S01]  /*62ac0*/  IMAD.MOV.U32 R5, RZ, RZ, R29 ;  /* 0x000000ffff057224 */ /* 0x000fe200078e001d */
[----:B------:R-:W4:Y:S04]  /*62ad0*/  LDL.LU.64 R34, [R1+0x858] ;  /* 0x0008580001227983 */ /* 0x000f280000300a00 */
[----:B0-----:R-:W4:Y:S04]  /*62ae0*/  LDL.LU.64 R28, [R1+0x840] ;  /* 0x00084000011c7983 */ /* 0x001f280000300a00 */
[----:B-1----:R-:W4:Y:S01]  /*62af0*/  LDL.LU.64 R30, [R1+0x848] ;  /* 0x00084800011e7983 */ /* 0x002f220000300a00 */
[----:B------:R-:W-:-:S02]  /*62b00*/  IMAD.MOV.U32 R3, RZ, RZ, R12 ;  /* 0x000000ffff037224 */ /* 0x000fc400078e000c */
[----:B------:R-:W-:Y:S01]  /*62b10*/  IMAD.MOV.U32 R2, RZ, RZ, R13 ;  /* 0x000000ffff027224 */ /* 0x000fe200078e000d */
[----:B------:R-:W-:Y:S02]  /*62b20*/  F2FP.F16.E4M3.UNPACK_B R12, R4 ;  /* 0x00000004ff0c723e */ /* 0x000fe400020006ff */
[----:B------:R-:W-:Y:S01]  /*62b30*/  F2FP.F16.E4M3.UNPACK_B R13, R0 ;  /* 0x00000000ff0d723e */ /* 0x000fe200020006ff */
[----:B------:R-:W-:Y:S04]  /*62b40*/  STL.64 [R1+0x5460], R14 ;  /* 0x0054600e01007387 */ /* 0x000fe80000100a00 */
[----:B------:R-:W-:Y:S01]  /*62b50*/  STL.64 [R1+0x5458], R12 ;  /* 0x0054580c01007387 */ /* 0x000fe20000100a00 */
[----:B------:R-:W-:Y:S02]  /*62b60*/  F2FP.F16.E4M3.UNPACK_B R10, R3 ;  /* 0x00000003ff0a723e */ /* 0x000fe400020006ff */
[----:B------:R-:W-:-:S02]  /*62b70*/  F2FP.F16.E4M3.UNPACK_B R11, R2 ;  /* 0x00000002ff0b723e */ /* 0x000fc400020006ff */
[----:B------:R-:W-:Y:S02]  /*62b80*/  F2FP.F16.E4M3.UNPACK_B R8, R8 ;  /* 0x00000008ff08723e */ /* 0x000fe400020006ff */
[----:B------:R-:W-:Y:S01]  /*62b90*/  F2FP.F16.E4M3.UNPACK_B R6, R6 ;  /* 0x00000006ff06723e */ /* 0x000fe200020006ff */
[----:B--2---:R-:W-:Y:S01]  /*62ba0*/  HMMA.16816.F32 R44, R20, R12, R24 ;  /* 0x0000000c142c723c */ /* 0x004fe20000001818 */
[----:B------:R-:W0:Y:S04]  /*62bb0*/  LDSM.16.M88.4 R24, [R9+UR4+0x1800] ;  /* 0x001800040918783b */ /* 0x000e280008000200 */
[----:B------:R1:W2:Y:S02]  /*62bc0*/  LDSM.16.M88.4 R12, [R9+UR4+0x1c00] ;  /* 0x001c0004090c783b */ /* 0x0002a40008000200 */
[----:B-1----:R-:W-:-:S02]  /*62bd0*/  F2FP.F16.E4M3.UNPACK_B R9, R7 ;  /* 0x00000007ff09723e */ /* 0x002fc400020006ff */
[----:B------:R-:W-:-:S10]  /*62be0*/  F2FP.F16.E4M3.UNPACK_B R7, R5 ;  /* 0x00000005ff07723e */ /* 0x000fd400020006ff */
[----:B------:R-:W-:Y:S04]  /*62bf0*/  STL.64 [R1+0x5398], R46 ;  /* 0x0053982e01007387 */ /* 0x000fe80000100a00 */
[----:B------:R-:W-:Y:S04]  /*62c00*/  STL.64 [R1+0x5390], R44 ;  /* 0x0053902c01007387 */ /* 0x000fe80000100a00 */
[----:B0-----:R0:W-:Y:S04]  /*62c10*/  STL.64 [R1+0xbe0], R24 ;  /* 0x000be01801007387 */ /* 0x0011e80000100a00 */
[----:B------:R1:W-:Y:S04]  /*62c20*/  STL.64 [R1+0xbe8], R26 ;  /* 0x000be81a01007387 */ /* 0x0003e80000100a00 */
[----:B--2---:R-:W-:Y:S01]  /*62c30*/  STL.64 [R1+0xbf0], R12 ;  /* 0x000bf00c01007387 */ /* 0x004fe20000100a00 */
[----:B------:R-:W-:-:S02]  /*62c40*/  IMAD.MOV.U32 R4, RZ, RZ, R24 ;  /* 0x000000ffff047224 */ /* 0x000fc400078e0018 */
[----:B------:R-:W-:Y:S01]  /*62c50*/  IMAD.MOV.U32 R0, RZ, RZ, R25 ;  /* 0x000000ffff007224 */ /* 0x000fe200078e0019 */
[----:B------:R2:W-:Y:S01]  /*62c60*/  STL.64 [R1+0xbf8], R14 ;  /* 0x000bf80e01007387 */ /* 0x0005e20000100a00 */
[----:B------:R-:W-:Y:S02]  /*62c70*/  IMAD.MOV.U32 R2, RZ, RZ, R12 ;  /* 0x000000ffff027224 */ /* 0x000fe400078e000c */
[----:B------:R-:W-:Y:S01]  /*62c80*/  IMAD.MOV.U32 R3, RZ, RZ, R13 ;  /* 0x000000ffff037224 */ /* 0x000fe200078e000d */
[----:B0-----:R-:W2:Y:S04]  /*62c90*/  LDL.LU.64 R24, [R1+0x830] ;  /* 0x0008300001187983 */ /* 0x001ea80000300a00 */
[----:B-1----:R-:W2:Y:S01]  /*62ca0*/  LDL.LU.64 R26, [R1+0x838] ;  /* 0x00083800011a7983 */ /* 0x002ea20000300a00 */
[----:B---3--:R-:W-:-:S15]  /*62cb0*/  HMMA.16816.F32 R40, R20, R10, R36 ;  /* 0x0000000a1428723c */ /* 0x008fde0000001824 */
[----:B------:R-:W-:-:S04]  /*62cc0*/  NOP ;  /* 0x0000000000007918 */ /* 0x000fc80000000000 */
[----:B------:R-:W-:Y:S04]  /*62cd0*/  STL.64 [R1+0x53a8], R42 ;  /* 0x0053a82a01007387 */ /* 0x000fe80000100a00 */
[----:B------:R-:W-:Y:S01]  /*62ce0*/  STL.64 [R1+0x53a0], R40 ;  /* 0x0053a02801007387 */ /* 0x000fe20000100a00 */
[C---:B----4-:R-:W-:Y:S08]  /*62cf0*/  HMMA.16816.F32 R56, R20.reuse, R8, R32 ;  /* 0x000000081438723c */ /* 0x050ff00000001820 */
[----:B--2---:R-:W-:Y:S11]  /*62d00*/  HMMA.16816.F32 R12, R20, R6, R28 ;  /* 0x00000006140c723c */ /* 0x004ff6000000181c */
[----:B------:R-:W-:Y:S04]  /*62d10*/  STL.64 [R1+0x53b8], R58 ;  /* 0x0053b83a01007387 */ /* 0x000fe80000100a00 */
[----:B------:R0:W-:Y:S04]  /*62d20*/  STL.64 [R1+0x53b0], R56 ;  /* 0x0053b03801007387 */ /* 0x0001e80000100a00 */
[----:B------:R-:W-:-:S02]  /*62d30*/  IMAD.MOV.U32 R53, RZ, RZ, R12 ;  /* 0x000000ffff357224 */ /* 0x000fc400078e000c */
[----:B------:R-:W-:Y:S02]  /*62d40*/  IMAD.MOV.U32 R54, RZ, RZ, R13 ;  /* 0x000000ffff367224 */ /* 0x000fe400078e000d */
[----:B------:R-:W-:Y:S02]  /*62d50*/  IMAD.MOV.U32 R55, RZ, RZ, R14 ;  /* 0x000000ffff377224 */ /* 0x000fe400078e000e */
[----:B------:R-:W-:Y:S01]  /*62d60*/  IMAD.MOV.U32 R51, RZ, RZ, R15 ;  /* 0x000000ffff337224 */ /* 0x000fe200078e000f */
[----:B------:R-:W2:Y:S04]  /*62d70*/  LDL.LU.64 R12, [R1+0x810] ;  /* 0x00081000010c7983 */ /* 0x000ea80000300a00 */
[----:B------:R-:W2:Y:S01]  /*62d80*/  LDL.LU.64 R14, [R1+0x818] ;  /* 0x00081800010e7983 */ /* 0x000ea20000300a00 */
[----:B------:R-:W-:-:S02]  /*62d90*/  F2FP.F16.E4M3.UNPACK_B R4, R4 ;  /* 0x00000004ff04723e */ /* 0x000fc400020006ff */
[----:B------:R-:W-:Y:S01]  /*62da0*/  F2FP.F16.E4M3.UNPACK_B R5, R0 ;  /* 0x00000000ff05723e */ /* 0x000fe200020006ff */
[----:B------:R-:W-:Y:S04]  /*62db0*/  STL [R1+0x53d0], R53 ;  /* 0x0053d03501007387 */ /* 0x000fe80000100800 */
[----:B------:R-:W3:Y:S04]  /*62dc0*/  LDL.LU R60, [R1+0x120] ;  /* 0x00012000013c7983 */ /* 0x000ee80000300800 */
[----:B------:R-:W3:Y:S04]  /*62dd0*/  LDL.LU R31, [R1+0x11c] ;  /* 0x00011c00011f7983 */ /* 0x000ee80000300800 */
[----:B------:R-:W4:Y:S04]  /*62de0*/  LDL.LU R30, [R1+0x130] ;  /* 0x00013000011e7983 */ /* 0x000f280000300800 */
[----:B------:R-:W4:Y:S04]  /*62df0*/  LDL.LU R29, [R1+0x12c] ;  /* 0x00012c00011d7983 */ /* 0x000f280000300800 */
[----:B------:R-:W3:Y:S04]  /*62e00*/  LDL.LU R28, [R1+0x140] ;  /* 0x00014000011c7983 */ /* 0x000ee80000300800 */
[----:B------:R-:W3:Y:S04]  /*62e10*/  LDL.LU R19, [R1+0x138] ;  /* 0x0001380001137983 */ /* 0x000ee80000300800 */
[----:B------:R-:W4:Y:S04]  /*62e20*/  LDL.LU R39, [R1+0x14c] ;  /* 0x00014c0001277983 */ /* 0x000f280000300800 */
[----:B------:R-:W4:Y:S04]  /*62e30*/  LDL.LU R18, [R1+0x148] ;  /* 0x0001480001127983 */ /* 0x000f280000300800 */
[----:B------:R-:W4:Y:S04]  /*62e40*/  LDL.LU R37, [R1+0x1e4] ;  /* 0x0001e40001257983 */ /* 0x000f280000300800 */
[----:B------:R-:W4:Y:S04]  /*62e50*/  LDL.LU R34, [R1+0x1e0] ;  /* 0x0001e00001227983 */ /* 0x000f280000300800 */
[----:B------:R-:W4:Y:S04]  /*62e60*/  LDL.LU R36, [R1+0x1f0] ;  /* 0x0001f00001247983 */ /* 0x000f280000300800 */
[----:B------:R-:W4:Y:S04]  /*62e70*/  LDL.LU R35, [R1+0x1e8] ;  /* 0x0001e80001237983 */ /* 0x000f280000300800 */
[----:B------:R-:W4:Y:S01]  /*62e80*/  LDL.LU R33, [R1+0x1fc] ;  /* 0x0001fc0001217983 */ /* 0x000f220000300800 */
[----:B------:R-:W-:-:S02]  /*62e90*/  F2FP.F16.E4M3.UNPACK_B R2, R2 ;  /* 0x00000002ff02723e */ /* 0x000fc400020006ff */
[----:B------:R-:W-:Y:S01]  /*62ea0*/  F2FP.F16.E4M3.UNPACK_B R3, R3 ;  /* 0x00000003ff03723e */ /* 0x000fe200020006ff */
[----:B------:R-:W4:Y:S04]  /*62eb0*/  LDL.LU R32, [R1+0x1f8] ;  /* 0x0001f80001207983 */ /* 0x000f280000300800 */
[----:B------:R-:W4:Y:S04]  /*62ec0*/  LDL.LU R38, [R1+0x20c] ;  /* 0x00020c0001267983 */ /* 0x000f280000300800 */
[----:B------:R-:W4:Y:S04]  /*62ed0*/  LDL.LU R0, [R1+0x208] ;  /* 0x0002080001007983 */ /* 0x000f280000300800 */
[----:B------:R-:W-:Y:S01]  /*62ee0*/  STL.64 [R1+0x53d8], R54 ;  /* 0x0053d83601007387 */ /* 0x000fe20000100a00 */
[----:B------:R-:W-:-:S15]  /*62ef0*/  HMMA.16816.F32 R24, R20, R4, R24 ;  /* 0x000000041418723c */ /* 0x000fde0000001818 */
[----:B------:R-:W-:-:S04]  /*62f00*/  NOP ;  /* 0x0000000000007918 */ /* 0x000fc80000000000 */
[----:B------:R-:W-:Y:S02]  /*62f10*/  IMAD.MOV.U32 R52, RZ, RZ, R27 ;  /* 0x000000ffff347224 */ /* 0x000fe400078e001b */
[----:B------:R-:W-:Y:S02]  /*62f20*/  IMAD.MOV.U32 R50, RZ, RZ, R26 ;  /* 0x000000ffff327224 */ /* 0x000fe400078e001a */
[----:B------:R-:W-:Y:S02]  /*62f30*/  IMAD.MOV.U32 R48, RZ, RZ, R24 ;  /* 0x000000ffff307224 */ /* 0x000fe400078e0018 */
[----:B------:R-:W-:Y:S01]  /*62f40*/  IMAD.MOV.U32 R49, RZ, RZ, R25 ;  /* 0x000000ffff317224 */ /* 0x000fe200078e0019 */
[----:B------:R1:W-:Y:S04]  /*62f50*/  STL [R1+0x53d4], R52 ;  /* 0x0053d43401007387 */ /* 0x0003e80000100800 */
[----:B------:R-:W-:Y:S04]  /*62f60*/  STL.64 [R1+0x53c8], R50 ;  /* 0x0053c83201007387 */ /* 0x000fe80000100a00 */
[----:B------:R0:W-:Y:S01]  /*62f70*/  STL.64 [R1+0x53c0], R48 ;  /* 0x0053c03001007387 */ /* 0x0001e20000100a00 */
[----:B--2---:R-:W-:Y:S03]  /*62f80*/  HMMA.16816.F32 R20, R20, R2, R12 ;  /* 0x000000021414723c */ /* 0x004fe6000000180c */
[----:B------:R-:W2:Y:S04]  /*62f90*/  LDL.LU.64 R12, [R1+0x800] ;  /* 0x00080000010c7983 */ /* 0x000ea80000300a00 */
[----:B------:R-:W2:Y:S01]  /*62fa0*/  LDL.LU.64 R14, [R1+0x808] ;  /* 0x00080800010e7983 */ /* 0x000ea20000300a00 */
[----:B---3--:R-:W-:-:S02]  /*62fb0*/  IMAD R19, R19, 0x100, R28 ;  /* 0x0000010013137824 */ /* 0x008fc400078e021c */
[----:B----4-:R-:W-:-:S09]  /*62fc0*/  IMAD R18, R18, 0x100, R39 ;  /* 0x0000010012127824 */ /* 0x010fd200078e0227 */
[----:B------:R3:W-:Y:S04]  /*62fd0*/  STL.64 [R1+0x70], R20 ;  /* 0x0000701401007387 */ /* 0x0007e80000100a00 */
[----:B------:R4:W-:Y:S04]  /*62fe0*/  STL.64 [R1+0x78], R22 ;  /* 0x0000781601007387 */ /* 0x0009e80000100a00 */
[----:B0-----:R-:W2:Y:S04]  /*62ff0*/  LDL.LU.64 R56, [R1+0x7f0] ;  /* 0x0007f00001387983 */ /* 0x001ea80000300a00 */
[----:B------:R-:W2:Y:S04]  /*63000*/  LDL.LU.64 R58, [R1+0x7f8] ;  /* 0x0007f800013a7983 */ /* 0x000ea80000300a00 */
[----:B-1----:R-:W2:Y:S04]  /*63010*/  LDL.LU.64 R52, [R1+0x7e0] ;  /* 0x0007e00001347983 */ /* 0x002ea80000300a00 */
[----:B------:R-:W2:Y:S04]  /*63020*/  LDL.LU.64 R54, [R1+0x7e8] ;  /* 0x0007e80001367983 */ /* 0x000ea80000300a00 */
[----:B------:R-:W2:Y:S04]  /*63030*/  LDL.LU.64 R48, [R1+0x7d0] ;  /* 0x0007d00001307983 */ /* 0x000ea80000300a00 */
[----:B------:R-:W2:Y:S04]  /*63040*/  LDL.LU.64 R50, [R1+0x7d8] ;  /* 0x0007d80001327983 */ /* 0x000ea80000300a00 */
[----:B------:R-:W2:Y:S04]  /*63050*/  LDL.LU.64 R44, [R1+0x7c0] ;  /* 0x0007c000012c7983 */ /* 0x000ea80000300a00 */
[----:B------:R-:W2:Y:S01]  /*63060*/  LDL.LU.64 R46, [R1+0x7c8] ;  /* 0x0007c800012e7983 */ /* 0x000ea20000300a00 */
[----:B---3--:R-:W-:-:S03]  /*63070*/  IMAD R20, R31, 0x100, R60 ;  /* 0x000001001f147824 */ /* 0x008fc600078e023c */
[----:B------:R-:W3:Y:S01]  /*63080*/  LDL.LU.64 R40, [R1+0x7b0] ;  /* 0x0007b00001287983 */ /* 0x000ee20000300a00 */
[----:B------:R-:W-:Y:S01]  /*63090*/  IMAD R21, R29, 0x100, R30 ;  /* 0x000001001d157824 */ /* 0x000fe200078e021e */
[----:B----4-:R-:W-:Y:S02]  /*630a0*/  F2FP.F16.E4M3.UNPACK_B R22, R19 ;  /* 0x00000013ff16723e */ /* 0x010fe400020006ff */
[----:B------:R-:W-:Y:S02]  /*630b0*/  F2FP.F16.E4M3.UNPACK_B R23, R18 ;  /* 0x00000012ff17723e */ /* 0x000fe400020006ff */
[----:B------:R-:W-:Y:S01]  /*630c0*/  F2FP.F16.E4M3.UNPACK_B R20, R20 ;  /* 0x00000014ff14723e */ /* 0x000fe200020006ff */
[----:B------:R-:W3:Y:S01]  /*630d0*/  LDL.LU.64 R42, [R1+0x7b8] ;  /* 0x0007b800012a7983 */ /* 0x000ee20000300a00 */
[----:B------:R-:W-:-:S03]  /*630e0*/  F2FP.F16.E4M3.UNPACK_B R21, R21 ;  /* 0x00000015ff15723e */ /* 0x000fc600020006ff */
[----:B------:R-:W4:Y:S04]  /*630f0*/  LDL.LU.64 R24, [R1+0x7a0] ;  /* 0x0007a00001187983 */ /* 0x000f280000300a00 */
[----:B------:R-:W4:Y:S04]  /*63100*/  LDL.LU.64 R26, [R1+0x7a8] ;  /* 0x0007a800011a7983 */ /* 0x000f280000300a00 */
[----:B------:R-:W3:Y:S04]  /*63110*/  LDL.LU.64 R28, [R1+0x790] ;  /* 0x00079000011c7983 */ /* 0x000ee80000300a00 */
[----:B------:R-:W3:Y:S01]  /*63120*/  LDL.LU.64 R30, [R1+0x798] ;  /* 0x00079800011e7983 */ /* 0x000ee20000300a00 */
[----:B--2---:R-:W-:-:S15]  /*63130*/  HMMA.16816.F32 R12, R20, R16, R12 ;  /* 0x00000010140c723c */ /* 0x004fde000000180c */
[----:B------:R-:W-:-:S04]  /*63140*/  NOP ;  /* 0x0000000000007918 */ /* 0x000fc80000000000 */
[----:B------:R-:W-:Y:S04]  /*63150*/  STL.64 [R1+0x390], R12 ;  /* 0x0003900c01007387 */ /* 0x000fe80000100a00 */
[----:B------:R0:W-:Y:S04]  /*63160*/  STL.64 [R1+0x398], R14 ;  /* 0x0003980e01007387 */ /* 0x0001e80000100a00 */
[----:B0-----:R-:W2:Y:S04]  /*63170*/  LDL.LU.64 R14, [R1+0x5460] ;  /* 0x00546000010e7983 */ /* 0x001ea80000300a00 */
[----:B------:R-:W3:Y:S01]  /*63180*/  LDL.LU.64 R12, [R1+0x5458] ;  /* 0x00545800010c7983 */ /* 0x000ee20000300a00 */
[C---:B----4-:R-:W-:Y:S08]  /*63190*/  HMMA.16816.F32 R24, R20.reuse, R4, R24 ;  /* 0x000000041418723c */ /* 0x050ff00000001818 */
[----:B--2---:R-:W-:-:S15]  /*631a0*/  HMMA.16816.F32 R56, R20, R14, R56 ;  /* 0x0000000e1438723c */ /* 0x004fde0000001838 */
[----:B------:R-:W-:-:S04]  /*631b0*/  NOP ;  /* 0x0000000000007918 */ /* 0x000fc80000000000 */
[----:B------:R-:W-:Y:S04]  /*631c0*/  STL.64 [R1+0x380], R56 ;  /* 0x0003803801007387 */ /* 0x000fe80000100a00 */
[----:B------:R3:W-:Y:S02]  /*631d0*/  STL.64 [R1+0x388], R58 ;  /* 0x0003883a01007387 */ /* 0x0007e40000100a00 */
[C---:B---3--:R-:W-:Y:S08]  /*631e0*/  HMMA.16816.F32 R56, R20.reuse, R12, R52 ;  /* 0x0000000c1438723c */ /* 0x048ff00000001834 */
[C---:B------:R-:W-:Y:S08]  /*631f0*/  HMMA.16816.F32 R52, R20.reuse, R10, R48 ;  /* 0x0000000a1434723c */ /* 0x040ff00000001830 */
[C---:B------:R-:W-:Y:S08]  /*63200*/  HMMA.16816.F32 R48, R20.reuse, R8, R44 ;  /* 0x000000081430723c */ /* 0x040ff0000000182c */
[C---:B------:R-:W-:Y:S08]  /*63210*/  HMMA.16816.F32 R44, R20.reuse, R6, R40 ;  /* 0x00000006142c723c */ /* 0x040ff00000001828 */
[----:B------:R-:W-:Y:S01]  /*63220*/  HMMA.16816.F32 R20, R20, R2, R28 ;  /* 0x000000021414723c */ /* 0x000fe2000000181c */
[----:B------:R-:W-:Y:S04]  /*63230*/  STL.64 [R1+0x370], R56 ;  /* 0x0003703801007387 */ /* 0x000fe80000100a00 */
[----:B------:R-:W-:Y:S04]  /*63240*/  STL.64 [R1+0x378], R58 ;  /* 0x0003783a01007387 */ /* 0x000fe80000100a00 */
[----:B------:R-:W-:Y:S04]  /*63250*/  STL.64 [R1+0x360], R52 ;  /* 0x0003603401007387 */ /* 0x000fe80000100a00 */
[----:B------:R-:W-:Y:S04]  /*63260*/  STL.64 [R1+0x368], R54 ;  /* 0x0003683601007387 */ /* 0x000fe80000100a00 */
[----:B------:R-:W-:Y:S04]  /*63270*/  STL.64 [R1+0x350], R48 ;  /* 0x0003503001007387 */ /* 0x000fe80000100a00 */
[----:B------:R-:W-:Y:S04]  /*63280*/  STL.64 [R1+0x358], R50 ;  /* 0x0003583201007387 */ /* 0x000fe80000100a00 */
[----:B------:R-:W2:Y:S04]  /*63290*/  LDL.LU.64 R40, [R1+0x780] ;  /* 0x0007800001287983 */ /* 0x000ea80000300a00 */
[----:B------:R-:W-:Y:S04]  /*632a0*/  STL.64 [R1+0x340], R44 ;  /* 0x0003402c01007387 */ /* 0x000fe80000100a00 */
[----:B------:R-:W-:Y:S04]  /*632b0*/  STL.64 [R1+0x348], R46 ;  /* 0x0003482e01007387 */ /* 0x000fe80000100a00 */
[----:B------:R-:W2:Y:S04]  /*632c0*/  LDL.LU.64 R42, [R1+0x788] ;  /* 0x00078800012a7983 */ /* 0x000ea80000300a00 */
[----:B------:R0:W-:Y:S04]  /*632d0*/  STL.64 [R1+0x330], R24 ;  /* 0x0003301801007387 */ /* 0x0001e80000100a00 */
[----:B------:R1:W-:Y:S04]  /*632e0*/  STL.64 [R1+0x338], R26 ;  /* 0x0003381a01007387 */ /* 0x0003e80000100a00 */
[----:B0-----:R-:W3:Y:S04]  /*632f0*/  LDL.LU.64 R24, [R1+0x770] ;  /* 0x0007700001187983 */ /* 0x001ee80000300a00 */
[----:B-1----:R-:W3:Y:S04]  /*63300*/  LDL.LU.64 R26, [R1+0x778] ;  /* 0x00077800011a7983 */ /* 0x002ee80000300a00 */
[----:B------:R-:W4:Y:S04]  /*63310*/  LDL.LU.64 R28, [R1+0x760] ;  /* 0x00076000011c7983 */ /* 0x000f280000300a00 */
[----:B------:R-:W4:Y:S04]  /*63320*/  LDL.LU.64 R30, [R1+0x768] ;  /* 0x00076800011e7983 */ /* 0x000f280000300a00 */
[----:B------:R-:W-:Y:S04]  /*63330*/  STL.64 [R1+0x60], R20 ;  /* 0x0000601401007387 */ /* 0x000fe80000100a00 */
[----:B------:R0:W-:Y:S01]  /*63340*/  STL.64 [R1+0x68], R22 ;  /* 0x0000681601007387 */ /* 0x0001e20000100a00 */
[----:B------:R-:W-:-:S02]  /*63350*/  IMAD R18, R34, 0x100, R37 ;  /* 0x0000010022127824 */ /* 0x000fc400078e0225 */
[----:B------:R-:W-:Y:S02]  /*63360*/  IMAD R19, R35, 0x100, R36 ;  /* 0x0000010023137824 */ /* 0x000fe400078e0224 */
[----:B------:R-:W4:Y:S01]  /*63370*/  LDL.LU.64 R36, [R1+0x750] ;  /* 0x0007500001247983 */ /* 0x000f220000300a00 */
[----:B0-----:R-:W-:Y:S02]  /*63380*/  IMAD R22, R32, 0x100, R33 ;  /* 0x0000010020167824 */ /* 0x001fe400078e0221 */
[----:B------:R-:W-:Y:S01]  /*63390*/  IMAD R23, R0, 0x100, R38 ;  /* 0x0000010000177824 */ /* 0x000fe200078e0226 */
[----:B------:R-:W-:Y:S02]  /*633a0*/  F2FP.F16.E4M3.UNPACK_B R20, R18 ;  /* 0x00000012ff14723e */ /* 0x000fe400020006ff */
[----:B------:R-:W-:Y:S01]  /*633b0*/  F2FP.F16.E4M3.UNPACK_B R21, R19 ;  /* 0x00000013ff15723e */ /* 0x000fe200020006ff */
[----:B------:R-:W4:Y:S01]  /*633c0*/  LDL.LU.64 R38, [R1+0x758] ;  /* 0x0007580001267983 */ /* 0x000f220000300a00 */
[----:B------:R-:W-:-:S02]  /*633d0*/  F2FP.F16.E4M3.UNPACK_B R22, R22 ;  /* 0x00000016ff16723e */ /* 0x000fc400020006ff */
[----:B------:R-:W-:Y:S01]  /*633e0*/  F2FP.F16.E4M3.UNPACK_B R23, R23 ;  /* 0x00000017ff17723e */ /* 0x000fe200020006ff */
[----:B------:R-:W4:Y:S04]  /*633f0*/  LDL.LU.64 R32, [R1+0x740] ;  /* 0x0007400001207983 */ /* 0x000f280000300a00 */
[----:B------:R-:W4:Y:S02]  /*63400*/  LDL.LU.64 R34, [R1+0x748] ;  /* 0x0007480001227983 */ /* 0x000f240000300a00 */
[C---:B--2---:R-:W-:Y:S08]  /*63410*/  HMMA.16816.F32 R44, R20.reuse, R16, R40 ;  /* 0x00000010142c723c */ /* 0x044ff00000001828 */
[C---:B---3--:R-:W-:Y:S08]  /*63420*/  HMMA.16816.F32 R40, R20.reuse, R14, R24 ;  /* 0x0000000e1428723c */ /* 0x048ff00000001818 */
[C---:B----4-:R-:W-:Y:S01]  /*63430*/  HMMA.16816.F32 R28, R20.reuse, R12, R28 ;  /* 0x0000000c141c723c */ /* 0x050fe2000000181c */
[----:B------:R-:W2:Y:S04]  /*63440*/  LDL.LU R27, [R1+0x3c4] ;  /* 0x0003c400011b7983 */ /* 0x000ea80000300800 */
[----:B------:R-:W-:Y:S04]  /*63450*/  STL.64 [R1+0x320], R44 ;  /* 0x0003202c01007387 */ /* 0x000fe80000100a00 */
[----:B------:R-:W-:Y:S04]  /*63460*/  STL.64 [R1+0x328], R46 ;  /* 0x0003282e01007387 */ /* 0x000fe80000100a00 */
[----:B------:R-:W2:Y:S04]  /*63470*/  LDL.LU R26, [R1+0x3c0] ;  /* 0x0003c000011a7983 */ /* 0x000ea80000300800 */
[----:B------:R0:W-:Y:S04]  /*63480*/  STL.64 [R1+0x310], R40 ;  /* 0x0003102801007387 */ /* 0x0001e80000100a00 */
[----:B------:R1:W-:Y:S04]  /*63490*/  STL.64 [R1+0x318], R42 ;  /* 0x0003182a01007387 */ /* 0x0003e80000100a00 */
[----:B0-----:R-:W3:Y:S04]  /*634a0*/  LDL.LU.64 R40, [R1+0x730] ;  /* 0x0007300001287983 */ /* 0x001ee80000300a00 */
[----:B-1----:R-:W3:Y:S04]  /*634b0*/  LDL.LU.64 R42, [R1+0x738] ;  /* 0x00073800012a7983 */ /* 0x002ee80000300a00 */
[----:B------:R0:W-:Y:S04]  /*634c0*/  STL.64 [R1+0x300], R28 ;  /* 0x0003001c01007387 */ /* 0x0001e80000100a00 */
[----:B------:R1:W-:Y:S04]  /*634d0*/  STL.64 [R1+0x308], R30 ;  /* 0x0003081e01007387 */ /* 0x0003e80000100a00 */
[----:B0-----:R-:W4:Y:S04]  /*634e0*/  LDL.LU.64 R28, [R1+0x720] ;  /* 0x00072000011c7983 */ /* 0x001f280000300a00 */
[----:B-1----:R-:W4:Y:S04]  /*634f0*/  LDL.LU.64 R30, [R1+0x728] ;  /* 0x00072800011e7983 */ /* 0x002f280000300a00 */
[----:B------:R-:W-:Y:S04]  /*63500*/  STL.64 [R1+0x5440], R14 ;  /* 0x0054400e01007387 */ /* 0x000fe80000100a00 */
[----:B------:R0:W-:Y:S04]  /*63510*/  STL.64 [R1+0x5438], R12 ;  /* 0x0054380c01007387 */ /* 0x0001e80000100a00 */
[----:B------:R-:W2:Y:S01]  /*63520*/  LDL.LU R18, [R1+0x2ac] ;  /* 0x0002ac0001127983 */ /* 0x000ea20000300800 */
[C---:B------:R-:W-:Y:S08]  /*63530*/  HMMA.16816.F32 R36, R20.reuse, R10, R36 ;  /* 0x0000000a1424723c */ /* 0x040ff00000001824 */
[C---:B0-----:R-:W-:Y:S11]  /*63540*/  HMMA.16816.F32 R12, R20.reuse, R8, R32 ;  /* 0x00000008140c723c */ /* 0x041ff60000001820 */
[----:B------:R-:W-:Y:S04]  /*63550*/  STL.64 [R1+0x2f0], R36 ;  /* 0x0002f02401007387 */ /* 0x000fe80000100a00 */
[----:B------:R0:W-:Y:S04]  /*63560*/  STL.64 [R1+0x2f8], R38 ;  /* 0x0002f82601007387 */ /* 0x0001e80000100a00 */
[----:B--2---:R-:W-:Y:S04]  /*63570*/  STL [R1+0x5450], R18 ;  /* 0x0054501201007387 */ /* 0x004fe80000100800 */
[----:B------:R-:W-:Y:S04]  /*63580*/  STL.64 [R1+0x2e0], R12 ;  /* 0x0002e00c01007387 */ /* 0x000fe80000100a00 */
[----:B------:R3:W-:Y:S04]  /*63590*/  STL.64 [R1+0x2e8], R14 ;  /* 0x0002e80e01007387 */ /* 0x0007e80000100a00 */
[----:B------:R1:W-:Y:S04]  /*635a0*/  STL.64 [R1+0x5448], R16 ;  /* 0x0054481001007387 */ /* 0x0003e80000100a00 */
[----:B------:R-:W2:Y:S04]  /*635b0*/  LDL.LU R61, [R1+0x2a4] ;  /* 0x0002a400013d7983 */ /* 0x000ea80000300800 */
[----:B------:R-:W2:Y:S04]  /*635c0*/  LDL.LU R60, [R1+0x2b8] ;  /* 0x0002b800013c7983 */ /* 0x000ea80000300800 */
[----:B0-----:R-:W2:Y:S04]  /*635d0*/  LDL.LU R39, [R1+0x2b4] ;  /* 0x0002b40001277983 */ /* 0x001ea80000300800 */
[----:B------:R-:W2:Y:S04]  /*635e0*/  LDL.LU R37, [R1+0x3b4] ;  /* 0x0003b40001257983 */ /* 0x000ea80000300800 */
[----:B------:R-:W2:Y:S04]  /*635f0*/  LDL.LU R25, [R1+0x3b0] ;  /* 0x0003b00001197983 */ /* 0x000ea80000300800 */
[----:B------:R-:W2:Y:S04]  /*63600*/  LDL.LU R34, [R1+0x3bc] ;  /* 0x0003bc0001227983 */ /* 0x000ea80000300800 */
[----:B------:R-:W2:Y:S01]  /*63610*/  LDL.LU R35, [R1+0x3b8] ;  /* 0x0003b80001237983 */ /* 0x000ea20000300800 */
[C---:B---3--:R-:W-:Y:S03]  /*63620*/  HMMA.16816.F32 R12, R20.reuse, R6, R40 ;  /* 0x00000006140c723c */ /* 0x048fe60000001828 */
[----:B------:R-:W-:Y:S04]  /*63630*/  STL.64 [R1+0x5430], R10 ;  /* 0x0054300a01007387 */ /* 0x000fe80000100a00 */
[----:B------:R4:W-:Y:S04]  /*63640*/  STL.64 [R1+0x5428], R8 ;  /* 0x0054280801007387 */ /* 0x0009e80000100a00 */
[----:B-1----:R-:W3:Y:S08]  /*63650*/  LDL.LU.64 R16, [R1+0x710] ;  /* 0x0007100001107983 */ /* 0x002ef00000300a00 */
[----:B------:R0:W-:Y:S04]  /*63660*/  STL.64 [R1+0x2d0], R12 ;  /* 0x0002d00c01007387 */ /* 0x0001e80000100a00 */
[----:B------:R1:W-:Y:S04]  /*63670*/  STL.64 [R1+0x2d8], R14 ;  /* 0x0002d80e01007387 */ /* 0x0003e80000100a00 */
[----:B------:R-:W3:Y:S01]  /*63680*/  LDL.LU.64 R18, [R1+0x718] ;  /* 0x0007180001127983 */ /* 0x000ee20000300a00 */
[----:B----4-:R-:W-:-:S15]  /*63690*/  HMMA.16816.F32 R8, R20, R4, R28 ;  /* 0x000000041408723c */ /* 0x010fde000000181c */
[----:B------:R-:W-:-:S04]  /*636a0*/  NOP ;  /* 0x0000000000007918 */ /* 0x000fc80000000000 */
[----:B------:R4:W-:Y:S04]  /*636b0*/  STL.64 [R1+0x2c0], R8 ;  /* 0x0002c00801007387 */ /* 0x0009e80000100a00 */
[----:B------:R4:W-:Y:S04]  /*636c0*/  STL.64 [R1+0x2c8], R10 ;  /* 0x0002c80a01007387 */ /* 0x0009e80000100a00 */
[----:B0-----:R-:W2:Y:S04]  /*636d0*/  LDL.LU.64 R12, [R1+0x700] ;  /* 0x00070000010c7983 */ /* 0x001ea80000300a00 */
[----:B-1----:R-:W2:Y:S04]  /*636e0*/  LDL.LU.64 R14, [R1+0x708] ;  /* 0x00070800010e7983 */ /* 0x002ea80000300a00 */
[----:B----4-:R-:W4:Y:S04]  /*636f0*/  LDL.LU.64 R8, [R1+0x6f0] ;  /* 0x0006f00001087983 */ /* 0x010f280000300a00 */
[----:B------:R-:W4:Y:S04]  /*63700*/  LDL.LU.64 R10, [R1+0x6f8] ;  /* 0x0006f800010a7983 */ /* 0x000f280000300a00 */
        /* <DEDUP_REMOVED lines=12> */
[----:B------:R-:W4:Y:S04]  /*637d0*/  LDL.LU R24, [R1+0x3cc] ;  /* 0x0003cc0001187983 */ /* 0x000f280000300800 */
[----:B------:R-:W4:Y:S04]  /*637e0*/  LDL.LU R36, [R1+0x3c8] ;  /* 0x0003c80001247983 */ /* 0x000f280000300800 */
[----:B------:R-:W4:Y:S04]  /*637f0*/  LDL.LU R33, [R1+0x3d4] ;  /* 0x0003d40001217983 */ /* 0x000f280000300800 */
[----:B------:R-:W4:Y:S04]  /*63800*/  LDL.LU R32, [R1+0x3d0] ;  /* 0x0003d00001207983 */ /* 0x000f280000300800 */
[----:B------:R-:W4:Y:S04]  /*63810*/  LDL.LU R38, [R1+0x3dc] ;  /* 0x0003dc0001267983 */ /* 0x000f280000300800 */
[----:B------:R-:W4:Y:S01]  /*63820*/  LDL.LU R0, [R1+0x3d8] ;  /* 0x0003d80001007983 */ /* 0x000f220000300800 */
[----:B---3--:R-:W-:Y:S03]  /*63830*/  HMMA.16816.F32 R20, R20, R2, R16 ;  /* 0x000000021414723c */ /* 0x008fe60000001810 */
[----:B------:R-:W3:Y:S04]  /*63840*/  LDL.LU R18, [R1+0x5450] ;  /* 0x0054500001127983 */ /* 0x000ee80000300800 */
[----:B------:R-:W4:Y:S01]  /*63850*/  LDL.LU.64 R16, [R1+0x5448] ;  /* 0x0054480001107983 */ /* 0x000f220000300a00 */
[----:B--2---:R-:W-:-:S11]  /*63860*/  IMAD R19, R39, 0x100, R60 ;  /* 0x0000010027137824 */ /* 0x004fd600078e023c */
[----:B------:R-:W-:Y:S04]  /*63870*/  STL.64 [R1+0x50], R20 ;  /* 0x0000501401007387 */ /* 0x000fe80000100a00 */
[----:B------:R0:W-:Y:S02]  /*63880*/  STL.64 [R1+0x58], R22 ;  /* 0x0000581601007387 */ /* 0x0001e40000100a00 */
[----:B0-----:R-:W-:Y:S02]  /*63890*/  IMAD R22, R25, 0x100, R37 ;  /* 0x0000010019167824 */ /* 0x001fe400078e0225 */
[----:B------:R-:W-:Y:S01]  /*638a0*/  IMAD R23, R35, 0x100, R34 ;  /* 0x0000010023177824 */ /* 0x000fe200078e0222 */
[----:B------:R-:W-:Y:S02]  /*638b0*/  F2FP.F16.E4M3.UNPACK_B R21, R19 ;  /* 0x00000013ff15723e */ /* 0x000fe400020006ff */
[----:B------:R-:W-:-:S02]  /*638c0*/  F2FP.F16.E4M3.UNPACK_B R22, R22 ;  /* 0x00000016ff16723e */ /* 0x000fc400020006ff */
[----:B------:R-:W-:Y:S01]  /*638d0*/  F2FP.F16.E4M3.UNPACK_B R23, R23 ;  /* 0x00000017ff17723e */ /* 0x000fe200020006ff */
[----:B---3--:R-:W-:-:S05]  /*638e0*/  IMAD R18, R61, 0x100, R18 ;  /* 0x000001003d127824 */ /* 0x008fca00078e0212 */
[----:B------:R-:W-:-:S07]  /*638f0*/  F2FP.F16.E4M3.UNPACK_B R20, R18 ;  /* 0x00000012ff14723e */ /* 0x000fce00020006ff */
[----:B----4-:R-:W-:-:S15]  /*63900*/  HMMA.16816.F32 R12, R20, R16, R12 ;  /* 0x00000010140c723c */ /* 0x010fde000000180c */
[----:B------:R-:W-:-:S04]  /*63910*/  NOP ;  /* 0x0000000000007918 */ /* 0x000fc80000000000 */
[----:B------:R-:W-:Y:S04]  /*63920*/  STL.64 [R1+0x2b0], R12 ;  /* 0x0002b00c01007387 */ /* 0x000fe80000100a00 */
[----:B------:R0:W-:Y:S04]  /*63930*/  STL.64 [R1+0x2b8], R14 ;  /* 0x0002b80e01007387 */ /* 0x0001e80000100a00 */
[----:B0-----:R-:W2:Y:S04]  /*63940*/  LDL.LU.64 R14, [R1+0x5440] ;  /* 0x00544000010e7983 */ /* 0x001ea80000300a00 */
[----:B------:R-:W3:Y:S01]  /*63950*/  LDL.LU.64 R12, [R1+0x5438] ;  /* 0x00543800010c7983 */ /* 0x000ee20000300a00 */
[----:B--2---:R-:W-:-:S15]  /*63960*/  HMMA.16816.F32 R8, R20, R14, R8 ;  /* 0x0000000e1408723c */ /* 0x004fde0000001808 */
[----:B------:R-:W-:-:S04]  /*63970*/  NOP ;  /* 0x0000000000007918 */ /* 0x000fc80000000000 */
[----:B------:R-:W-:Y:S04]  /*63980*/  STL.64 [R1+0x2a0], R8 ;  /* 0x0002a00801007387 */ /* 0x000fe80000100a00 */
[----:B------:R0:W-:Y:S04]  /*63990*/  STL.64 [R1+0x2a8], R10 ;  /* 0x0002a80a01007387 */ /* 0x0001e80000100a00 */
[----:B0-----:R-:W2:Y:S04]  /*639a0*/  LDL.LU.64 R10, [R1+0x5430] ;  /* 0x00543000010a7983 */ /* 0x001ea80000300a00 */
[----:B------:R-:W4:Y:S01]  /*639b0*/  LDL.LU.64 R8, [R1+0x5428] ;  /* 0x0054280001087983 */ /* 0x000f220000300a00 */
[C---:B---3--:R-:W-:Y:S08]  /*639c0*/  HMMA.16816.F32 R56, R20.reuse, R12, R56 ;  /* 0x0000000c1438723c */ /* 0x048ff00000001838 */
[C---:B------:R-:W-:Y:S08]  /*639d0*/  HMMA.16816.F32 R44, R20.reuse, R6, R44 ;  /* 0x00000006142c723c */ /* 0x040ff0000000182c */
[C---:B------:R-:W-:Y:S03]  /*639e0*/  HMMA.16816.F32 R40, R20.reuse, R4, R40 ;  /* 0x000000041428723c */ /* 0x040fe60000001828 */
[----:B------:R-:W-:Y:S04]  /*639f0*/  STL.64 [R1+0x290], R56 ;  /* 0x0002903801007387 */ /* 0x000fe80000100a00 */
[----:B------:R-:W-:Y:S01]  /*63a00*/  STL.64 [R1+0x298], R58 ;  /* 0x0002983a01007387 */ /* 0x000fe20000100a00 */
[C---:B--2---:R-:W-:Y:S08]  /*63a10*/  HMMA.16816.F32 R52, R20.reuse, R10, R52 ;  /* 0x0000000a1434723c */ /* 0x044ff00000001834 */
[C---:B----4-:R-:W-:Y:S08]  /*63a20*/  HMMA.16816.F32 R48, R20.reuse, R8, R48 ;  /* 0x000000081430723c */ /* 0x050ff00000001830 */
[----:B------:R-:W-:Y:S03]  /*63a30*/  HMMA.16816.F32 R20, R20, R2, R28 ;  /* 0x000000021414723c */ /* 0x000fe6000000181c */
[----:B------:R-:W-:Y:S04]  /*63a40*/  STL.64 [R1+0x280], R52 ;  /* 0x0002803401007387 */ /* 0x000fe80000100a00 */
[----:B------:R-:W-:Y:S04]  /*63a50*/  STL.64 [R1+0x288], R54 ;  /* 0x0002883601007387 */ /* 0x000fe80000100a00 */
[----:B------:R0:W-:Y:S04]  /*63a60*/  STL.64 [R1+0x270], R48 ;  /* 0x0002703001007387 */ /* 0x0001e80000100a00 */
[----:B------:R1:W-:Y:S04]  /*63a70*/  STL.64 [R1+0x278], R50 ;  /* 0x0002783201007387 */ /* 0x0003e80000100a00 */
[----:B------:R-:W-:Y:S04]  /*63a80*/  STL.64 [R1+0x260], R44 ;  /* 0x0002602c01007387 */ /* 0x000fe80000100a00 */
[----:B------:R-:W-:Y:S04]  /*63a90*/  STL.64 [R1+0x268], R46 ;  /* 0x0002682e01007387 */ /* 0x000fe80000100a00 */
[----:B0-----:R-:W2:Y:S04]  /*63aa0*/  LDL.LU.64 R48, [R1+0x680] ;  /* 0x0006800001307983 */ /* 0x001ea80000300a00 */
[----:B------:R0:W-:Y:S04]  /*63ab0*/  STL.64 [R1+0x250], R40 ;  /* 0x0002502801007387 */ /* 0x0001e80000100a00 */
[----:B------:R3:W-:Y:S04]  /*63ac0*/  STL.64 [R1+0x258], R42 ;  /* 0x0002582a01007387 */ /* 0x0007e80000100a00 */
[----:B-1----:R-:W2:Y:S04]  /*63ad0*/  LDL.LU.64 R50, [R1+0x688] ;  /* 0x0006880001327983 */ /* 0x002ea80000300a00 */
[----:B------:R-:W-:Y:S04]  /*63ae0*/  STL.64 [R1+0x40], R20 ;  /* 0x0000401401007387 */ /* 0x000fe80000100a00 */
[----:B------:R1:W-:Y:S04]  /*63af0*/  STL.64 [R1+0x48], R22 ;  /* 0x0000481601007387 */ /* 0x0003e80000100a00 */
[----:B0-----:R-:W4:Y:S04]  /*63b00*/  LDL.LU.64 R40, [R1+0x670] ;  /* 0x0006700001287983 */ /* 0x001f280000300a00 */
[----:B---3--:R-:W4:Y:S04]  /*63b10*/  LDL.LU.64 R42, [R1+0x678] ;  /* 0x00067800012a7983 */ /* 0x008f280000300a00 */
[----:B------:R-:W3:Y:S04]  /*63b20*/  LDL.LU.64 R28, [R1+0x660] ;  /* 0x00066000011c7983 */ /* 0x000ee80000300a00 */
[----:B------:R-:W3:Y:S01]  /*63b30*/  LDL.LU.64 R30, [R1+0x668] ;  /* 0x00066800011e7983 */ /* 0x000ee20000300a00 */
[----:B------:R-:W-:-:S02]  /*63b40*/  IMAD R18, R26, 0x100, R27 ;  /* 0x000001001a127824 */ /* 0x000fc400078e021b */
[----:B------:R-:W-:Y:S02]  /*63b50*/  IMAD R19, R36, 0x100, R24 ;  /* 0x0000010024137824 */ /* 0x000fe400078e0218 */
[----:B-1----:R-:W-:Y:S02]  /*63b60*/  IMAD R22, R32, 0x100, R33 ;  /* 0x0000010020167824 */ /* 0x002fe400078e0221 */
[----:B------:R-:W-:Y:S01]  /*63b70*/  IMAD R23, R0, 0x100, R38 ;  /* 0x0000010000177824 */ /* 0x000fe200078e0226 */
[----:B------:R-:W3:Y:S01]  /*63b80*/  LDL.LU R34, [R1+0x3e4] ;  /* 0x0003e40001227983 */ /* 0x000ee20000300800 */
[----:B------:R-:W-:Y:S02]  /*63b90*/  F2FP.F16.E4M3.UNPACK_B R20, R18 ;  /* 0x00000012ff14723e */ /* 0x000fe400020006ff */
[----:B------:R-:W-:Y:S02]  /*63ba0*/  F2FP.F16.E4M3.UNPACK_B R21, R19 ;  /* 0x00000013ff15723e */ /* 0x000fe400020006ff */
[----:B------:R-:W-:-:S02]  /*63bb0*/  F2FP.F16.E4M3.UNPACK_B R22, R22 ;  /* 0x00000016ff16723e */ /* 0x000fc400020006ff */
[----:B------:R-:W-:Y:S01]  /*63bc0*/  F2FP.F16.E4M3.UNPACK_B R23, R23 ;  /* 0x00000017ff17723e */ /* 0x000fe200020006ff */
[----:B------:R-:W3:Y:S04]  /*63bd0*/  LDL.LU R35, [R1+0x3e0] ;  /* 0x0003e00001237983 */ /* 0x000ee80000300800 */
[----:B------:R-:W3:Y:S04]  /*63be0*/  LDL.LU R27, [R1+0x3ec] ;  /* 0x0003ec00011b7983 */ /* 0x000ee80000300800 */
[----:B------:R-:W3:Y:S04]  /*63bf0*/  LDL.LU R26, [R1+0x3e8] ;  /* 0x0003e800011a7983 */ /* 0x000ee80000300800 */
[----:B------:R-:W3:Y:S04]  /*63c00*/  LDL.LU.64 R44, [R1+0x650] ;  /* 0x00065000012c7983 */ /* 0x000ee80000300a00 */
[----:B------:R-:W3:Y:S04]  /*63c10*/  LDL.LU.64 R46, [R1+0x658] ;  /* 0x00065800012e7983 */ /* 0x000ee80000300a00 */
[----:B------:R-:W3:Y:S04]  /*63c20*/  LDL.LU.64 R36, [R1+0x640] ;  /* 0x0006400001247983 */ /* 0x000ee80000300a00 */
[----:B------:R-:W3:Y:S04]  /*63c30*/  LDL.LU.64 R38, [R1+0x648] ;  /* 0x0006480001267983 */ /* 0x000ee80000300a00 */
[----:B------:R-:W3:Y:S01]  /*63c40*/  LDL.LU R33, [R1+0x3f4] ;  /* 0x0003f40001217983 */ /* 0x000ee20000300800 */
[C---:B--2---:R-:W-:Y:S08]  /*63c50*/  HMMA.16816.F32 R48, R20.reuse, R16, R48 ;  /* 0x000000101430723c */ /* 0x044ff00000001830 */
[C---:B----4-:R-:W-:Y:S08]  /*63c60*/  HMMA.16816.F32 R40, R20.reuse, R14, R40 ;  /* 0x0000000e1428723c */ /* 0x050ff00000001828 */
[C---:B---3--:R-:W-:Y:S03]  /*63c70*/  HMMA.16816.F32 R28, R20.reuse, R12, R28 ;  /* 0x0000000c141c723c */ /* 0x048fe6000000181c */
[----:B------:R0:W-:Y:S04]  /*63c80*/  STL.64 [R1+0x240], R48 ;  /* 0x0002403001007387 */ /* 0x0001e80000100a00 */
[----:B------:R1:W-:Y:S04]  /*63c90*/  STL.64 [R1+0x248], R50 ;  /* 0x0002483201007387 */ /* 0x0003e80000100a00 */
[----:B------:R-:W2:Y:S04]  /*63ca0*/  LDL.LU R32, [R1+0x3f0] ;  /* 0x0003f00001207983 */ /* 0x000ea80000300800 */
[----:B------:R3:W-:Y:S04]  /*63cb0*/  STL.64 [R1+0x230], R40 ;  /* 0x0002302801007387 */ /* 0x0007e80000100a00 */
[----:B------:R4:W-:Y:S04]  /*63cc0*/  STL.64 [R1+0x238], R42 ;  /* 0x0002382a01007387 */ /* 0x0009e80000100a00 */
[----:B0-----:R-:W2:Y:S04]  /*63cd0*/  LDL.LU.64 R48, [R1+0x630] ;  /* 0x0006300001307983 */ /* 0x001ea80000300a00 */
[----:B-1----:R-:W2:Y:S04]  /*63ce0*/  LDL.LU.64 R50, [R1+0x638] ;  /* 0x0006380001327983 */ /* 0x002ea80000300a00 */
[----:B------:R0:W-:Y:S04]  /*63cf0*/  STL.64 [R1+0x220], R28 ;  /* 0x0002201c01007387 */ /* 0x0001e80000100a00 */
[----:B------:R1:W-:Y:S04]  /*63d00*/  STL.64 [R1+0x228], R30 ;  /* 0x0002281e01007387 */ /* 0x0003e80000100a00 */
[----:B---3--:R-:W3:Y:S04]  /*63d10*/  LDL.LU.64 R40, [R1+0x620] ;  /* 0x0006200001287983 */ /* 0x008ee80000300a00 */
[----:B----4-:R-:W3:Y:S04]  /*63d20*/  LDL.LU.64 R42, [R1+0x628] ;  /* 0x00062800012a7983 */ /* 0x010ee80000300a00 */
[----:B0-----:R-:W4:Y:S04]  /*63d30*/  LDL.LU.64 R28, [R1+0x610] ;  /* 0x00061000011c7983 */ /* 0x001f280000300a00 */
[----:B-1----:R-:W4:Y:S01]  /*63d40*/  LDL.LU.64 R30, [R1+0x618] ;  /* 0x00061800011e7983 */ /* 0x002f220000300a00 */
[C---:B------:R-:W-:Y:S03]  /*63d50*/  HMMA.16816.F32 R52, R20.reuse, R10, R44 ;  /* 0x0000000a1434723c */ /* 0x040fe6000000182c */
[----:B------:R-:W-:Y:S04]  /*63d60*/  STL.64 [R1+0x5420], R14 ;  /* 0x0054200e01007387 */ /* 0x000fe80000100a00 */
[----:B------:R0:W-:Y:S04]  /*63d70*/  STL.64 [R1+0x5418], R12 ;  /* 0x0054180c01007387 */ /* 0x0001e80000100a00 */
[----:B------:R-:W4:Y:S01]  /*63d80*/  LDL.LU R45, [R1+0x3fc] ;  /* 0x0003fc00012d7983 */ /* 0x000f220000300800 */
[C---:B0-----:R-:W-:Y:S07]  /*63d90*/  HMMA.16816.F32 R12, R20.reuse, R8, R36 ;  /* 0x00000008140c723c */ /* 0x041fee0000001824 */
[----:B------:R-:W-:Y:S04]  /*63da0*/  STL.64 [R1+0x210], R52 ;  /* 0x0002103401007387 */ /* 0x000fe80000100a00 */
[----:B------:R-:W-:Y:S04]  /*63db0*/  STL.64 [R1+0x218], R54 ;  /* 0x0002183601007387 */ /* 0x000fe80000100a00 */
[----:B------:R-:W4:Y:S04]  /*63dc0*/  LDL.LU R46, [R1+0x3f8] ;  /* 0x0003f800012e7983 */ /* 0x000f280000300800 */
[----:B------:R-:W-:Y:S04]  /*63dd0*/  STL.64 [R1+0x200], R12 ;  /* 0x0002000c01007387 */ /* 0x000fe80000100a00 */
[----:B------:R4:W-:Y:S04]  /*63de0*/  STL.64 [R1+0x208], R14 ;  /* 0x0002080e01007387 */ /* 0x0009e80000100a00 */
[----:B------:R-:W4:Y:S04]  /*63df0*/  LDL.LU R47, [R1+0x404] ;  /* 0x00040400012f7983 */ /* 0x000f280000300800 */
[----:B------:R-:W4:Y:S04]  /*63e00*/  LDL.LU R61, [R1+0x400] ;  /* 0x00040000013d7983 */ /* 0x000f280000300800 */
[----:B------:R-:W4:Y:S04]  /*63e10*/  LDL.LU R60, [R1+0x40c] ;  /* 0x00040c00013c7983 */ /* 0x000f280000300800 */
[----:B------:R-:W4:Y:S04]  /*63e20*/  LDL.LU R39, [R1+0x408] ;  /* 0x0004080001277983 */ /* 0x000f280000300800 */
[----:B------:R-:W4:Y:S04]  /*63e30*/  LDL.LU R37, [R1+0x414] ;  /* 0x0004140001257983 */ /* 0x000f280000300800 */
[----:B------:R-:W4:Y:S04]  /*63e40*/  LDL.LU R36, [R1+0x410] ;  /* 0x0004100001247983 */ /* 0x000f280000300800 */
[----:B------:R-:W4:Y:S04]  /*63e50*/  LDL.LU R38, [R1+0x41c] ;  /* 0x00041c0001267983 */ /* 0x000f280000300800 */
[----:B------:R-:W4:Y:S01]  /*63e60*/  LDL.LU R0, [R1+0x418] ;  /* 0x0004180001007983 */ /* 0x000f220000300800 */
[C---:B--2---:R-:W-:Y:S08]  /*63e70*/  HMMA.16816.F32 R48, R20.reuse, R6, R48 ;  /* 0x000000061430723c */ /* 0x044ff00000001830 */
[C---:B---3--:R-:W-:Y:S08]  /*63e80*/  HMMA.16816.F32 R40, R20.reuse, R4, R40 ;  /* 0x000000041428723c */ /* 0x048ff00000001828 */
[----:B----4-:R-:W-:Y:S03]  /*63e90*/  HMMA.16816.F32 R12, R20, R2, R28 ;  /* 0x00000002140c723c */ /* 0x010fe6000000181c */
[----:B------:R-:W-:Y:S04]  /*63ea0*/  STL.64 [R1+0x1f0], R48 ;  /* 0x0001f03001007387 */ /* 0x000fe80000100a00 */
[----:B------:R-:W-:Y:S04]  /*63eb0*/  STL.64 [R1+0x1f8], R50 ;  /* 0x0001f83201007387 */ /* 0x000fe80000100a00 */
[----:B------:R-:W-:Y:S04]  /*63ec0*/  STL.64 [R1+0x1e0], R40 ;  /* 0x0001e02801007387 */ /* 0x000fe80000100a00 */
[----:B------:R-:W-:Y:S04]  /*63ed0*/  STL.64 [R1+0x1e8], R42 ;  /* 0x0001e82a01007387 */ /* 0x000fe80000100a00 */
[----:B------:R0:W-:Y:S04]  /*63ee0*/  STL.64 [R1+0x30], R12 ;  /* 0x0000300c01007387 */ /* 0x0001e80000100a00 */
[----:B------:R1:W-:Y:S04]  /*63ef0*/  STL.64 [R1+0x38], R14 ;  /* 0x0000380e01007387 */ /* 0x0003e80000100a00 */
[----:B0-----:R-:W2:Y:S04]  /*63f00*/  LDL.LU.64 R12, [R1+0x600] ;  /* 0x00060000010c7983 */ /* 0x001ea80000300a00 */
[----:B-1----:R-:W2:Y:S01]  /*63f10*/  LDL.LU.64 R14, [R1+0x608] ;  /* 0x00060800010e7983 */ /* 0x002ea20000300a00 */
[----:B------:R-:W-:-:S02]  /*63f20*/  IMAD R18, R35, 0x100, R34 ;  /* 0x0000010023127824 */ /* 0x000fc400078e0222 */
[----:B------:R-:W-:Y:S02]  /*63f30*/  IMAD R19, R26, 0x100, R27 ;  /* 0x000001001a137824 */ /* 0x000fe400078e021b */
[----:B------:R-:W-:Y:S02]  /*63f40*/  IMAD R22, R32, 0x100, R33 ;  /* 0x0000010020167824 */ /* 0x000fe400078e0221 */
[----:B------:R-:W-:Y:S01]  /*63f50*/  IMAD R23, R46, 0x100, R45 ;  /* 0x000001002e177824 */ /* 0x000fe200078e022d */
[----:B------:R-:W3:Y:S01]  /*63f60*/  LDL.LU.64 R56, [R1+0x5f0] ;  /* 0x0005f00001387983 */ /* 0x000ee20000300a00 */
[----:B------:R-:W-:Y:S02]  /*63f70*/  F2FP.F16.E4M3.UNPACK_B R20, R18 ;  /* 0x00000012ff14723e */ /* 0x000fe400020006ff */
[----:B------:R-:W-:Y:S02]  /*63f80*/  F2FP.F16.E4M3.UNPACK_B R21, R19 ;  /* 0x00000013ff15723e */ /* 0x000fe400020006ff */
[----:B------:R-:W-:-:S02]  /*63f90*/  F2FP.F16.E4M3.UNPACK_B R22, R22 ;  /* 0x00000016ff16723e */ /* 0x000fc400020006ff */
[----:B------:R-:W-:Y:S01]  /*63fa0*/  F2FP.F16.E4M3.UNPACK_B R23, R23 ;  /* 0x00000017ff17723e */ /* 0x000fe200020006ff */
[----:B------:R-:W3:Y:S04]  /*63fb0*/  LDL.LU.64 R58, [R1+0x5f8] ;  /* 0x0005f800013a7983 */ /* 0x000ee80000300a00 */
[----:B------:R-:W4:Y:S04]  /*63fc0*/  LDL.LU.64 R52, [R1+0x5e0] ;  /* 0x0005e00001347983 */ /* 0x000f280000300a00 */
[----:B------:R-:W4:Y:S04]  /*63fd0*/  LDL.LU.64 R54, [R1+0x5e8] ;  /* 0x0005e80001367983 */ /* 0x000f280000300a00 */
[----:B------:R-:W3:Y:S04]  /*63fe0*/  LDL.LU.64 R28, [R1+0x5d0] ;  /* 0x0005d000011c7983 */ /* 0x000ee80000300a00 */
[----:B------:R-:W3:Y:S04]  /*63ff0*/  LDL.LU.64 R30, [R1+0x5d8] ;  /* 0x0005d800011e7983 */ /* 0x000ee80000300a00 */
[----:B------:R-:W3:Y:S04]  /*64000*/  LDL.LU.64 R24, [R1+0x5c0] ;  /* 0x0005c00001187983 */ /* 0x000ee80000300a00 */
[----:B------:R-:W3:Y:S04]  /*64010*/  LDL.LU.64 R26, [R1+0x5c8] ;  /* 0x0005c800011a7983 */ /* 0x000ee80000300a00 */
[----:B------:R-:W4:Y:S04]  /*64020*/  LDL.LU.64 R48, [R1+0x5b0] ;  /* 0x0005b00001307983 */ /* 0x000f280000300a00 */
[----:B------:R-:W4:Y:S04]  /*64030*/  LDL.LU.64 R50, [R1+0x5b8] ;  /* 0x0005b80001327983 */ /* 0x000f280000300a00 */
[----:B------:R-:W4:Y:S04]  /*64040*/  LDL.LU.64 R40, [R1+0x5a0] ;  /* 0x0005a00001287983 */ /* 0x000f280000300a00 */
[----:B------:R-:W4:Y:S04]  /*64050*/  LDL.LU.64 R42, [R1+0x5a8] ;  /* 0x0005a800012a7983 */ /* 0x000f280000300a00 */
[----:B------:R-:W4:Y:S04]  /*64060*/  LDL.LU.64 R32, [R1+0x590] ;  /* 0x0005900001207983 */ /* 0x000f280000300a00 */
[----:B------:R-:W4:Y:S01]  /*64070*/  LDL.LU.64 R34, [R1+0x598] ;  /* 0x0005980001227983 */ /* 0x000f220000300a00 */
[----:B--2---:R-:W-:-:S15]  /*64080*/  HMMA.16816.F32 R12, R20, R16, R12 ;  /* 0x00000010140c723c */ /* 0x004fde000000180c */
[----:B------:R-:W-:-:S04]  /*64090*/  NOP ;  /* 0x0000000000007918 */ /* 0x000fc80000000000 */
[----:B------:R-:W-:Y:S04]  /*640a0*/  STL.64 [R1+0x1d0], R12 ;  /* 0x0001d00c01007387 */ /* 0x000fe80000100a00 */
[----:B------:R0:W-:Y:S04]  /*640b0*/  STL.64 [R1+0x1d8], R14 ;  /* 0x0001d80e01007387 */ /* 0x0001e80000100a00 */
[----:B0-----:R-:W2:Y:S04]  /*640c0*/  LDL.LU.64 R14, [R1+0x5420] ;  /* 0x00542000010e7983 */ /* 0x001ea80000300a00 */
[----:B------:R-:W4:Y:S01]  /*640d0*/  LDL.LU.64 R12, [R1+0x5418] ;  /* 0x00541800010c7983 */ /* 0x000f220000300a00 */
[C---:B---3--:R-:W-:Y:S08]  /*640e0*/  HMMA.16816.F32 R24, R20.reuse, R8, R24 ;  /* 0x000000081418723c */ /* 0x048ff00000001818 */
[----:B--2---:R-:W-:-:S15]  /*640f0*/  HMMA.16816.F32 R56, R20, R14, R56 ;  /* 0x0000000e1438723c */ /* 0x004fde0000001838 */
[----:B------:R-:W-:-:S04]  /*64100*/  NOP ;  /* 0x0000000000007918 */ /* 0x000fc80000000000 */
[----:B------:R-:W-:Y:S04]  /*64110*/  STL.64 [R1+0x1c0], R56 ;  /* 0x0001c03801007387 */ /* 0x000fe80000100a00 */
[----:B------:R4:W-:Y:S02]  /*64120*/  STL.64 [R1+0x1c8], R58 ;  /* 0x0001c83a01007387 */ /* 0x0009e40000100a00 */
[C---:B----4-:R-:W-:Y:S08]  /*64130*/  HMMA.16816.F32 R56, R20.reuse, R12, R52 ;  /* 0x0000000c1438723c */ /* 0x050ff00000001834 */
[C---:B------:R-:W-:Y:S11]  /*64140*/  HMMA.16816.F32 R52, R20.reuse, R10, R28 ;  /* 0x0000000a1434723c */ /* 0x040ff6000000181c */
        /* <DEDUP_REMOVED lines=9> */
[----:B-1----:R-:W3:Y:S01]  /*641e0*/  LDL.LU.64 R26, [R1+0x578] ;  /* 0x00057800011a7983 */ /* 0x002ee20000300a00 */
[C---:B------:R-:W-:Y:S08]  /*641f0*/  HMMA.16816.F32 R48, R20.reuse, R6, R48 ;  /* 0x000000061430723c */ /* 0x040ff00000001830 */
[C---:B------:R-:W-:Y:S08]  /*64200*/  HMMA.16816.F32 R40, R20.reuse, R4, R40 ;  /* 0x000000041428723c */ /* 0x040ff00000001828 */
[----:B------:R-:W-:Y:S01]  /*64210*/  HMMA.16816.F32 R20, R20, R2, R32 ;  /* 0x000000021414723c */ /* 0x000fe20000001820 */
[----:B------:R-:W-:-:S02]  /*64220*/  IMAD R18, R61, 0x100, R47 ;  /* 0x000001003d127824 */ /* 0x000fc400078e022f */
[----:B------:R-:W-:Y:S01]  /*64230*/  IMAD R19, R39, 0x100, R60 ;  /* 0x0000010027137824 */ /* 0x000fe200078e023c */
[----:B------:R-:W-:Y:S04]  /*64240*/  STL.64 [R1+0x180], R48 ;  /* 0x0001803001007387 */ /* 0x000fe80000100a00 */
[----:B------:R-:W-:Y:S04]  /*64250*/  STL.64 [R1+0x188], R50 ;  /* 0x0001883201007387 */ /* 0x000fe80000100a00 */
[----:B------:R-:W4:Y:S04]  /*64260*/  LDL.LU R34, [R1+0x424] ;  /* 0x0004240001227983 */ /* 0x000f280000300800 */
[----:B------:R-:W-:Y:S04]  /*64270*/  STL.64 [R1+0x170], R40 ;  /* 0x0001702801007387 */ /* 0x000fe80000100a00 */
[----:B------:R-:W-:Y:S04]  /*64280*/  STL.64 [R1+0x178], R42 ;  /* 0x0001782a01007387 */ /* 0x000fe80000100a00 */
[----:B------:R-:W4:Y:S04]  /*64290*/  LDL.LU R35, [R1+0x420] ;  /* 0x0004200001237983 */ /* 0x000f280000300800 */
[----:B------:R-:W-:Y:S04]  /*642a0*/  STL.64 [R1+0x20], R20 ;  /* 0x0000201401007387 */ /* 0x000fe80000100a00 */
[----:B------:R0:W-:Y:S04]  /*642b0*/  STL.64 [R1+0x28], R22 ;  /* 0x0000281601007387 */ /* 0x0001e80000100a00 */
[----:B------:R-:W4:Y:S04]  /*642c0*/  LDL.LU R33, [R1+0x42c] ;  /* 0x00042c0001217983 */ /* 0x000f280000300800 */
[----:B------:R-:W4:Y:S04]  /*642d0*/  LDL.LU R32, [R1+0x428] ;  /* 0x0004280001207983 */ /* 0x000f280000300800 */
[----:B------:R-:W4:Y:S01]  /*642e0*/  LDL.LU.64 R56, [R1+0x550] ;  /* 0x0005500001387983 */ /* 0x000f220000300a00 */
[----:B0-----:R-:W-:-:S02]  /*642f0*/  IMAD R22, R36, 0x100, R37 ;  /* 0x0000010024167824 */ /* 0x001fc400078e0225 */
[----:B------:R-:W-:Y:S01]  /*64300*/  IMAD R23, R0, 0x100, R38 ;  /* 0x0000010000177824 */ /* 0x000fe200078e0226 */
[----:B------:R-:W-:Y:S02]  /*64310*/  F2FP.F16.E4M3.UNPACK_B R20, R18 ;  /* 0x00000012ff14723e */ /* 0x000fe400020006ff */
[----:B------:R-:W-:Y:S02]  /*64320*/  F2FP.F16.E4M3.UNPACK_B R21, R19 ;  /* 0x00000013ff15723e */ /* 0x000fe400020006ff */
[----:B------:R-:W-:Y:S02]  /*64330*/  F2FP.F16.E4M3.UNPACK_B R22, R22 ;  /* 0x00000016ff16723e */ /* 0x000fe400020006ff */
[----:B------:R-:W-:-:S07]  /*64340*/  F2FP.F16.E4M3.UNPACK_B R23, R23 ;  /* 0x00000017ff17723e */ /* 0x000fce00020006ff */
[C---:B--2---:R-:W-:Y:S08]  /*64350*/  HMMA.16816.F32 R28, R20.reuse, R16, R28 ;  /* 0x00000010141c723c */ /* 0x044ff0000000181c */
[C---:B---3--:R-:W-:Y:S11]  /*64360*/  HMMA.16816.F32 R24, R20.reuse, R14, R24 ;  /* 0x0000000e1418723c */ /* 0x048ff60000001818 */
[----:B------:R0:W-:Y:S04]  /*64370*/  STL.64 [R1+0x160], R28 ;  /* 0x0001601c01007387 */ /* 0x0001e80000100a00 */
[----:B------:R1:W-:Y:S04]  /*64380*/  STL.64 [R1+0x168], R30 ;  /* 0x0001681e01007387 */ /* 0x0003e80000100a00 */
[----:B------:R-:W4:Y:S04]  /*64390*/  LDL.LU.64 R58, [R1+0x558] ;  /* 0x00055800013a7983 */ /* 0x000f280000300a00 */
[----:B------:R-:W-:Y:S04]  /*643a0*/  STL.64 [R1+0x150], R24 ;  /* 0x0001501801007387 */ /* 0x000fe80000100a00 */
[----:B------:R-:W-:Y:S04]  /*643b0*/  STL.64 [R1+0x158], R26 ;  /* 0x0001581a01007387 */ /* 0x000fe80000100a00 */
[----:B------:R-:W2:Y:S04]  /*643c0*/  LDL.LU.64 R52, [R1+0x540] ;  /* 0x0005400001347983 */ /* 0x000ea80000300a00 */
[----:B------:R-:W2:Y:S04]  /*643d0*/  LDL.LU.64 R54, [R1+0x548] ;  /* 0x0005480001367983 */ /* 0x000ea80000300a00 */
[----:B------:R-:W3:Y:S04]  /*643e0*/  LDL.LU.64 R48, [R1+0x530] ;  /* 0x0005300001307983 */ /* 0x000ee80000300a00 */
[----:B------:R-:W3:Y:S04]  /*643f0*/  LDL.LU.64 R50, [R1+0x538] ;  /* 0x0005380001327983 */ /* 0x000ee80000300a00 */
[----:B------:R-:W2:Y:S04]  /*64400*/  LDL.LU.64 R40, [R1+0x520] ;  /* 0x0005200001287983 */ /* 0x000ea80000300a00 */
[----:B------:R-:W2:Y:S04]  /*64410*/  LDL.LU.64 R42, [R1+0x528] ;  /* 0x00052800012a7983 */ /* 0x000ea80000300a00 */
[----:B0-----:R-:W2:Y:S04]  /*64420*/  LDL.LU.64 R28, [R1+0x510] ;  /* 0x00051000011c7983 */ /* 0x001ea80000300a00 */
[----:B-1----:R-:W2:Y:S04]  /*64430*/  LDL.LU.64 R30, [R1+0x518] ;  /* 0x00051800011e7983 */ /* 0x002ea80000300a00 */
[----:B------:R-:W2:Y:S04]  /*64440*/  LDL.LU R39, [R1+0x434] ;  /* 0x0004340001277983 */ /* 0x000ea80000300800 */
[----:B------:R-:W2:Y:S04]  /*64450*/  LDL.LU R37, [R1+0x430] ;  /* 0x0004300001257983 */ /* 0x000ea80000300800 */
[----:B------:R-:W2:Y:S04]  /*64460*/  LDL.LU R36, [R1+0x43c] ;  /* 0x00043c0001247983 */ /* 0x000ea80000300800 */
[----:B------:R-:W2:Y:S04]  /*64470*/  LDL.LU R38, [R1+0x438] ;  /* 0x0004380001267983 */ /* 0x000ea80000300800 */
[----:B------:R-:W2:Y:S04]  /*64480*/  LDL.LU R47, [R1+0x444] ;  /* 0x00044400012f7983 */ /* 0x000ea80000300800 */
[----:B--2---:R0:W-:Y:S04]  /*64490*/  STL [R1+0x5410], R47 ;  /* 0x0054102f01007387 */ /* 0x0041e80000100800 */
[----:B------:R-:W2:Y:S04]  /*644a0*/  LDL.LU.64 R44, [R1+0x560] ;  /* 0x00056000012c7983 */ /* 0x000ea80000300a00 */
[----:B0-----:R-:W2:Y:S04]  /*644b0*/  LDL.LU.64 R46, [R1+0x568] ;  /* 0x00056800012e7983 */ /* 0x001ea80000300a00 */
[----:B------:R-:W3:Y:S04]  /*644c0*/  LDL.LU R61, [R1+0x440] ;  /* 0x00044000013d7983 */ /* 0x000ee80000300800 */
[----:B------:R-:W3:Y:S04]  /*644d0*/  LDL.LU R60, [R1+0x44c] ;  /* 0x00044c00013c7983 */ /* 0x000ee80000300800 */
[----:B------:R-:W3:Y:S04]  /*644e0*/  LDL.LU R25, [R1+0x448] ;  /* 0x0004480001197983 */ /* 0x000ee80000300800 */
[----:B------:R-:W3:Y:S04]  /*644f0*/  LDL.LU R24, [R1+0x454] ;  /* 0x0004540001187983 */ /* 0x000ee80000300800 */
[----:B------:R-:W3:Y:S04]  /*64500*/  LDL.LU R27, [R1+0x450] ;  /* 0x00045000011b7983 */ /* 0x000ee80000300800 */
[----:B------:R-:W3:Y:S01]  /*64510*/  LDL.LU R26, [R1+0x45c] ;  /* 0x00045c00011a7983 */ /* 0x000ee20000300800 */
[C---:B----4-:R-:W-:Y:S03]  /*64520*/  HMMA.16816.F32 R56, R20.reuse, R10, R56 ;  /* 0x0000000a1438723c */ /* 0x050fe60000001838 */
[----:B------:R-:W4:Y:S05]  /*64530*/  LDL.LU R0, [R1+0x458] ;  /* 0x0004580001007983 */ /* 0x000f2a0000300800 */
[C---:B------:R-:W-:Y:S08]  /*64540*/  HMMA.16816.F32 R52, R20.reuse, R8, R52 ;  /* 0x000000081434723c */ /* 0x040ff00000001834 */
[C---:B------:R-:W-:Y:S08]  /*64550*/  HMMA.16816.F32 R40, R20.reuse, R4, R40 ;  /* 0x000000041428723c */ /* 0x040ff00000001828 */
[----:B--2---:R-:W-:-:S15]  /*64560*/  HMMA.16816.F32 R44, R20, R12, R44 ;  /* 0x0000000c142c723c */ /* 0x004fde000000182c */
[----:B------:R-:W-:-:S04]  /*64570*/  NOP ;  /* 0x0000000000007918 */ /* 0x000fc80000000000 */
[----:B------:R-:W-:Y:S04]  /*64580*/  STL.64 [R1+0x140], R44 ;  /* 0x0001402c01007387 */ /* 0x000fe80000100a00 */
[----:B------:R3:W-:Y:S02]  /*64590*/  STL.64 [R1+0x148], R46 ;  /* 0x0001482e01007387 */ /* 0x0007e40000100a00 */
[C---:B---3--:R-:W-:Y:S08]  /*645a0*/  HMMA.16816.F32 R44, R20.reuse, R6, R48 ;  /* 0x00000006142c723c */ /* 0x048ff00000001830 */
[----:B------:R-:W-:Y:S01]  /*645b0*/  HMMA.16816.F32 R20, R20, R2, R28 ;  /* 0x000000021414723c */ /* 0x000fe2000000181c */
[----:B------:R-:W-:Y:S04]  /*645c0*/  STL.64 [R1+0x130], R56 ;  /* 0x0001303801007387 */ /* 0x000fe80000100a00 */
[----:B------:R-:W-:Y:S04]  /*645d0*/  STL.64 [R1+0x138], R58 ;  /* 0x0001383a01007387 */ /* 0x000fe80000100a00 */
[----:B------:R-:W-:Y:S04]  /*645e0*/  STL.64 [R1+0x120], R52 ;  /* 0x0001203401007387 */ /* 0x000fe80000100a00 */
[----:B------:R-:W-:Y:S04]  /*645f0*/  STL.64 [R1+0x128], R54 ;  /* 0x0001283601007387 */ /* 0x000fe80000100a00 */
[----:B------:R0:W-:Y:S04]  /*64600*/  STL.64 [R1+0x110], R44 ;  /* 0x0001102c01007387 */ /* 0x0001e80000100a00 */
[----:B------:R1:W-:Y:S04]  /*64610*/  STL.64 [R1+0x118], R46 ;  /* 0x0001182e01007387 */ /* 0x0003e80000100a00 */
[----:B------:R-:W-:Y:S04]  /*64620*/  STL.64 [R1+0x100], R40 ;  /* 0x0001002801007387 */ /* 0x000fe80000100a00 */
[----:B------:R-:W-:Y:S04]  /*64630*/  STL.64 [R1+0x108], R42 ;  /* 0x0001082a01007387 */ /* 0x000fe80000100a00 */
[----:B------:R-:W-:Y:S04]  /*64640*/  STL.64 [R1+0x10], R20 ;  /* 0x0000101401007387 */ /* 0x000fe80000100a00 */
[----:B------:R2:W-:Y:S04]  /*64650*/  STL.64 [R1+0x18], R22 ;  /* 0x0000181601007387 */ /* 0x0005e80000100a00 */
[----:B0-----:R-:W3:Y:S04]  /*64660*/  LDL.LU.64 R44, [R1+0x500] ;  /* 0x00050000012c7983 */ /* 0x001ee80000300a00 */
[----:B-1----:R-:W3:Y:S04]  /*64670*/  LDL.LU.64 R46, [R1+0x508] ;  /* 0x00050800012e7983 */ /* 0x002ee80000300a00 */
[----:B------:R-:W4:Y:S04]  /*64680*/  LDL.LU.64 R28, [R1+0x4f0] ;  /* 0x0004f000011c7983 */ /* 0x000f280000300a00 */
[----:B------:R-:W4:Y:S01]  /*64690*/  LDL.LU.64 R30, [R1+0x4f8] ;  /* 0x0004f800011e7983 */ /* 0x000f220000300a00 */
[----:B------:R-:W-:-:S02]  /*646a0*/  IMAD R18, R35, 0x100, R34 ;  /* 0x0000010023127824 */ /* 0x000fc400078e0222 */
[----:B------:R-:W-:Y:S02]  /*646b0*/  IMAD R19, R32, 0x100, R33 ;  /* 0x0000010020137824 */ /* 0x000fe400078e0221 */
[----:B--2---:R-:W-:Y:S02]  /*646c0*/  IMAD R22, R37, 0x100, R39 ;  /* 0x0000010025167824 */ /* 0x004fe400078e0227 */
[----:B------:R-:W-:Y:S01]  /*646d0*/  IMAD R23, R38, 0x100, R36 ;  /* 0x0000010026177824 */ /* 0x000fe200078e0224 */
[----:B------:R-:W2:Y:S01]  /*646e0*/  LDL.LU.64 R56, [R1+0x4e0] ;  /* 0x0004e00001387983 */ /* 0x000ea20000300a00 */
[----:B------:R-:W-:Y:S02]  /*646f0*/  F2FP.F16.E4M3.UNPACK_B R20, R18 ;  /* 0x00000012ff14723e */ /* 0x000fe400020006ff */
[----:B------:R-:W-:Y:S02]  /*64700*/  F2FP.F16.E4M3.UNPACK_B R21, R19 ;  /* 0x00000013ff15723e */ /* 0x000fe400020006ff */
[----:B------:R-:W-:-:S02]  /*64710*/  F2FP.F16.E4M3.UNPACK_B R22, R22 ;  /* 0x00000016ff16723e */ /* 0x000fc400020006ff */
[----:B------:R-:W-:Y:S01]  /*64720*/  F2FP.F16.E4M3.UNPACK_B R23, R23 ;  /* 0x00000017ff17723e */ /* 0x000fe200020006ff */
[----:B------:R-:W2:Y:S04]  /*64730*/  LDL.LU.64 R58, [R1+0x4e8] ;  /* 0x0004e800013a7983 */ /* 0x000ea80000300a00 */
        /* <DEDUP_REMOVED lines=9> */
[----:B------:R-:W2:Y:S01]  /*647d0*/  LDL.LU.64 R38, [R1+0x898] ;  /* 0x0008980001267983 */ /* 0x000ea20000300a00 */
[C---:B---3--:R-:W-:Y:S08]  /*647e0*/  HMMA.16816.F32 R44, R20.reuse, R16, R44 ;  /* 0x00000010142c723c */ /* 0x048ff0000000182c */
[C---:B----4-:R-:W-:Y:S11]  /*647f0*/  HMMA.16816.F32 R28, R20.reuse, R14, R28 ;  /* 0x0000000e141c723c */ /* 0x050ff6000000181c */
[----:B------:R-:W-:Y:S04]  /*64800*/  STL.64 [R1+0xf0], R44 ;  /* 0x0000f02c01007387 */ /* 0x000fe80000100a00 */
[----:B------:R0:W-:Y:S04]  /*64810*/  STL.64 [R1+0xf8], R46 ;  /* 0x0000f82e01007387 */ /* 0x0001e80000100a00 */
[----:B0-----:R-:W3:Y:S04]  /*64820*/  LDL.LU R47, [R1+0x5410] ;  /* 0x00541000012f7983 */ /* 0x001ee80000300800 */
[----:B------:R0:W-:Y:S04]  /*64830*/  STL.64 [R1+0xe0], R28 ;  /* 0x0000e01c01007387 */ /* 0x0001e80000100a00 */
[----:B------:R1:W-:Y:S04]  /*64840*/  STL.64 [R1+0xe8], R30 ;  /* 0x0000e81e01007387 */ /* 0x0003e80000100a00 */
[----:B0-----:R-:W4:Y:S04]  /*64850*/  LDL.LU.64 R28, [R1+0x900] ;  /* 0x00090000011c7983 */ /* 0x001f280000300a00 */
[----:B-1----:R-:W4:Y:S01]  /*64860*/  LDL.LU.64 R30, [R1+0x908] ;  /* 0x00090800011e7983 */ /* 0x002f220000300a00 */
[----:B--2---:R-:W-:Y:S01]  /*64870*/  HMMA.16816.F32 R56, R20, R12, R56 ;  /* 0x0000000c1438723c */ /* 0x004fe20000001838 */
[----:B------:R-:W-:-:S02]  /*64880*/  IMAD R19, R25, 0x100, R60 ;  /* 0x0000010019137824 */ /* 0x000fc400078e023c */
[----:B------:R-:W-:Y:S02]  /*64890*/  IMAD R24, R27, 0x100, R24 ;  /* 0x000001001b187824 */ /* 0x000fe400078e0218 */
[----:B------:R-:W-:-:S14]  /*648a0*/  IMAD R25, R0, 0x100, R26 ;  /* 0x0000010000197824 */ /* 0x000fdc00078e021a */
[----:B------:R-:W-:Y:S04]  /*648b0*/  STL.64 [R1+0xd0], R56 ;  /* 0x0000d03801007387 */ /* 0x000fe80000100a00 */
[----:B------:R0:W-:Y:S02]  /*648c0*/  STL.64 [R1+0xd8], R58 ;  /* 0x0000d83a01007387 */ /* 0x0001e40000100a00 */
[C---:B0-----:R-:W-:Y:S08]  /*648d0*/  HMMA.16816.F32 R56, R20.reuse, R10, R52 ;  /* 0x0000000a1438723c */ /* 0x041ff00000001834 */
[C---:B------:R-:W-:Y:S08]  /*648e0*/  HMMA.16816.F32 R52, R20.reuse, R8, R48 ;  /* 0x000000081434723c */ /* 0x040ff00000001830 */
[C---:B------:R-:W-:Y:S08]  /*648f0*/  HMMA.16816.F32 R48, R20.reuse, R6, R40 ;  /* 0x000000061430723c */ /* 0x040ff00000001828 */
[C---:B------:R-:W-:Y:S08]  /*64900*/  HMMA.16816.F32 R40, R20.reuse, R4, R32 ;  /* 0x000000041428723c */ /* 0x040ff00000001820 */
[----:B------:R-:W-:Y:S01]  /*64910*/  HMMA.16816.F32 R20, R20, R2, R36 ;  /* 0x000000021414723c */ /* 0x000fe20000001824 */
[----:B------:R-:W-:-:S02]  /*64920*/  F2FP.F16.E4M3.UNPACK_B R37, R19 ;  /* 0x00000013ff25723e */ /* 0x000fc400020006ff */
[----:B------:R-:W-:Y:S02]  /*64930*/  F2FP.F16.E4M3.UNPACK_B R38, R24 ;  /* 0x00000018ff26723e */ /* 0x000fe400020006ff */
[----:B------:R-:W-:Y:S01]  /*64940*/  F2FP.F16.E4M3.UNPACK_B R39, R25 ;  /* 0x00000019ff27723e */ /* 0x000fe200020006ff */
        /* <DEDUP_REMOVED lines=8> */
[----:B------:R-:W-:Y:S04]  /*649d0*/  STL.64 [R1+0x90], R40 ;  /* 0x0000902801007387 */ /* 0x000fe80000100a00 */
[----:B------:R-:W-:Y:S04]  /*649e0*/  STL.64 [R1+0x98], R42 ;  /* 0x0000982a01007387 */ /* 0x000fe80000100a00 */
[----:B------:R0:W-:Y:S04]  /*649f0*/  STL.64 [R1], R20 ;  /* 0x0000001401007387 */ /* 0x0001e80000100a00 */
[----:B------:R1:W-:Y:S04]  /*64a00*/  STL.64 [R1+0x8], R22 ;  /* 0x0000081601007387 */ /* 0x0003e80000100a00 */
[----:B------:R-:W2:Y:S04]  /*64a10*/  LDL.LU.64 R24, [R1+0x8e0] ;  /* 0x0008e00001187983 */ /* 0x000ea80000300a00 */
[----:B------:R-:W2:Y:S01]  /*64a20*/  LDL.LU.64 R26, [R1+0x8e8] ;  /* 0x0008e800011a7983 */ /* 0x000ea20000300a00 */
[----:B---3--:R-:W-:-:S05]  /*64a30*/  IMAD R18, R61, 0x100, R47 ;  /* 0x000001003d127824 */ /* 0x008fca00078e022f */
[----:B------:R-:W-:-:S07]  /*64a40*/  F2FP.F16.E4M3.UNPACK_B R36, R18 ;  /* 0x00000012ff24723e */ /* 0x000fce00020006ff */
[----:B----4-:R-:W-:-:S15]  /*64a50*/  HMMA.16816.F32 R28, R36, R16, R28 ;  /* 0x00000010241c723c */ /* 0x010fde000000181c */
[----:B------:R-:W-:-:S04]  /*64a60*/  NOP ;  /* 0x0000000000007918 */ /* 0x000fc80000000000 */
[----:B------:R-:W-:Y:S04]  /*64a70*/  STL [R1+0x5150], R28 ;  /* 0x0051501c01007387 */ /* 0x000fe80000100800 */
[----:B------:R3:W-:Y:S04]  /*64a80*/  STL [R1+0x514c], R29 ;  /* 0x00514c1d01007387 */ /* 0x0007e80000100800 */
[----:B------:R-:W-:Y:S04]  /*64a90*/  STL [R1+0x5148], R30 ;  /* 0x0051481e01007387 */ /* 0x000fe80000100800 */
[----:B------:R4:W-:Y:S04]  /*64aa0*/  STL [R1+0x5144], R31 ;  /* 0x0051441f01007387 */ /* 0x0009e80000100800 */
[----:B0-----:R-:W2:Y:S04]  /*64ab0*/  LDL.LU.64 R20, [R1+0x8d0] ;  /* 0x0008d00001147983 */ /* 0x001ea80000300a00 */
[----:B-1----:R-:W2:Y:S04]  /*64ac0*/  LDL.LU.64 R22, [R1+0x8d8] ;  /* 0x0008d80001167983 */ /* 0x002ea80000300a00 */
[----:B------:R-:W2:Y:S04]  /*64ad0*/  LDL.LU.64 R52, [R1+0x8c0] ;  /* 0x0008c00001347983 */ /* 0x000ea80000300a00 */
[----:B------:R-:W2:Y:S04]  /*64ae0*/  LDL.LU.64 R54, [R1+0x8c8] ;  /* 0x0008c80001367983 */ /* 0x000ea80000300a00 */
[----:B------:R-:W2:Y:S04]  /*64af0*/  LDL.LU.64 R48, [R1+0x8b0] ;  /* 0x0008b00001307983 */ /* 0x000ea80000300a00 */
[----:B------:R-:W2:Y:S04]  /*64b00*/  LDL.LU.64 R50, [R1+0x8b8] ;  /* 0x0008b80001327983 */ /* 0x000ea80000300a00 */
[----:B---3--:R-:W3:Y:S04]  /*64b10*/  LDL.LU.64 R28, [R1+0x8a0] ;  /* 0x0008a000011c7983 */ /* 0x008ee80000300a00 */
[----:B----4-:R-:W3:Y:S04]  /*64b20*/  LDL.LU.64 R30, [R1+0x8a8] ;  /* 0x0008a800011e7983 */ /* 0x010ee80000300a00 */
        /* <DEDUP_REMOVED lines=9> */
[C---:B------:R-:W-:Y:S11]  /*64bc0*/  HMMA.16816.F32 R24, R36.reuse, R12, R24 ;  /* 0x0000000c2418723c */ /* 0x040ff60000001818 */
[----:B------:R-:W-:Y:S04]  /*64bd0*/  STL [R1+0x5158], R32 ;  /* 0x0051582001007387 */ /* 0x000fe80000100800 */
[----:B------:R-:W-:Y:S04]  /*64be0*/  STL [R1+0x5154], R33 ;  /* 0x0051542101007387 */ /* 0x000fe80000100800 */
[----:B------:R-:W-:Y:S04]  /*64bf0*/  STL [R1+0x5140], R34 ;  /* 0x0051402201007387 */ /* 0x000fe80000100800 */
[----:B------:R0:W-:Y:S04]  /*64c00*/  STL [R1+0x513c], R35 ;  /* 0x00513c2301007387 */ /* 0x0001e80000100800 */
[----:B------:R-:W-:Y:S04]  /*64c10*/  STL [R1+0x5164], R24 ;  /* 0x0051641801007387 */ /* 0x000fe80000100800 */
[----:B------:R1:W-:Y:S04]  /*64c20*/  STL [R1+0x5160], R25 ;  /* 0x0051601901007387 */ /* 0x0003e80000100800 */
[----:B------:R-:W-:Y:S04]  /*64c30*/  STL [R1+0x515c], R26 ;  /* 0x00515c1a01007387 */ /* 0x000fe80000100800 */
[----:B------:R2:W-:Y:S01]  /*64c40*/  STL [R1+0x5138], R27 ;  /* 0x0051381b01007387 */ /* 0x0005e20000100800 */
[C---:B------:R-:W-:Y:S08]  /*64c50*/  HMMA.16816.F32 R20, R36.reuse, R10, R20 ;  /* 0x0000000a2414723c */ /* 0x040ff00000001814 */
[C---:B0-----:R-:W-:Y:S08]  /*64c60*/  HMMA.16816.F32 R32, R36.reuse, R6, R48 ;  /* 0x000000062420723c */ /* 0x041ff00000001830 */
[C---:B---3--:R-:W-:Y:S03]  /*64c70*/  HMMA.16816.F32 R28, R36.reuse, R4, R28 ;  /* 0x00000004241c723c */ /* 0x048fe6000000181c */
[----:B------:R-:W-:Y:S04]  /*64c80*/  STL [R1+0x5134], R20 ;  /* 0x0051341401007387 */ /* 0x000fe80000100800 */
[----:B------:R-:W-:Y:S04]  /*64c90*/  STL [R1+0x5130], R21 ;  /* 0x0051301501007387 */ /* 0x000fe80000100800 */
[----:B------:R-:W-:Y:S04]  /*64ca0*/  STL [R1+0x512c], R22 ;  /* 0x00512c1601007387 */ /* 0x000fe80000100800 */
[----:B------:R0:W-:Y:S04]  /*64cb0*/  STL [R1+0x5128], R23 ;  /* 0x0051281701007387 */ /* 0x0001e80000100800 */
[----:B-1----:R-:W3:Y:S04]  /*64cc0*/  LDL.LU.64 R24, [R1+0x910] ;  /* 0x0009100001187983 */ /* 0x002ee80000300a00 */
[----:B--2---:R-:W3:Y:S01]  /*64cd0*/  LDL.LU.64 R26, [R1+0x918] ;  /* 0x00091800011a7983 */ /* 0x004ee20000300a00 */
[----:B0-----:R-:W-:-:S15]  /*64ce0*/  HMMA.16816.F32 R20, R36, R8, R52 ;  /* 0x000000082414723c */ /* 0x001fde0000001834 */
[----:B------:R-:W-:-:S04]  /*64cf0*/  NOP ;  /* 0x0000000000007918 */ /* 0x000fc80000000000 */
[----:B------:R-:W-:Y:S04]  /*64d00*/  STL.64 [R1+0x3b0], R20 ;  /* 0x0003b01401007387 */ /* 0x000fe80000100a00 */
[----:B------:R0:W-:Y:S04]  /*64d10*/  STL.64 [R1+0x3b8], R22 ;  /* 0x0003b81601007387 */ /* 0x0001e80000100a00 */
[----:B------:R-:W-:Y:S04]  /*64d20*/  STL.64 [R1+0x3d0], R32 ;  /* 0x0003d02001007387 */ /* 0x000fe80000100a00 */
[----:B------:R-:W-:Y:S01]  /*64d30*/  STL.64 [R1+0x3d8], R34 ;  /* 0x0003d82201007387 */ /* 0x000fe20000100a00 */
[----:B0-----:R-:W-:-:S02]  /*64d40*/  IMAD.MOV.U32 R23, RZ, RZ, R31 ;  /* 0x000000ffff177224 */ /* 0x001fc400078e001f */
[----:B------:R-:W-:Y:S02]  /*64d50*/  IMAD.MOV.U32 R22, RZ, RZ, R30 ;  /* 0x000000ffff167224 */ /* 0x000fe400078e001e */
[----:B------:R-:W-:Y:S02]  /*64d60*/  IMAD.MOV.U32 R21, RZ, RZ, R29 ;  /* 0x000000ffff157224 */ /* 0x000fe400078e001d */
[----:B------:R-:W-:Y:S01]  /*64d70*/  IMAD.MOV.U32 R20, RZ, RZ, R28 ;  /* 0x000000ffff147224 */ /* 0x000fe200078e001c */
[----:B------:R-:W-:Y:S04]  /*64d80*/  STL [R1+0x5174], R23 ;  /* 0x0051741701007387 */ /* 0x000fe80000100800 */
[----:B------:R-:W-:Y:S04]  /*64d90*/  STL [R1+0x5170], R22 ;  /* 0x0051701601007387 */ /* 0x000fe80000100800 */
[----:B------:R-:W-:Y:S04]  /*64da0*/  STL [R1+0x516c], R21 ;  /* 0x00516c1501007387 */ /* 0x000fe80000100800 */
[----:B------:R0:W-:Y:S04]  /*64db0*/  STL [R1+0x5168], R20 ;  /* 0x0051681401007387 */ /* 0x0001e80000100800 */
[----:B0-----:R-:W2:Y:S04]  /*64dc0*/  LDL.LU.64 R20, [R1+0x980] ;  /* 0x0009800001147983 */ /* 0x001ea80000300a00 */
[----:B------:R-:W2:Y:S01]  /*64dd0*/  LDL.LU.64 R22, [R1+0x988] ;  /* 0x0009880001167983 */ /* 0x000ea20000300a00 */
[----:B----4-:R-:W-:-:S02]  /*64de0*/  IMAD R18, R44, 0x100, R43 ;  /* 0x000001002c127824 */ /* 0x010fc400078e022b */
[----:B------:R-:W-:Y:S02]  /*64df0*/  IMAD R19, R46, 0x100, R45 ;  /* 0x000001002e137824 */ /* 0x000fe400078e022d */
[----:B------:R-:W-:Y:S02]  /*64e00*/  IMAD R60, R60, 0x100, R47 ;  /* 0x000001003c3c7824 */ /* 0x000fe400078e022f */
[----:B------:R-:W-:Y:S01]  /*64e10*/  IMAD R61, R0, 0x100, R61 ;  /* 0x00000100003d7824 */ /* 0x000fe200078e023d */
[----:B---3--:R-:W-:Y:S01]  /*64e20*/  HMMA.16816.F32 R24, R36, R2, R24 ;  /* 0x000000022418723c */ /* 0x008fe20000001818 */
[----:B------:R-:W-:Y:S02]  /*64e30*/  F2FP.F16.E4M3.UNPACK_B R36, R18 ;  /* 0x00000012ff24723e */ /* 0x000fe400020006ff */
[----:B------:R-:W-:Y:S02]  /*64e40*/  F2FP.F16.E4M3.UNPACK_B R37, R19 ;  /* 0x00000013ff25723e */ /* 0x000fe400020006ff */
[----:B------:R-:W-:-:S02]  /*64e50*/  F2FP.F16.E4M3.UNPACK_B R38, R60 ;  /* 0x0000003cff26723e */ /* 0x000fc400020006ff */
[----:B------:R-:W-:-:S12]  /*64e60*/  F2FP.F16.E4M3.UNPACK_B R39, R61 ;  /* 0x0000003dff27723e */ /* 0x000fd800020006ff */
[----:B------:R-:W-:Y:S02]  /*64e70*/  IMAD.MOV.U32 R33, RZ, RZ, R24 ;  /* 0x000000ffff217224 */ /* 0x000fe400078e0018 */
[----:B------:R-:W-:Y:S02]  /*64e80*/  IMAD.MOV.U32 R28, RZ, RZ, R25 ;  /* 0x000000ffff1c7224 */ /* 0x000fe400078e0019 */
[----:B------:R-:W-:Y:S02]  /*64e90*/  IMAD.MOV.U32 R29, RZ, RZ, R26 ;  /* 0x000000ffff1d7224 */ /* 0x000fe400078e001a */
[----:B------:R-:W-:Y:S01]  /*64ea0*/  IMAD.MOV.U32 R30, RZ, RZ, R27 ;  /* 0x000000ffff1e7224 */ /* 0x000fe200078e001b */
[----:B------:R-:W3:Y:S04]  /*64eb0*/  LDL.LU.64 R24, [R1+0x970] ;  /* 0x0009700001187983 */ /* 0x000ee80000300a00 */
[----:B------:R-:W3:Y:S04]  /*64ec0*/  LDL.LU.64 R26, [R1+0x978] ;  /* 0x00097800011a7983 */ /* 0x000ee80000300a00 */
        /* <DEDUP_REMOVED lines=8> */
[----:B--2---:R-:W-:-:S15]  /*64f50*/  HMMA.16816.F32 R48, R36, R16, R20 ;  /* 0x000000102430723c */ /* 0x004fde0000001814 */
[----:B------:R-:W-:-:S04]  /*64f60*/  NOP ;  /* 0x0000000000007918 */ /* 0x000fc80000000000 */
[----:B------:R-:W-:Y:S02]  /*64f70*/  IMAD.MOV.U32 R23, RZ, RZ, R48 ;  /* 0x000000ffff177224 */ /* 0x000fe400078e0030 */
[----:B------:R-:W-:Y:S02]  /*64f80*/  IMAD.MOV.U32 R22, RZ, RZ, R49 ;  /* 0x000000ffff167224 */ /* 0x000fe400078e0031 */
[----:B------:R-:W-:Y:S02]  /*64f90*/  IMAD.MOV.U32 R21, RZ, RZ, R50 ;  /* 0x000000ffff157224 */ /* 0x000fe400078e0032 */
[----:B------:R-:W-:Y:S01]  /*64fa0*/  IMAD.MOV.U32 R20, RZ, RZ, R51 ;  /* 0x000000ffff147224 */ /* 0x000fe200078e0033 */
[----:B------:R-:W-:Y:S04]  /*64fb0*/  STL.64 [R1+0x5180], R22 ;  /* 0x0051801601007387 */ /* 0x000fe80000100a00 */
[----:B------:R0:W-:Y:S04]  /*64fc0*/  STL.64 [R1+0x5178], R20 ;  /* 0x0051781401007387 */ /* 0x0001e80000100a00 */
[----:B0-----:R-:W2:Y:S04]  /*64fd0*/  LDL.LU.64 R20, [R1+0x960] ;  /* 0x0009600001147983 */ /* 0x001ea80000300a00 */
[----:B------:R-:W2:Y:S04]  /*64fe0*/  LDL.LU.64 R22, [R1+0x968] ;  /* 0x0009680001167983 */ /* 0x000ea80000300a00 */
[----:B------:R-:W4:Y:S04]  /*64ff0*/  LDL.LU.64 R56, [R1+0x940] ;  /* 0x0009400001387983 */ /* 0x000f280000300a00 */
[----:B------:R-:W4:Y:S04]  /*65000*/  LDL.LU.64 R58, [R1+0x948] ;  /* 0x00094800013a7983 */ /* 0x000f280000300a00 */
[----:B------:R-:W4:Y:S04]  /*65010*/  LDL.LU.64 R52, [R1+0x930] ;  /* 0x0009300001347983 */ /* 0x000f280000300a00 */
[----:B------:R-:W4:Y:S01]  /*65020*/  LDL.LU.64 R54, [R1+0x938] ;  /* 0x0009380001367983 */ /* 0x000f220000300a00 */
[----:B---3--:R-:W-:-:S15]  /*65030*/  HMMA.16816.F32 R48, R36, R14, R24 ;  /* 0x0000000e2430723c */ /* 0x008fde0000001818 */
[----:B------:R-:W-:-:S04]  /*65040*/  NOP ;  /* 0x0000000000007918 */ /* 0x000fc80000000000 */
[----:B------:R-:W-:Y:S02]  /*65050*/  IMAD.MOV.U32 R24, RZ, RZ, R48 ;  /* 0x000000ffff187224 */ /* 0x000fe400078e0030 */
[----:B------:R-:W-:Y:S02]  /*65060*/  IMAD.MOV.U32 R25, RZ, RZ, R49 ;  /* 0x000000ffff197224 */ /* 0x000fe400078e0031 */
[----:B------:R-:W-:Y:S02]  /*65070*/  IMAD.MOV.U32 R26, RZ, RZ, R50 ;  /* 0x000000ffff1a7224 */ /* 0x000fe400078e0032 */
[----:B------:R-:W-:Y:S01]  /*65080*/  IMAD.MOV.U32 R32, RZ, RZ, R51 ;  /* 0x000000ffff207224 */ /* 0x000fe200078e0033 */
[----:B------:R-:W3:Y:S04]  /*65090*/  LDL.LU.64 R48, [R1+0x920] ;  /* 0x0009200001307983 */ /* 0x000ee80000300a00 */
[----:B------:R-:W3:Y:S01]  /*650a0*/  LDL.LU.64 R50, [R1+0x928] ;  /* 0x0009280001327983 */ /* 0x000ee20000300a00 */
[----:B--2---:R-:W-:-:S15]  /*650b0*/  HMMA.16816.F32 R20, R36, R12, R20 ;  /* 0x0000000c2414723c */ /* 0x004fde0000001814 */
[----:B------:R-:W-:-:S04]  /*650c0*/  NOP ;  /* 0x0000000000007918 */ /* 0x000fc80000000000 */
[----:B------:R-:W-:Y:S02]  /*650d0*/  IMAD.MOV.U32 R27, RZ, RZ, R23 ;  /* 0x000000ffff1b7224 */ /* 0x000fe400078e0017 */
[----:B------:R-:W-:Y:S02]  /*650e0*/  IMAD.MOV.U32 R31, RZ, RZ, R20 ;  /* 0x000000ffff1f7224 */ /* 0x000fe400078e0014 */
[----:B------:R-:W-:Y:S02]  /*650f0*/  IMAD.MOV.U32 R34, RZ, RZ, R21 ;  /* 0x000000ffff227224 */ /* 0x000fe400078e0015 */
[----:B------:R-:W-:Y:S01]  /*65100*/  IMAD.MOV.U32 R35, RZ, RZ, R22 ;  /* 0x000000ffff237224 */ /* 0x000fe200078e0016 */
[----:B------:R-:W2:Y:S04]  /*65110*/  LDL.LU.64 R20, [R1+0x990] ;  /* 0x0009900001147983 */ /* 0x000ea80000300a00 */
[----:B------:R-:W2:Y:S04]  /*65120*/  LDL.LU.64 R22, [R1+0x998] ;  /* 0x0009980001167983 */ /* 0x000ea80000300a00 */
[----:B------:R-:W-:Y:S04]  /*65130*/  STL.64 [R1+0x51b0], R26 ;  /* 0x0051b01a01007387 */ /* 0x000fe80000100a00 */
[----:B------:R0:W-:Y:S04]  /*65140*/  STL.64 [R1+0x51a8], R24 ;  /* 0x0051a81801007387 */ /* 0x0001e80000100a00 */
[----:B0-----:R-:W2:Y:S04]  /*65150*/  LDL.LU.64 R24, [R1+0x950] ;  /* 0x0009500001187983 */ /* 0x001ea80000300a00 */
[----:B------:R-:W2:Y:S04]  /*65160*/  LDL.LU.64 R26, [R1+0x958] ;  /* 0x00095800011a7983 */ /* 0x000ea80000300a00 */
[----:B------:R-:W-:Y:S04]  /*65170*/  STL.64 [R1+0x51a0], R34 ;  /* 0x0051a02201007387 */ /* 0x000fe80000100a00 */
[----:B------:R4:W-:Y:S04]  /*65180*/  STL.64 [R1+0x5198], R32 ;  /* 0x0051982001007387 */ /* 0x0009e80000100a00 */
[----:B------:R-:W-:Y:S04]  /*65190*/  STL.64 [R1+0x5190], R30 ;  /* 0x0051901e01007387 */ /* 0x000fe80000100a00 */
[----:B------:R0:W-:Y:S01]  /*651a0*/  STL.64 [R1+0x5188], R28 ;  /* 0x0051881c01007387 */ /* 0x0001e20000100a00 */
[C---:B----4-:R-:W-:Y:S08]  /*651b0*/  HMMA.16816.F32 R32, R36.reuse, R8, R56 ;  /* 0x000000082420723c */ /* 0x050ff00000001838 */
[----:B0-----:R-:W-:Y:S01]  /*651c0*/  HMMA.16816.F32 R28, R36, R6, R52 ;  /* 0x00000006241c723c */ /* 0x001fe20000001834 */
[----:B------:R-:W-:-:S02]  /*651d0*/  IMAD R18, R41, 0x100, R40 ;  /* 0x0000010029127824 */ /* 0x000fc400078e0228 */
[----:B------:R-:W-:-:S05]  /*651e0*/  IMAD R19, R43, 0x100, R42 ;  /* 0x000001002b137824 */ /* 0x000fca00078e022a */
[C---:B--2---:R-:W-:Y:S08]  /*651f0*/  HMMA.16816.F32 R24, R36.reuse, R10, R24 ;  /* 0x0000000a2418723c */ /* 0x044ff00000001818 */
[C---:B------:R-:W-:Y:S11]  /*65200*/  HMMA.16816.F32 R20, R36.reuse, R2, R20 ;  /* 0x000000022414723c */ /* 0x040ff60000001814 */
[----:B------:R-:W-:Y:S04]  /*65210*/  STL.64 [R1+0x490], R24 ;  /* 0x0004901801007387 */ /* 0x000fe80000100a00 */
[----:B------:R3:W-:Y:S02]  /*65220*/  STL.64 [R1+0x498], R26 ;  /* 0x0004981a01007387 */ /* 0x0007e40000100a00 */
[----:B---3--:R-:W-:Y:S02]  /*65230*/  HMMA.16816.F32 R24, R36, R4, R48 ;  /* 0x000000042418723c */ /* 0x008fe40000001830 */
[----:B------:R0:W-:Y:S04]  /*65240*/  STL.64 [R1+0x4b0], R32 ;  /* 0x0004b02001007387 */ /* 0x0001e80000100a00 */
[----:B------:R1:W-:-:S13]  /*65250*/  STL.64 [R1+0x4b8], R34 ;  /* 0x0004b82201007387 */ /* 0x0003da0000100a00 */
[----:B------:R-:W-:Y:S01]  /*65260*/  IMAD.MOV.U32 R0, RZ, RZ, R27 ;  /* 0x000000ffff007224 */ /* 0x000fe200078e001b */
[----:B------:R-:W-:Y:S04]  /*65270*/  STL.64 [R1+0x500], R24 ;  /* 0x0005001801007387 */ /* 0x000fe80000100a00 */
[----:B------:R2:W-:Y:S04]  /*65280*/  STL.64 [R1+0x4d0], R28 ;  /* 0x0004d01c01007387 */ /* 0x0005e80000100a00 */
[----:B------:R3:W-:Y:S04]  /*65290*/  STL.64 [R1+0x4d8], R30 ;  /* 0x0004d81e01007387 */ /* 0x0007e80000100a00 */
[----:B------:R4:W-:Y:S04]  /*652a0*/  STL [R1+0x508], R26 ;  /* 0x0005081a01007387 */ /* 0x0009e80000100800 */
[----:B------:R-:W-:Y:S04]  /*652b0*/  STL [R1+0x51c8], R0 ;  /* 0x0051c80001007387 */ /* 0x000fe80000100800 */
[----:B------:R-:W4:Y:S04]  /*652c0*/  LDL.LU R58, [R1+0xd34] ;  /* 0x000d3400013a7983 */ /* 0x000f280000300800 */
[----:B------:R-:W4:Y:S04]  /*652d0*/  LDL.LU R59, [R1+0xd30] ;  /* 0x000d3000013b7983 */ /* 0x000f280000300800 */
[----:B------:R-:W4:Y:S04]  /*652e0*/  LDL.LU.64 R52, [R1+0x9f0] ;  /* 0x0009f00001347983 */ /* 0x000f280000300a00 */
[----:B------:R-:W4:Y:S04]  /*652f0*/  LDL.LU.64 R54, [R1+0x9f8] ;  /* 0x0009f80001367983 */ /* 0x000f280000300a00 */
[----:B------:R0:W-:Y:S04]  /*65300*/  STL.64 [R1+0x4f0], R20 ;  /* 0x0004f01401007387 */ /* 0x0001e80000100a00 */
[----:B------:R0:W-:Y:S04]  /*65310*/  STL.64 [R1+0x4f8], R22 ;  /* 0x0004f81601007387 */ /* 0x0001e80000100a00 */
[----:B------:R-:W4:Y:S04]  /*65320*/  LDL.LU.64 R48, [R1+0x9e0] ;  /* 0x0009e00001307983 */ /* 0x000f280000300a00 */
[----:B------:R-:W4:Y:S04]  /*65330*/  LDL.LU.64 R50, [R1+0x9e8] ;  /* 0x0009e80001327983 */ /* 0x000f280000300a00 */
[----:B0-----:R-:W4:Y:S04]  /*65340*/  LDL.LU.64 R32, [R1+0x9d0] ;  /* 0x0009d00001207983 */ /* 0x001f280000300a00 */
[----:B-1----:R-:W4:Y:S04]  /*65350*/  LDL.LU.64 R34, [R1+0x9d8] ;  /* 0x0009d80001227983 */ /* 0x002f280000300a00 */
[----:B--2---:R-:W2:Y:S04]  /*65360*/  LDL.LU.64 R28, [R1+0x9c0] ;  /* 0x0009c000011c7983 */ /* 0x004ea80000300a00 */
[----:B---3--:R-:W2:Y:S04]  /*65370*/  LDL.LU.64 R30, [R1+0x9c8] ;  /* 0x0009c800011e7983 */ /* 0x008ea80000300a00 */
[----:B------:R-:W3:Y:S04]  /*65380*/  LDL.LU.64 R24, [R1+0x9b0] ;  /* 0x0009b00001187983 */ /* 0x000ee80000300a00 */
[----:B----4-:R-:W3:Y:S04]  /*65390*/  LDL.LU.64 R26, [R1+0x9b8] ;  /* 0x0009b800011a7983 */ /* 0x010ee80000300a00 */
[----:B------:R-:W4:Y:S04]  /*653a0*/  LDL.LU.64 R20, [R1+0x9a0] ;  /* 0x0009a00001147983 */ /* 0x000f280000300a00 */
[----:B------:R-:W4:Y:S04]  /*653b0*/  LDL.LU.64 R22, [R1+0x9a8] ;  /* 0x0009a80001167983 */ /* 0x000f280000300a00 */
[----:B------:R0:W-:Y:S04]  /*653c0*/  STL [R1+0x540c], R2 ;  /* 0x00540c0201007387 */ /* 0x0001e80000100800 */
[----:B0-----:R-:W2:Y:S04]  /*653d0*/  LDL.LU R2, [R1+0xd3c] ;  /* 0x000d3c0001027983 */ /* 0x001ea80000300800 */
[----:B------:R0:W-:Y:S04]  /*653e0*/  STL [R1+0x5408], R3 ;  /* 0x0054080301007387 */ /* 0x0001e80000100800 */
[----:B0-----:R-:W2:Y:S04]  /*653f0*/  LDL.LU R3, [R1+0xd44] ;  /* 0x000d440001037983 */ /* 0x001ea80000300800 */
[----:B------:R-:W2:Y:S04]  /*65400*/  LDL.LU R0, [R1+0xd48] ;  /* 0x000d480001007983 */ /* 0x000ea80000300800 */
[----:B------:R-:W2:Y:S04]  /*65410*/  LDL.LU R40, [R1+0xd54] ;  /* 0x000d540001287983 */ /* 0x000ea80000300800 */
[----:B------:R-:W2:Y:S04]  /*65420*/  LDL.LU R41, [R1+0xd50] ;  /* 0x000d500001297983 */ /* 0x000ea80000300800 */
[----:B------:R-:W2:Y:S04]  /*65430*/  LDL.LU R42, [R1+0xd5c] ;  /* 0x000d5c00012a7983 */ /* 0x000ea80000300800 */
[----:B------:R-:W2:Y:S01]  /*65440*/  LDL.LU R43, [R1+0xd58] ;  /* 0x000d5800012b7983 */ /* 0x000ea20000300800 */
[----:B------:R-:W-:-:S02]  /*65450*/  IMAD R60, R45, 0x100, R44 ;  /* 0x000001002d3c7824 */ /* 0x000fc400078e022c */
[----:B------:R-:W-:Y:S01]  /*65460*/  IMAD R61, R47, 0x100, R46 ;  /* 0x000001002f3d7824 */ /* 0x000fe200078e022e */
[----:B------:R-:W-:Y:S02]  /*65470*/  F2FP.F16.E4M3.UNPACK_B R37, R19 ;  /* 0x00000013ff25723e */ /* 0x000fe400020006ff */
[----:B------:R-:W-:Y:S01]  /*65480*/  F2FP.F16.E4M3.UNPACK_B R38, R60 ;  /* 0x0000003cff26723e */ /* 0x000fe200020006ff */
[----:B--2---:R-:W-:Y:S04]  /*65490*/  STL.64 [R1+0x5400], R42 ;  /* 0x0054002a01007387 */ /* 0x004fe80000100a00 */
[----:B------:R0:W-:Y:S04]  /*654a0*/  STL.64 [R1+0x53f8], R40 ;  /* 0x0053f82801007387 */ /* 0x0001e80000100a00 */
[----:B0-----:R-:W2:Y:S04]  /*654b0*/  LDL.LU.64 R40, [R1+0xa00] ;  /* 0x000a000001287983 */ /* 0x001ea80000300a00 */
[----:B------:R-:W2:Y:S04]  /*654c0*/  LDL.LU.64 R42, [R1+0xa08] ;  /* 0x000a0800012a7983 */ /* 0x000ea80000300a00 */
[----:B------:R-:W3:Y:S04]  /*654d0*/  LDL.LU R44, [R1+0xd64] ;  /* 0x000d6400012c7983 */ /* 0x000ee80000300800 */
[----:B------:R-:W3:Y:S04]  /*654e0*/  LDL.LU R45, [R1+0xd60] ;  /* 0x000d6000012d7983 */ /* 0x000ee80000300800 */
[----:B------:R-:W3:Y:S04]  /*654f0*/  LDL.LU R46, [R1+0xd6c] ;  /* 0x000d6c00012e7983 */ /* 0x000ee80000300800 */
[----:B------:R-:W3:Y:S04]  /*65500*/  LDL.LU R47, [R1+0xd68] ;  /* 0x000d6800012f7983 */ /* 0x000ee80000300800 */
[----:B------:R-:W3:Y:S04]  /*65510*/  LDL.LU R19, [R1+0xd38] ;  /* 0x000d380001137983 */ /* 0x000ee80000300800 */
[----:B------:R-:W3:Y:S01]  /*65520*/  LDL.LU R60, [R1+0xd40] ;  /* 0x000d4000013c7983 */ /* 0x000ee20000300800 */
[----:B------:R-:W-:-:S02]  /*65530*/  F2FP.F16.E4M3.UNPACK_B R36, R18 ;  /* 0x00000012ff24723e */ /* 0x000fc400020006ff */
[----:B------:R-:W-:Y:S02]  /*65540*/  F2FP.F16.E4M3.UNPACK_B R39, R61 ;  /* 0x0000003dff27723e */ /* 0x000fe400020006ff */
[----:B------:R-:W3:Y:S05]  /*65550*/  LDL.LU R61, [R1+0xd4c] ;  /* 0x000d4c00013d7983 */ /* 0x000eea0000300800 */
[C---:B------:R-:W-:Y:S08]  /*65560*/  HMMA.16816.F32 R52, R36.reuse, R14, R52 ;  /* 0x0000000e2434723c */ /* 0x040ff00000001834 */
[----:B------:R-:W-:Y:S01]  /*65570*/  HMMA.16816.F32 R48, R36, R12, R48 ;  /* 0x0000000c2430723c */ /* 0x000fe20000001830 */
[----:B------:R-:W-:-:S07]  /*65580*/  IMAD R18, R59, 0x100, R58 ;  /* 0x000001003b127824 */ /* 0x000fce00078e023a */
[----:B--2---:R-:W-:-:S15]  /*65590*/  HMMA.16816.F32 R40, R36, R16, R40 ;  /* 0x000000102428723c */ /* 0x004fde0000001828 */
[----:B------:R-:W-:-:S04]  /*655a0*/  NOP ;  /* 0x0000000000007918 */ /* 0x000fc80000000000 */
[----:B------:R-:W-:Y:S04]  /*655b0*/  STL.64 [R1+0x530], R40 ;  /* 0x0005302801007387 */ /* 0x000fe80000100a00 */
[----:B------:R0:W-:Y:S02]  /*655c0*/  STL.64 [R1+0x538], R42 ;  /* 0x0005382a01007387 */ /* 0x0001e40000100a00 */
[C---:B0-----:R-:W-:Y:S08]  /*655d0*/  HMMA.16816.F32 R40, R36.reuse, R10, R32 ;  /* 0x0000000a2428723c */ /* 0x041ff00000001820 */
[C---:B------:R-:W-:Y:S08]  /*655e0*/  HMMA.16816.F32 R32, R36.reuse, R8, R28 ;  /* 0x000000082420723c */ /* 0x040ff0000000181c */
[C---:B---3--:R-:W-:Y:S08]  /*655f0*/  HMMA.16816.F32 R28, R36.reuse, R6, R24 ;  /* 0x00000006241c723c */ /* 0x048ff00000001818 */
[----:B----4-:R-:W-:Y:S01]  /*65600*/  HMMA.16816.F32 R24, R36, R4, R20 ;  /* 0x000000042418723c */ /* 0x010fe20000001814 */
[----:B------:R-:W-:Y:S04]  /*65610*/  STL.64 [R1+0x550], R52 ;  /* 0x0005503401007387 */ /* 0x000fe80000100a00 */
[----:B------:R-:W-:Y:S04]  /*65620*/  STL.64 [R1+0x558], R54 ;  /* 0x0005583601007387 */ /* 0x000fe80000100a00 */
[----:B------:R-:W-:Y:S04]  /*65630*/  STL.64 [R1+0x570], R48 ;  /* 0x0005703001007387 */ /* 0x000fe80000100a00 */
[----:B------:R-:W-:Y:S04]  /*65640*/  STL.64 [R1+0x578], R50 ;  /* 0x0005783201007387 */ /* 0x000fe80000100a00 */
[----:B------:R0:W-:Y:S04]  /*65650*/  STL.64 [R1+0x590], R40 ;  /* 0x0005902801007387 */ /* 0x0001e80000100a00 */
[----:B------:R1:W-:Y:S04]  /*65660*/  STL.64 [R1+0x598], R42 ;  /* 0x0005982a01007387 */ /* 0x0003e80000100a00 */
[----:B------:R2:W-:Y:S04]  /*65670*/  STL.64 [R1+0x5b0], R32 ;  /* 0x0005b02001007387 */ /* 0x0005e80000100a00 */
[----:B------:R3:W-:Y:S04]  /*65680*/  STL.64 [R1+0x5b8], R34 ;  /* 0x0005b82201007387 */ /* 0x0007e80000100a00 */
[----:B------:R4:W-:Y:S04]  /*65690*/  STL.64 [R1+0x5c0], R28 ;  /* 0x0005c01c01007387 */ /* 0x0009e80000100a00 */
[----:B------:R0:W-:Y:S04]  /*656a0*/  STL.64 [R1+0x5c8], R30 ;  /* 0x0005c81e01007387 */ /* 0x0001e80000100a00 */
[----:B------:R-:W4:Y:S04]  /*656b0*/  LDL.LU.64 R20, [R1+0xa10] ;  /* 0x000a100001147983 */ /* 0x000f280000300a00 */
[----:B------:R0:W-:Y:S04]  /*656c0*/  STL.64 [R1+0x5f0], R24 ;  /* 0x0005f01801007387 */ /* 0x0001e80000100a00 */
[----:B------:R1:W-:Y:S04]  /*656d0*/  STL.64 [R1+0x5f8], R26 ;  /* 0x0005f81a01007387 */ /* 0x0003e80000100a00 */
[----:B------:R-:W4:Y:S04]  /*656e0*/  LDL.LU.64 R22, [R1+0xa18] ;  /* 0x000a180001167983 */ /* 0x000f280000300a00 */
[----:B0-----:R-:W4:Y:S04]  /*656f0*/  LDL.LU.64 R40, [R1+0xa80] ;  /* 0x000a800001287983 */ /* 0x001f280000300a00 */
[----:B-1----:R-:W4:Y:S04]  /*65700*/  LDL.LU.64 R42, [R1+0xa88] ;  /* 0x000a8800012a7983 */ /* 0x002f280000300a00 */
[----:B------:R-:W4:Y:S04]  /*65710*/  LDL.LU.64 R56, [R1+0xa70] ;  /* 0x000a700001387983 */ /* 0x000f280000300a00 */
[----:B------:R-:W4:Y:S04]  /*65720*/  LDL.LU.64 R58, [R1+0xa78] ;  /* 0x000a7800013a7983 */ /* 0x000f280000300a00 */
[----:B------:R-:W4:Y:S04]  /*65730*/  LDL.LU.64 R52, [R1+0xa60] ;  /* 0x000a600001347983 */ /* 0x000f280000300a00 */
[----:B------:R-:W4:Y:S04]  /*65740*/  LDL.LU.64 R54, [R1+0xa68] ;  /* 0x000a680001367983 */ /* 0x000f280000300a00 */
[----:B------:R-:W4:Y:S04]  /*65750*/  LDL.LU.64 R48, [R1+0xa50] ;  /* 0x000a500001307983 */ /* 0x000f280000300a00 */
[----:B------:R-:W4:Y:S04]  /*65760*/  LDL.LU.64 R50, [R1+0xa58] ;  /* 0x000a580001327983 */ /* 0x000f280000300a00 */
[----:B--2---:R-:W2:Y:S04]  /*65770*/  LDL.LU.64 R32, [R1+0xa40] ;  /* 0x000a400001207983 */ /* 0x004ea80000300a00 */
[----:B---3--:R-:W2:Y:S04]  /*65780*/  LDL.LU.64 R34, [R1+0xa48] ;  /* 0x000a480001227983 */ /* 0x008ea80000300a00 */
[----:B----4-:R-:W3:Y:S04]  /*65790*/  LDL.LU.64 R28, [R1+0xa30] ;  /* 0x000a3000011c7983 */ /* 0x010ee80000300a00 */
[----:B------:R-:W3:Y:S04]  /*657a0*/  LDL.LU.64 R30, [R1+0xa38] ;  /* 0x000a3800011e7983 */ /* 0x000ee80000300a00 */
[----:B------:R-:W4:Y:S04]  /*657b0*/  LDL.LU.64 R24, [R1+0xa20] ;  /* 0x000a200001187983 */ /* 0x000f280000300a00 */
[----:B------:R-:W4:Y:S01]  /*657c0*/  LDL.LU.64 R26, [R1+0xa28] ;  /* 0x000a2800011a7983 */ /* 0x000f220000300a00 */
[----:B------:R-:W-:-:S02]  /*657d0*/  IMAD R19, R19, 0x100, R2 ;  /* 0x0000010013137824 */ /* 0x000fc400078e0202 */
[----:B------:R-:W-:Y:S01]  /*657e0*/  IMAD R60, R60, 0x100, R3 ;  /* 0x000001003c3c7824 */ /* 0x000fe200078e0203 */
[----:B------:R-:W2:Y:S04]  /*657f0*/  LDL.LU R2, [R1+0x540c] ;  /* 0x00540c0001027983 */ /* 0x000ea80000300800 */
[----:B------:R-:W2:Y:S01]  /*65800*/  LDL.LU R3, [R1+0x5408] ;  /* 0x0054080001037983 */ /* 0x000ea20000300800 */
[----:B------:R-:W-:Y:S01]  /*65810*/  IMAD R61, R0, 0x100, R61 ;  /* 0x00000100003d7824 */ /* 0x000fe200078e023d */
[----:B--2---:R-:W-:Y:S02]  /*65820*/  HMMA.16816.F32 R36, R36, R2, R20 ;  /* 0x000000022424723c */ /* 0x004fe40000001814 */
[----:B------:R-:W2:Y:S04]  /*65830*/  LDL.LU.64 R20, [R1+0xa90] ;  /* 0x000a900001147983 */ /* 0x000ea80000300a00 */
[----:B------:R-:W2:-:S13]  /*65840*/  LDL.LU.64 R22, [R1+0xa98] ;  /* 0x000a980001167983 */ /* 0x000e9a0000300a00 */
[----:B------:R0:W-:Y:S04]  /*65850*/  STL.64 [R1+0x5e0], R36 ;  /* 0x0005e02401007387 */ /* 0x0001e80000100a00 */
[----:B------:R1:W-:Y:S01]  /*65860*/  STL.64 [R1+0x5e8], R38 ;  /* 0x0005e82601007387 */ /* 0x0003e20000100a00 */
[----:B0-----:R-:W-:Y:S02]  /*65870*/  F2FP.F16.E4M3.UNPACK_B R36, R18 ;  /* 0x00000012ff24723e */ /* 0x001fe400020006ff */
[----:B------:R-:W-:Y:S02]  /*65880*/  F2FP.F16.E4M3.UNPACK_B R37, R19 ;  /* 0x00000013ff25723e */ /* 0x000fe400020006ff */
[----:B-1----:R-:W-:Y:S02]  /*65890*/  F2FP.F16.E4M3.UNPACK_B R38, R60 ;  /* 0x0000003cff26723e */ /* 0x002fe400020006ff */
[----:B------:R-:W-:-:S07]  /*658a0*/  F2FP.F16.E4M3.UNPACK_B R39, R61 ;  /* 0x0000003dff27723e */ /* 0x000fce00020006ff */
[----:B------:R-:W-:-:S15]  /*658b0*/  HMMA.16816.F32 R40, R36, R16, R40 ;  /* 0x000000102428723c */ /* 0x000fde0000001828 */
[----:B------:R-:W-:-:S04]  /*658c0*/  NOP ;  /* 0x0000000000007918 */ /* 0x000fc80000000000 */
[----:B------:R-:W-:Y:S04]  /*658d0*/  STL.64 [R1+0x630], R40 ;  /* 0x0006302801007387 */ /* 0x000fe80000100a00 */
[----:B------:R0:W-:Y:S04]  /*658e0*/  STL.64 [R1+0x638], R42 ;  /* 0x0006382a01007387 */ /* 0x0001e80000100a00 */
[----:B0-----:R-:W2:Y:S04]  /*658f0*/  LDL.LU.64 R42, [R1+0x5400] ;  /* 0x00540000012a7983 */ /* 0x001ea80000300a00 */
[----:B------:R-:W2:Y:S01]  /*65900*/  LDL.LU.64 R40, [R1+0x53f8] ;  /* 0x0053f80001287983 */ /* 0x000ea20000300a00 */
[C---:B------:R-:W-:Y:S08]  /*65910*/  HMMA.16816.F32 R56, R36.reuse, R14, R56 ;  /* 0x0000000e2438723c */ /* 0x040ff00000001838 */
[C---:B------:R-:W-:Y:S08]  /*65920*/  HMMA.16816.F32 R52, R36.reuse, R12, R52 ;  /* 0x0000000c2434723c */ /* 0x040ff00000001834 */
[C---:B------:R-:W-:Y:S08]  /*65930*/  HMMA.16816.F32 R48, R36.reuse, R10, R48 ;  /* 0x0000000a2430723c */ /* 0x040ff00000001830 */
[C---:B------:R-:W-:Y:S08]  /*65940*/  HMMA.16816.F32 R32, R36.reuse, R8, R32 ;  /* 0x000000082420723c */ /* 0x040ff00000001820 */
[C---:B---3--:R-:W-:Y:S08]  /*65950*/  HMMA.16816.F32 R28, R36.reuse, R6, R28 ;  /* 0x00000006241c723c */ /* 0x048ff0000000181c */
[C---:B----4-:R-:W-:Y:S01]  /*65960*/  HMMA.16816.F32 R24, R36.reuse, R4, R24 ;  /* 0x000000042418723c */ /* 0x050fe20000001818 */
[----:B------:R-:W-:Y:S04]  /*65970*/  STL.64 [R1+0x640], R56 ;  /* 0x0006403801007387 */ /* 0x000fe80000100a00 */
[----:B------:R0:W-:Y:S04]  /*65980*/  STL.64 [R1+0x648], R58 ;  /* 0x0006483a01007387 */ /* 0x0001e80000100a00 */
        /* <DEDUP_REMOVED lines=10> */
[----:B0-----:R-:W2:Y:S04]  /*65a30*/  LDL.LU R58, [R1+0xd74] ;  /* 0x000d7400013a7983 */ /* 0x001ea80000300800 */
[----:B------:R-:W2:Y:S04]  /*65a40*/  LDL.LU R59, [R1+0xd70] ;  /* 0x000d7000013b7983 */ /* 0x000ea80000300800 */
[----:B-1----:R-:W2:Y:S04]  /*65a50*/  LDL.LU.64 R52, [R1+0xaf0] ;  /* 0x000af00001347983 */ /* 0x002ea80000300a00 */
[----:B---3--:R-:W3:Y:S01]  /*65a60*/  LDL.LU.64 R54, [R1+0xaf8] ;  /* 0x000af80001367983 */ /* 0x008ee20000300a00 */
[----:B------:R-:W-:Y:S01]  /*65a70*/  IMAD R60, R45, 0x100, R44 ;  /* 0x000001002d3c7824 */ /* 0x000fe200078e022c */
[----:B--2---:R-:W-:-:S15]  /*65a80*/  HMMA.16816.F32 R20, R36, R2, R20 ;  /* 0x000000022414723c */ /* 0x004fde0000001814 */
[----:B------:R-:W-:-:S04]  /*65a90*/  NOP ;  /* 0x0000000000007918 */ /* 0x000fc80000000000 */
[----:B------:R0:W-:Y:S04]  /*65aa0*/  STL.64 [R1+0x6e0], R20 ;  /* 0x0006e01401007387 */ /* 0x0001e80000100a00 */
[----:B------:R1:W-:Y:S04]  /*65ab0*/  STL.64 [R1+0x6e8], R22 ;  /* 0x0006e81601007387 */ /* 0x0003e80000100a00 */
[----:B----4-:R-:W2:Y:S04]  /*65ac0*/  LDL.LU.64 R48, [R1+0xae0] ;  /* 0x000ae00001307983 */ /* 0x010ea80000300a00 */
[----:B------:R-:W2:Y:S04]  /*65ad0*/  LDL.LU.64 R50, [R1+0xae8] ;  /* 0x000ae80001327983 */ /* 0x000ea80000300a00 */
[----:B------:R-:W4:Y:S04]  /*65ae0*/  LDL.LU.64 R32, [R1+0xad0] ;  /* 0x000ad00001207983 */ /* 0x000f280000300a00 */
[----:B------:R-:W4:Y:S04]  /*65af0*/  LDL.LU.64 R34, [R1+0xad8] ;  /* 0x000ad80001227983 */ /* 0x000f280000300a00 */
[----:B------:R-:W2:Y:S04]  /*65b00*/  LDL.LU.64 R28, [R1+0xac0] ;  /* 0x000ac000011c7983 */ /* 0x000ea80000300a00 */
[----:B------:R-:W2:Y:S04]  /*65b10*/  LDL.LU.64 R30, [R1+0xac8] ;  /* 0x000ac800011e7983 */ /* 0x000ea80000300a00 */
[----:B------:R-:W2:Y:S04]  /*65b20*/  LDL.LU.64 R24, [R1+0xab0] ;  /* 0x000ab00001187983 */ /* 0x000ea80000300a00 */
[----:B------:R-:W2:Y:S04]  /*65b30*/  LDL.LU.64 R26, [R1+0xab8] ;  /* 0x000ab800011a7983 */ /* 0x000ea80000300a00 */
[----:B0-----:R-:W2:Y:S04]  /*65b40*/  LDL.LU.64 R20, [R1+0xaa0] ;  /* 0x000aa00001147983 */ /* 0x001ea80000300a00 */
[----:B-1----:R-:W2:Y:S04]  /*65b50*/  LDL.LU.64 R22, [R1+0xaa8] ;  /* 0x000aa80001167983 */ /* 0x002ea80000300a00 */
[----:B------:R0:W-:Y:S04]  /*65b60*/  STL [R1+0x53f4], R2 ;  /* 0x0053f40201007387 */ /* 0x0001e80000100800 */
[----:B0-----:R-:W2:Y:S04]  /*65b70*/  LDL.LU R2, [R1+0xd7c] ;  /* 0x000d7c0001027983 */ /* 0x001ea80000300800 */
[----:B------:R0:W-:Y:S04]  /*65b80*/  STL [R1+0x53f0], R3 ;  /* 0x0053f00301007387 */ /* 0x0001e80000100800 */
[----:B0-----:R-:W2:Y:S04]  /*65b90*/  LDL.LU R3, [R1+0xd84] ;  /* 0x000d840001037983 */ /* 0x001ea80000300800 */
[----:B------:R-:W2:Y:S01]  /*65ba0*/  LDL.LU R0, [R1+0xd88] ;  /* 0x000d880001007983 */ /* 0x000ea20000300800 */
[----:B------:R-:W-:-:S03]  /*65bb0*/  IMAD R18, R41, 0x100, R40 ;  /* 0x0000010029127824 */ /* 0x000fc600078e0228 */
[----:B------:R-:W2:Y:S04]  /*65bc0*/  LDL.LU R40, [R1+0xd94] ;  /* 0x000d940001287983 */ /* 0x000ea80000300800 */
[----:B------:R-:W2:Y:S04]  /*65bd0*/  LDL.LU R41, [R1+0xd90] ;  /* 0x000d900001297983 */ /* 0x000ea80000300800 */
[----:B------:R-:W2:Y:S01]  /*65be0*/  LDL.LU R44, [R1+0xd9c] ;  /* 0x000d9c00012c7983 */ /* 0x000ea20000300800 */
[----:B------:R-:W-:-:S03]  /*65bf0*/  IMAD R19, R43, 0x100, R42 ;  /* 0x000001002b137824 */ /* 0x000fc600078e022a */
[----:B------:R-:W2:Y:S04]  /*65c00*/  LDL.LU R45, [R1+0xd98] ;  /* 0x000d9800012d7983 */ /* 0x000ea80000300800 */
[----:B------:R-:W2:Y:S04]  /*65c10*/  LDL.LU R42, [R1+0xda4] ;  /* 0x000da400012a7983 */ /* 0x000ea80000300800 */
[----:B------:R-:W2:Y:S01]  /*65c20*/  LDL.LU R43, [R1+0xda0] ;  /* 0x000da000012b7983 */ /* 0x000ea20000300800 */
[----:B------:R-:W-:Y:S01]  /*65c30*/  IMAD R61, R47, 0x100, R46 ;  /* 0x000001002f3d7824 */ /* 0x000fe200078e022e */
[----:B------:R-:W-:-:S02]  /*65c40*/  F2FP.F16.E4M3.UNPACK_B R37, R19 ;  /* 0x00000013ff25723e */ /* 0x000fc400020006ff */
[----:B------:R-:W-:Y:S02]  /*65c50*/  F2FP.F16.E4M3.UNPACK_B R38, R60 ;  /* 0x0000003cff26723e */ /* 0x000fe400020006ff */
[----:B------:R-:W-:Y:S01]  /*65c60*/  F2FP.F16.E4M3.UNPACK_B R36, R18 ;  /* 0x00000012ff24723e */ /* 0x000fe200020006ff */
[----:B--2---:R-:W-:Y:S04]  /*65c70*/  STL.64 [R1+0x53e8], R42 ;  /* 0x0053e82a01007387 */ /* 0x004fe80000100a00 */
[----:B------:R0:W-:Y:S04]  /*65c80*/  STL.64 [R1+0x53e0], R40 ;  /* 0x0053e02801007387 */ /* 0x0001e80000100a00 */
[----:B0-----:R-:W2:Y:S04]  /*65c90*/  LDL.LU.64 R40, [R1+0xb00] ;  /* 0x000b000001287983 */ /* 0x001ea80000300a00 */
[----:B------:R-:W2:Y:S04]  /*65ca0*/  LDL.LU.64 R42, [R1+0xb08] ;  /* 0x000b0800012a7983 */ /* 0x000ea80000300a00 */
[----:B------:R-:W4:Y:S04]  /*65cb0*/  LDL.LU R46, [R1+0xdac] ;  /* 0x000dac00012e7983 */ /* 0x000f280000300800 */
[----:B------:R-:W4:Y:S04]  /*65cc0*/  LDL.LU R47, [R1+0xda8] ;  /* 0x000da800012f7983 */ /* 0x000f280000300800 */
[----:B------:R-:W4:Y:S04]  /*65cd0*/  LDL.LU R19, [R1+0xd78] ;  /* 0x000d780001137983 */ /* 0x000f280000300800 */
[----:B------:R-:W4:Y:S01]  /*65ce0*/  LDL.LU R60, [R1+0xd80] ;  /* 0x000d8000013c7983 */ /* 0x000f220000300800 */
[----:B------:R-:W-:-:S03]  /*65cf0*/  F2FP.F16.E4M3.UNPACK_B R39, R61 ;  /* 0x0000003dff27723e */ /* 0x000fc600020006ff */
[----:B------:R-:W4:Y:S04]  /*65d00*/  LDL.LU R61, [R1+0xd8c] ;  /* 0x000d8c00013d7983 */ /* 0x000f280000300800 */
[C---:B---3--:R-:W-:Y:S08]  /*65d10*/  HMMA.16816.F32 R52, R36.reuse, R14, R52 ;  /* 0x0000000e2434723c */ /* 0x048ff00000001834 */
[----:B------:R-:W-:Y:S01]  /*65d20*/  HMMA.16816.F32 R48, R36, R12, R48 ;  /* 0x0000000c2430723c */ /* 0x000fe20000001830 */
[----:B------:R-:W-:-:S07]  /*65d30*/  IMAD R18, R59, 0x100, R58 ;  /* 0x000001003b127824 */ /* 0x000fce00078e023a */
[----:B--2---:R-:W-:-:S15]  /*65d40*/  HMMA.16816.F32 R40, R36, R16, R40 ;  /* 0x000000102428723c */ /* 0x004fde0000001828 */
[----:B------:R-:W-:-:S04]  /*65d50*/  NOP ;  /* 0x0000000000007918 */ /* 0x000fc80000000000 */
[----:B------:R-:W-:Y:S04]  /*65d60*/  STL.64 [R1+0x730], R40 ;  /* 0x0007302801007387 */ /* 0x000fe80000100a00 */
[----:B------:R4:W-:Y:S02]  /*65d70*/  STL.64 [R1+0x738], R42 ;  /* 0x0007382a01007387 */ /* 0x0009e40000100a00 */
[C---:B----4-:R-:W-:Y:S08]  /*65d80*/  HMMA.16816.F32 R40, R36.reuse, R10, R32 ;  /* 0x0000000a2428723c */ /* 0x050ff00000001820 */
[C---:B------:R-:W-:Y:S08]  /*65d90*/  HMMA.16816.F32 R32, R36.reuse, R8, R28 ;  /* 0x000000082420723c */ /* 0x040ff0000000181c */
[C---:B------:R-:W-:Y:S08]  /*65da0*/  HMMA.16816.F32 R28, R36.reuse, R6, R24 ;  /* 0x00000006241c723c */ /* 0x040ff00000001818 */
[----:B------:R-:W-:Y:S01]  /*65db0*/  HMMA.16816.F32 R24, R36, R4, R20 ;  /* 0x000000042418723c */ /* 0x000fe20000001814 */
        /* <DEDUP_REMOVED lines=54> */
[----:B------:R-:W-:Y:S01]  /*66120*/  IMAD R19, R45, 0x100, R44 ;  /* 0x000001002d137824 */ /* 0x000fe200078e022c */
[----:B------:R-:W-:Y:S04]  /*66130*/  STL.64 [R1+0x840], R52 ;  /* 0x0008403401007387 */ /* 0x000fe80000100a00 */
[----:B------:R0:W-:Y:S04]  /*66140*/  STL.64 [R1+0x848], R54 ;  /* 0x0008483601007387 */ /* 0x0001e80000100a00 */
[----:B0-----:R-:W3:Y:S04]  /*66150*/  LDL.LU.64 R54, [R1+0x53d8] ;  /* 0x0053d80001367983 */ /* 0x001ee80000300a00 */
[----:B------:R-:W4:Y:S04]  /*66160*/  LDL.LU R52, [R1+0x53d4] ;  /* 0x0053d40001347983 */ /* 0x000f280000300800 */
        /* <DEDUP_REMOVED lines=8> */
[----:B------:R0:W-:Y:S04]  /*661f0*/  STL.64 [R1+0x8f0], R24 ;  /* 0x0008f01801007387 */ /* 0x0001e80000100a00 */
[----:B------:R0:W-:Y:S04]  /*66200*/  STL.64 [R1+0x8f8], R26 ;  /* 0x0008f81a01007387 */ /* 0x0001e80000100a00 */
[----:B------:R-:W3:Y:S04]  /*66210*/  LDL.LU R44, [R1+0xdb4] ;  /* 0x000db400012c7983 */ /* 0x000ee80000300800 */
[----:B------:R-:W3:Y:S04]  /*66220*/  LDL.LU R45, [R1+0xdb0] ;  /* 0x000db000012d7983 */ /* 0x000ee80000300800 */
[----:B0-----:R-:W3:Y:S04]  /*66230*/  LDL.LU.64 R32, [R1+0xcd0] ;  /* 0x000cd00001207983 */ /* 0x001ee80000300a00 */
[----:B-1----:R-:W3:Y:S01]  /*66240*/  LDL.LU.64 R34, [R1+0xcd8] ;  /* 0x000cd80001227983 */ /* 0x002ee20000300a00 */
[----:B--2---:R-:W-:-:S15]  /*66250*/  HMMA.16816.F32 R20, R36, R2, R20 ;  /* 0x000000022414723c */ /* 0x004fde0000001814 */
[----:B------:R-:W-:-:S04]  /*66260*/  NOP ;  /* 0x0000000000007918 */ /* 0x000fc80000000000 */
[----:B------:R0:W-:Y:S04]  /*66270*/  STL.64 [R1+0x8e0], R20 ;  /* 0x0008e01401007387 */ /* 0x0001e80000100a00 */
[----:B------:R1:W-:Y:S04]  /*66280*/  STL.64 [R1+0x8e8], R22 ;  /* 0x0008e81601007387 */ /* 0x0003e80000100a00 */
[----:B------:R-:W2:Y:S04]  /*66290*/  LDL.LU.64 R56, [R1+0xcc0] ;  /* 0x000cc00001387983 */ /* 0x000ea80000300a00 */
[----:B------:R-:W2:Y:S04]  /*662a0*/  LDL.LU.64 R58, [R1+0xcc8] ;  /* 0x000cc800013a7983 */ /* 0x000ea80000300a00 */
[----:B------:R-:W4:Y:S04]  /*662b0*/  LDL.LU.64 R48, [R1+0xcb0] ;  /* 0x000cb00001307983 */ /* 0x000f280000300a00 */
[----:B------:R-:W4:Y:S04]  /*662c0*/  LDL.LU.64 R50, [R1+0xcb8] ;  /* 0x000cb80001327983 */ /* 0x000f280000300a00 */
[----:B------:R-:W4:Y:S04]  /*662d0*/  LDL.LU.64 R24, [R1+0xca0] ;  /* 0x000ca00001187983 */ /* 0x000f280000300a00 */
[----:B------:R-:W4:Y:S01]  /*662e0*/  LDL.LU.64 R26, [R1+0xca8] ;  /* 0x000ca800011a7983 */ /* 0x000f220000300a00 */
[----:B------:R-:W-:-:S02]  /*662f0*/  IMAD R60, R43, 0x100, R42 ;  /* 0x000001002b3c7824 */ /* 0x000fc400078e022a */
[----:B------:R-:W-:Y:S02]  /*66300*/  IMAD R18, R41, 0x100, R40 ;  /* 0x0000010029127824 */ /* 0x000fe400078e0228 */
[----:B------:R-:W4:Y:S04]  /*66310*/  LDL.LU.64 R40, [R1+0xc90] ;  /* 0x000c900001287983 */ /* 0x000f280000300a00 */
[----:B------:R-:W4:Y:S04]  /*66320*/  LDL.LU.64 R42, [R1+0xc98] ;  /* 0x000c9800012a7983 */ /* 0x000f280000300a00 */
[----:B------:R-:W4:Y:S04]  /*66330*/  LDL.LU.64 R28, [R1+0xc80] ;  /* 0x000c8000011c7983 */ /* 0x000f280000300a00 */
[----:B------:R-:W4:Y:S04]  /*66340*/  LDL.LU.64 R30, [R1+0xc88] ;  /* 0x000c8800011e7983 */ /* 0x000f280000300a00 */
[----:B0-----:R-:W4:Y:S04]  /*66350*/  LDL.LU.64 R20, [R1+0xc70] ;  /* 0x000c700001147983 */ /* 0x001f280000300a00 */
[----:B-1----:R-:W4:Y:S01]  /*66360*/  LDL.LU.64 R22, [R1+0xc78] ;  /* 0x000c780001167983 */ /* 0x002f220000300a00 */
[----:B------:R-:W-:Y:S01]  /*66370*/  IMAD R61, R47, 0x100, R46 ;  /* 0x000001002f3d7824 */ /* 0x000fe200078e022e */
[----:B------:R-:W-:-:S02]  /*66380*/  F2FP.F16.E4M3.UNPACK_B R36, R18 ;  /* 0x00000012ff24723e */ /* 0x000fc400020006ff */
[----:B------:R-:W-:Y:S02]  /*66390*/  F2FP.F16.E4M3.UNPACK_B R37, R19 ;  /* 0x00000013ff25723e */ /* 0x000fe400020006ff */
[----:B------:R-:W-:Y:S01]  /*663a0*/  F2FP.F16.E4M3.UNPACK_B R38, R60 ;  /* 0x0000003cff26723e */ /* 0x000fe200020006ff */
[----:B------:R-:W4:Y:S01]  /*663b0*/  LDL.LU R46, [R1+0xdbc] ;  /* 0x000dbc00012e7983 */ /* 0x000f220000300800 */
[----:B------:R-:W-:-:S03]  /*663c0*/  F2FP.F16.E4M3.UNPACK_B R39, R61 ;  /* 0x0000003dff27723e */ /* 0x000fc600020006ff */
[----:B------:R-:W4:Y:S04]  /*663d0*/  LDL.LU R47, [R1+0xdb8] ;  /* 0x000db800012f7983 */ /* 0x000f280000300800 */
[----:B------:R-:W4:Y:S04]  /*663e0*/  LDL.LU R53, [R1+0xdc4] ;  /* 0x000dc40001357983 */ /* 0x000f280000300800 */
[----:B------:R-:W4:Y:S04]  /*663f0*/  LDL.LU R0, [R1+0xdc8] ;  /* 0x000dc80001007983 */ /* 0x000f280000300800 */
[----:B------:R-:W4:Y:S04]  /*66400*/  LDL.LU R60, [R1+0xdc0] ;  /* 0x000dc000013c7983 */ /* 0x000f280000300800 */
[----:B------:R-:W4:Y:S01]  /*66410*/  LDL.LU R61, [R1+0xdcc] ;  /* 0x000dcc00013d7983 */ /* 0x000f220000300800 */
[----:B---3--:R-:W-:-:S15]  /*66420*/  HMMA.16816.F32 R32, R36, R16, R32 ;  /* 0x000000102420723c */ /* 0x008fde0000001820 */
[----:B------:R-:W-:-:S04]  /*66430*/  NOP ;  /* 0x0000000000007918 */ /* 0x000fc80000000000 */
[----:B------:R0:W-:Y:S04]  /*66440*/  STL.64 [R1+0x930], R32 ;  /* 0x0009302001007387 */ /* 0x0001e80000100a00 */
[----:B------:R1:W-:Y:S04]  /*66450*/  STL.64 [R1+0x938], R34 ;  /* 0x0009382201007387 */ /* 0x0003e80000100a00 */
[----:B0-----:R-:W3:Y:S04]  /*66460*/  LDL.LU R32, [R1+0xdd4] ;  /* 0x000dd40001207983 */ /* 0x001ee80000300800 */
[----:B------:R-:W3:Y:S04]  /*66470*/  LDL.LU R33, [R1+0xdd0] ;  /* 0x000dd00001217983 */ /* 0x000ee80000300800 */
[----:B-1----:R-:W3:Y:S01]  /*66480*/  LDL.LU R34, [R1+0xddc] ;  /* 0x000ddc0001227983 */ /* 0x002ee20000300800 */
[C---:B--2---:R-:W-:Y:S08]  /*66490*/  HMMA.16816.F32 R56, R36.reuse, R14, R56 ;  /* 0x0000000e2438723c */ /* 0x044ff00000001838 */
[C---:B----4-:R-:W-:Y:S11]  /*664a0*/  HMMA.16816.F32 R48, R36.reuse, R12, R48 ;  /* 0x0000000c2430723c */ /* 0x050ff60000001830 */
[----:B------:R-:W-:Y:S04]  /*664b0*/  STL.64 [R1+0x950], R56 ;  /* 0x0009503801007387 */ /* 0x000fe80000100a00 */
[----:B------:R-:W-:Y:S04]  /*664c0*/  STL.64 [R1+0x958], R58 ;  /* 0x0009583a01007387 */ /* 0x000fe80000100a00 */
[----:B------:R-:W2:Y:S04]  /*664d0*/  LDL.LU R35, [R1+0xdd8] ;  /* 0x000dd80001237983 */ /* 0x000ea80000300800 */
[----:B------:R-:W-:Y:S04]  /*664e0*/  STL.64 [R1+0x970], R48 ;  /* 0x0009703001007387 */ /* 0x000fe80000100a00 */
[----:B------:R0:W-:Y:S02]  /*664f0*/  STL.64 [R1+0x978], R50 ;  /* 0x0009783201007387 */ /* 0x0001e40000100a00 */
[----:B0-----:R-:W-:Y:S02]  /*66500*/  HMMA.16816.F32 R48, R36, R10, R24 ;  /* 0x0000000a2430723c */ /* 0x001fe40000001818 */
[----:B------:R-:W4:Y:S04]  /*66510*/  LDL.LU R24, [R1+0xde4] ;  /* 0x000de40001187983 */ /* 0x000f280000300800 */
[----:B------:R-:W4:-:S13]  /*66520*/  LDL.LU R25, [R1+0xde0] ;  /* 0x000de00001197983 */ /* 0x000f1a0000300800 */
[----:B------:R0:W-:Y:S04]  /*66530*/  STL.64 [R1+0x990], R48 ;  /* 0x0009903001007387 */ /* 0x0001e80000100a00 */
[----:B------:R1:W-:Y:S01]  /*66540*/  STL.64 [R1+0x998], R50 ;  /* 0x0009983201007387 */ /* 0x0003e20000100a00 */
[C---:B------:R-:W-:Y:S08]  /*66550*/  HMMA.16816.F32 R40, R36.reuse, R8, R40 ;  /* 0x000000082428723c */ /* 0x040ff00000001828 */
[C---:B------:R-:W-:Y:S08]  /*66560*/  HMMA.16816.F32 R28, R36.reuse, R6, R28 ;  /* 0x00000006241c723c */ /* 0x040ff0000000181c */
[----:B------:R-:W-:Y:S01]  /*66570*/  HMMA.16816.F32 R20, R36, R4, R20 ;  /* 0x000000042414723c */ /* 0x000fe20000001814 */
[----:B0-----:R-:W2:Y:S04]  /*66580*/  LDL.LU.64 R48, [R1+0xd10] ;  /* 0x000d100001307983 */ /* 0x001ea80000300a00 */
[----:B-1----:R-:W2:Y:S04]  /*66590*/  LDL.LU.64 R50, [R1+0xd18] ;  /* 0x000d180001327983 */ /* 0x002ea80000300a00 */
[----:B------:R-:W-:Y:S04]  /*665a0*/  STL.64 [R1+0x9b0], R40 ;  /* 0x0009b02801007387 */ /* 0x000fe80000100a00 */
[----:B------:R-:W-:Y:S04]  /*665b0*/  STL.64 [R1+0x9b8], R42 ;  /* 0x0009b82a01007387 */ /* 0x000fe80000100a00 */
[----:B------:R-:W3:Y:S04]  /*665c0*/  LDL.LU R26, [R1+0xdec] ;  /* 0x000dec00011a7983 */ /* 0x000ee80000300800 */
[----:B------:R-:W3:Y:S04]  /*665d0*/  LDL.LU R27, [R1+0xde8] ;  /* 0x000de800011b7983 */ /* 0x000ee80000300800 */
[----:B------:R-:W-:Y:S04]  /*665e0*/  STL.64 [R1+0x9d0], R28 ;  /* 0x0009d01c01007387 */ /* 0x000fe80000100a00 */
[----:B------:R-:W-:Y:S04]  /*665f0*/  STL.64 [R1+0x9d8], R30 ;  /* 0x0009d81e01007387 */ /* 0x000fe80000100a00 */
[----:B------:R-:W3:Y:S04]  /*66600*/  LDL.LU.64 R56, [R1+0xd00] ;  /* 0x000d000001387983 */ /* 0x000ee80000300a00 */
[----:B------:R0:W-:Y:S04]  /*66610*/  STL.64 [R1+0xa10], R20 ;  /* 0x000a101401007387 */ /* 0x0001e80000100a00 */
[----:B------:R1:W-:Y:S04]  /*66620*/  STL.64 [R1+0xa18], R22 ;  /* 0x000a181601007387 */ /* 0x0003e80000100a00 */
[----:B------:R-:W3:Y:S04]  /*66630*/  LDL.LU.64 R58, [R1+0xd08] ;  /* 0x000d0800013a7983 */ /* 0x000ee80000300a00 */
[----:B0-----:R-:W3:Y:S04]  /*66640*/  LDL.LU.64 R20, [R1+0xcf0] ;  /* 0x000cf00001147983 */ /* 0x001ee80000300a00 */
[----:B-1----:R-:W4:Y:S04]  /*66650*/  LDL.LU.64 R22, [R1+0xcf8] ;  /* 0x000cf80001167983 */ /* 0x002f280000300a00 */
[----:B------:R-:W4:Y:S04]  /*66660*/  LDL.LU.64 R40, [R1+0xce0] ;  /* 0x000ce00001287983 */ /* 0x000f280000300a00 */
[----:B------:R-:W4:Y:S04]  /*66670*/  LDL.LU.64 R42, [R1+0xce8] ;  /* 0x000ce800012a7983 */ /* 0x000f280000300a00 */
[----:B------:R-:W4:Y:S01]  /*66680*/  LDL.LU.64 R28, [R1+0xc10] ;  /* 0x000c1000011c7983 */ /* 0x000f220000300a00 */
[----:B------:R-:W-:-:S03]  /*66690*/  IMAD R18, R45, 0x100, R44 ;  /* 0x000001002d127824 */ /* 0x000fc600078e022c */
[----:B------:R-:W4:Y:S01]  /*666a0*/  LDL.LU.64 R30, [R1+0xc18] ;  /* 0x000c1800011e7983 */ /* 0x000f220000300a00 */
[----:B------:R-:W-:-:S03]  /*666b0*/  IMAD R19, R47, 0x100, R46 ;  /* 0x000001002f137824 */ /* 0x000fc600078e022e */
[----:B------:R-:W4:Y:S04]  /*666c0*/  LDL.LU.64 R44, [R1+0xc60] ;  /* 0x000c6000012c7983 */ /* 0x000f280000300a00 */
[----:B------:R-:W4:Y:S01]  /*666d0*/  LDL.LU.64 R46, [R1+0xc68] ;  /* 0x000c6800012e7983 */ /* 0x000f220000300a00 */
[----:B------:R-:W-:Y:S02]  /*666e0*/  IMAD R60, R60, 0x100, R53 ;  /* 0x000001003c3c7824 */ /* 0x000fe400078e0235 */
[----:B------:R-:W-:Y:S01]  /*666f0*/  IMAD R61, R0, 0x100, R61 ;  /* 0x00000100003d7824 */ /* 0x000fe200078e023d */
[----:B------:R-:W4:Y:S01]  /*66700*/  LDL.LU R53, [R1+0x53d0] ;  /* 0x0053d00001357983 */ /* 0x000f220000300800 */
[----:B--2---:R-:W-:Y:S03]  /*66710*/  HMMA.16816.F32 R36, R36, R2, R48 ;  /* 0x000000022424723c */ /* 0x004fe60000001830 */
[----:B------:R-:W2:Y:S04]  /*66720*/  LDL.LU.64 R50, [R1+0x53c8] ;  /* 0x0053c80001327983 */ /* 0x000ea80000300a00 */
[----:B------:R-:W2:-:S12]  /*66730*/  LDL.LU.64 R48, [R1+0x53c0] ;  /* 0x0053c00001307983 */ /* 0x000e980000300a00 */
[----:B------:R0:W-:Y:S04]  /*66740*/  STL.64 [R1+0xa00], R36 ;  /* 0x000a002401007387 */ /* 0x0001e80000100a00 */
[----:B------:R1:W-:Y:S01]  /*66750*/  STL.64 [R1+0xa08], R38 ;  /* 0x000a082601007387 */ /* 0x0003e20000100a00 */
[----:B0-----:R-:W-:Y:S02]  /*66760*/  F2FP.F16.E4M3.UNPACK_B R36, R18 ;  /* 0x00000012ff24723e */ /* 0x001fe400020006ff */
[----:B------:R-:W-:Y:S02]  /*66770*/  F2FP.F16.E4M3.UNPACK_B R37, R19 ;  /* 0x00000013ff25723e */ /* 0x000fe400020006ff */
[----:B-1----:R-:W-:Y:S02]  /*66780*/  F2FP.F16.E4M3.UNPACK_B R38, R60 ;  /* 0x0000003cff26723e */ /* 0x002fe400020006ff */
[----:B------:R-:W-:-:S07]  /*66790*/  F2FP.F16.E4M3.UNPACK_B R39, R61 ;  /* 0x0000003dff27723e */ /* 0x000fce00020006ff */
[C---:B---3--:R-:W-:Y:S08]  /*667a0*/  HMMA.16816.F32 R16, R36.reuse, R16, R56 ;  /* 0x000000102410723c */ /* 0x048ff00000001838 */
[C---:B----4-:R-:W-:Y:S08]  /*667b0*/  HMMA.16816.F32 R20, R36.reuse, R14, R20 ;  /* 0x0000000e2414723c */ /* 0x050ff00000001814 */
[C---:B------:R-:W-:Y:S01]  /*667c0*/  HMMA.16816.F32 R12, R36.reuse, R12, R40 ;  /* 0x0000000c240c723c */ /* 0x040fe20000001828 */
[----:B------:R-:W3:Y:S04]  /*667d0*/  LDL.LU.64 R58, [R1+0x53b8] ;  /* 0x0053b800013a7983 */ /* 0x000ee80000300a00 */
[----:B------:R-:W3:Y:S04]  /*667e0*/  LDL.LU.64 R56, [R1+0x53b0] ;  /* 0x0053b00001387983 */ /* 0x000ee80000300a00 */
[----:B------:R0:W-:Y:S04]  /*667f0*/  STL.64 [R1+0xa90], R16 ;  /* 0x000a901001007387 */ /* 0x0001e80000100a00 */
[----:B------:R1:W-:Y:S04]  /*66800*/  STL.64 [R1+0xa98], R18 ;  /* 0x000a981201007387 */ /* 0x0003e80000100a00 */
[----:B0-----:R-:W4:Y:S04]  /*66810*/  LDL.LU.64 R16, [R1+0xc20] ;  /* 0x000c200001107983 */ /* 0x001f280000300a00 */
[----:B-1----:R-:W4:Y:S04]  /*66820*/  LDL.LU.64 R18, [R1+0xc28] ;  /* 0x000c280001127983 */ /* 0x002f280000300a00 */
[----:B------:R0:W-:Y:S04]  /*66830*/  STL.64 [R1+0xa80], R20 ;  /* 0x000a801401007387 */ /* 0x0001e80000100a00 */
[----:B------:R1:W-:Y:S04]  /*66840*/  STL.64 [R1+0xa88], R22 ;  /* 0x000a881601007387 */ /* 0x0003e80000100a00 */
[----:B0-----:R-:W2:Y:S04]  /*66850*/  LDL.LU.64 R20, [R1+0xc30] ;  /* 0x000c300001147983 */ /* 0x001ea80000300a00 */
[----:B-1----:R-:W2:Y:S04]  /*66860*/  LDL.LU.64 R22, [R1+0xc38] ;  /* 0x000c380001167983 */ /* 0x002ea80000300a00 */
[----:B------:R-:W2:Y:S04]  /*66870*/  LDL.LU.64 R42, [R1+0x53a8] ;  /* 0x0053a800012a7983 */ /* 0x000ea80000300a00 */
[----:B------:R-:W2:Y:S04]  /*66880*/  LDL.LU.64 R40, [R1+0x53a0] ;  /* 0x0053a00001287983 */ /* 0x000ea80000300a00 */
[----:B------:R0:W-:Y:S04]  /*66890*/  STL.64 [R1+0xa70], R12 ;  /* 0x000a700c01007387 */ /* 0x0001e80000100a00 */
[----:B------:R1:W-:Y:S04]  /*668a0*/  STL.64 [R1+0xa78], R14 ;  /* 0x000a780e01007387 */ /* 0x0003e80000100a00 */
[----:B0-----:R-:W2:Y:S04]  /*668b0*/  LDL.LU.64 R12, [R1+0xc40] ;  /* 0x000c4000010c7983 */ /* 0x001ea80000300a00 */
[----:B-1----:R-:W2:Y:S01]  /*668c0*/  LDL.LU.64 R14, [R1+0xc48] ;  /* 0x000c4800010e7983 */ /* 0x002ea20000300a00 */
[----:B------:R-:W-:-:S15]  /*668d0*/  HMMA.16816.F32 R44, R36, R10, R44 ;  /* 0x0000000a242c723c */ /* 0x000fde000000182c */
[----:B------:R-:W-:-:S04]  /*668e0*/  NOP ;  /* 0x0000000000007918 */ /* 0x000fc80000000000 */
[----:B------:R-:W-:Y:S04]  /*668f0*/  STL.64 [R1+0xa60], R44 ;  /* 0x000a602c01007387 */ /* 0x000fe80000100a00 */
[----:B------:R0:W-:Y:S04]  /*66900*/  STL.64 [R1+0xa68], R46 ;  /* 0x000a682e01007387 */ /* 0x0001e80000100a00 */
[----:B0-----:R-:W3:Y:S04]  /*66910*/  LDL.LU.64 R46, [R1+0x5398] ;  /* 0x00539800012e7983 */ /* 0x001ee80000300a00 */
[----:B------:R-:W3:Y:S01]  /*66920*/  LDL.LU.64 R44, [R1+0x5390] ;  /* 0x00539000012c7983 */ /* 0x000ee20000300a00 */
[C---:B--2---:R-:W-:Y:S08]  /*66930*/  HMMA.16816.F32 R8, R36.reuse, R8, R12 ;  /* 0x000000082408723c */ /* 0x044ff0000000180c */
[C---:B----4-:R-:W-:Y:S11]  /*66940*/  HMMA.16816.F32 R12, R36.reuse, R6, R16 ;  /* 0x00000006240c723c */ /* 0x050ff60000001810 */
[----:B------:R-:W-:Y:S04]  /*66950*/  STL.64 [R1+0xa50], R8 ;  /* 0x000a500801007387 */ /* 0x000fe80000100a00 */
[----:B------:R0:W-:Y:S02]  /*66960*/  STL.64 [R1+0xa58], R10 ;  /* 0x000a580a01007387 */ /* 0x0001e40000100a00 */
[C---:B0-----:R-:W-:Y:S02]  /*66970*/  HMMA.16816.F32 R8, R36.reuse, R4, R28 ;  /* 0x000000042408723c */ /* 0x041fe4000000181c */
[----:B------:R-:W-:Y:S04]  /*66980*/  STL.64 [R1+0xa40], R12 ;  /* 0x000a400c01007387 */ /* 0x000fe80000100a00 */
[----:B------:R-:W-:Y:S04]  /*66990*/  STL.64 [R1+0xa48], R14 ;  /* 0x000a480e01007387 */ /* 0x000fe80000100a00 */
[----:B------:R-:W2:Y:S09]  /*669a0*/  LDL.LU R16, [R1+0xbb0] ;  /* 0x000bb00001107983 */ /* 0x000eb20000300800 */
[----:B------:R-:W-:Y:S04]  /*669b0*/  STL.64 [R1+0xa30], R8 ;  /* 0x000a300801007387 */ /* 0x000fe80000100a00 */
[----:B------:R0:W-:Y:S04]  /*669c0*/  STL.64 [R1+0xa38], R10 ;  /* 0x000a380a01007387 */ /* 0x0001e80000100a00 */
[----:B------:R-:W4:Y:S04]  /*669d0*/  LDL.LU R17, [R1+0xbb4] ;  /* 0x000bb40001117983 */ /* 0x000f280000300800 */
[----:B------:R-:W3:Y:S04]  /*669e0*/  LDL.LU R61, [R1+0xba0] ;  /* 0x000ba000013d7983 */ /* 0x000ee80000300800 */
[----:B------:R-:W3:Y:S04]  /*669f0*/  LDL.LU R60, [R1+0xba4] ;  /* 0x000ba400013c7983 */ /* 0x000ee80000300800 */
[----:B------:R-:W3:Y:S04]  /*66a00*/  LDL.LU R19, [R1+0xb80] ;  /* 0x000b800001137983 */ /* 0x000ee80000300800 */
[----:B------:R-:W3:Y:S04]  /*66a10*/  LDL.LU R18, [R1+0xb84] ;  /* 0x000b840001127983 */ /* 0x000ee80000300800 */
[----:B------:R-:W3:Y:S04]  /*66a20*/  LDL.LU R0, [R1+0xb90] ;  /* 0x000b900001007983 */ /* 0x000ee80000300800 */
[----:B------:R-:W3:Y:S04]  /*66a30*/  LDL.LU R28, [R1+0xb94] ;  /* 0x000b9400011c7983 */ /* 0x000ee80000300800 */
[----:B------:R-:W3:Y:S01]  /*66a40*/  LDL.LU R29, [R1+0xbc0] ;  /* 0x000bc000011d7983 */ /* 0x000ee20000300800 */
[----:B0-----:R-:W-:Y:S01]  /*66a50*/  HMMA.16816.F32 R8, R36, R2, R20 ;  /* 0x000000022408723c */ /* 0x001fe20000001814 */
[----:B------:R-:W-:-:S02]  /*66a60*/  IMAD.MOV.U32 R20, RZ, RZ, R48 ;  /* 0x000000ffff147224 */ /* 0x000fc400078e0030 */
[----:B------:R-:W-:Y:S02]  /*66a70*/  IMAD.MOV.U32 R21, RZ, RZ, R49 ;  /* 0x000000ffff157224 */ /* 0x000fe400078e0031 */
[----:B------:R-:W-:Y:S02]  /*66a80*/  IMAD.MOV.U32 R22, RZ, RZ, R50 ;  /* 0x000000ffff167224 */ /* 0x000fe400078e0032 */
[----:B------:R-:W-:Y:S02]  /*66a90*/  IMAD.MOV.U32 R23, RZ, RZ, R52 ;  /* 0x000000ffff177224 */ /* 0x000fe400078e0034 */
[----:B------:R-:W-:Y:S02]  /*66aa0*/  IMAD R6, R25, 0x100, R24 ;  /* 0x0000010019067824 */ /* 0x000fe400078e0218 */
[----:B------:R-:W-:Y:S02]  /*66ab0*/  IMAD R4, R33, 0x100, R32 ;  /* 0x0000010021047824 */ /* 0x000fe400078e0220 */
[----:B------:R-:W-:-:S02]  /*66ac0*/  IMAD.MOV.U32 R32, RZ, RZ, R53 ;  /* 0x000000ffff207224 */ /* 0x000fc400078e0035 */
[----:B------:R-:W-:Y:S02]  /*66ad0*/  IMAD R5, R35, 0x100, R34 ;  /* 0x0000010023057824 */ /* 0x000fe400078e0222 */
[----:B------:R-:W-:Y:S02]  /*66ae0*/  IMAD.MOV.U32 R33, RZ, RZ, R54 ;  /* 0x000000ffff217224 */ /* 0x000fe400078e0036 */
[----:B------:R-:W-:Y:S04]  /*66af0*/  STL.64 [R1+0x9f0], R8 ;  /* 0x0009f00801007387 */ /* 0x000fe80000100a00 */
[----:B------:R0:W-:Y:S04]  /*66b00*/  STL.64 [R1+0x9f8], R10 ;  /* 0x0009f80a01007387 */ /* 0x0001e80000100a00 */
[----:B------:R-:W3:Y:S04]  /*66b10*/  LDL.LU R48, [R1+0x538c] ;  /* 0x00538c0001307983 */ /* 0x000ee80000300800 */
[----:B------:R-:W3:Y:S04]  /*66b20*/  LDL.LU R49, [R1+0x5388] ;  /* 0x0053880001317983 */ /* 0x000ee80000300800 */
[----:B------:R-:W3:Y:S04]  /*66b30*/  LDL.LU R50, [R1+0x5384] ;  /* 0x0053840001327983 */ /* 0x000ee80000300800 */
[----:B------:R-:W0:Y:S04]  /*66b40*/  LDL.LU R52, [R1+0x5380] ;  /* 0x0053800001347983 */ /* 0x000e280000300800 */
[----:B------:R-:W3:Y:S04]  /*66b50*/  LDL.LU R30, [R1+0xbc4] ;  /* 0x000bc400011e7983 */ /* 0x000ee80000300800 */
[----:B------:R-:W3:Y:S04]  /*66b60*/  LDL.LU R31, [R1+0xbd0] ;  /* 0x000bd000011f7983 */ /* 0x000ee80000300800 */
[----:B------:R-:W3:Y:S04]  /*66b70*/  LDL.LU R24, [R1+0xbd4] ;  /* 0x000bd40001187983 */ /* 0x000ee80000300800 */
[----:B------:R-:W3:Y:S04]  /*66b80*/  LDL.LU R25, [R1+0xbe0] ;  /* 0x000be00001197983 */ /* 0x000ee80000300800 */
[----:B------:R-:W0:Y:S04]  /*66b90*/  LDL.LU R53, [R1+0x537c] ;  /* 0x00537c0001357983 */ /* 0x000e280000300800 */
[----:B------:R-:W0:Y:S01]  /*66ba0*/  LDL.LU R54, [R1+0x5378] ;  /* 0x0053780001367983 */ /* 0x000e220000300800 */
[----:B------:R-:W-:-:S03]  /*66bb0*/  IMAD.MOV.U32 R34, RZ, RZ, R55 ;  /* 0x000000ffff227224 */ /* 0x000fc600078e0037 */
[----:B------:R-:W0:Y:S01]  /*66bc0*/  LDL.LU R55, [R1+0x5374] ;  /* 0x0053740001377983 */ /* 0x000e220000300800 */
[----:B------:R-:W-:-:S03]  /*66bd0*/  IMAD.MOV.U32 R35, RZ, RZ, R51 ;  /* 0x000000ffff237224 */ /* 0x000fc600078e0033 */
[----:B------:R-:W3:Y:S01]  /*66be0*/  LDL.LU R51, [R1+0x5370] ;  /* 0x0053700001337983 */ /* 0x000ee20000300800 */
[----:B------:R-:W-:-:S03]  /*66bf0*/  IMAD R7, R27, 0x100, R26 ;  /* 0x000001001b077824 */ /* 0x000fc600078e021a */
[----:B------:R-:W3:Y:S04]  /*66c00*/  LDL.LU R26, [R1+0xbe4] ;  /* 0x000be400011a7983 */ /* 0x000ee80000300800 */
[----:B------:R-:W3:Y:S01]  /*66c10*/  LDL.LU R27, [R1+0xbf0] ;  /* 0x000bf000011b7983 */ /* 0x000ee20000300800 */
[----:B------:R-:W-:Y:S02]  /*66c20*/  F2FP.F16.E4M3.UNPACK_B R12, R4 ;  /* 0x00000004ff0c723e */ /* 0x000fe400020006ff */
[----:B------:R-:W-:Y:S02]  /*66c30*/  F2FP.F16.E4M3.UNPACK_B R13, R5 ;  /* 0x00000005ff0d723e */ /* 0x000fe400020006ff */
[----:B------:R-:W-:Y:S02]  /*66c40*/  F2FP.F16.E4M3.UNPACK_B R14, R6 ;  /* 0x00000006ff0e723e */ /* 0x000fe400020006ff */
[----:B------:R-:W-:-:S02]  /*66c50*/  F2FP.F16.E4M3.UNPACK_B R15, R7 ;  /* 0x00000007ff0f723e */ /* 0x000fc400020006ff */
[----:B--2---:R-:W-:Y:S02]  /*66c60*/  F2FP.F16.E4M3.UNPACK_B R2, R16.H1 ;  /* 0x00000010ff02723e */ /* 0x004fe400030006ff */
[----:B----4-:R-:W-:Y:S02]  /*66c70*/  F2FP.F16.E4M3.UNPACK_B R3, R17.H1 ;  /* 0x00000011ff03723e */ /* 0x010fe400030006ff */
[----:B---3--:R-:W-:Y:S02]  /*66c80*/  F2FP.F16.E4M3.UNPACK_B R4, R61.H1 ;  /* 0x0000003dff04723e */ /* 0x008fe400030006ff */
[----:B------:R-:W-:Y:S02]  /*66c90*/  F2FP.F16.E4M3.UNPACK_B R5, R60.H1 ;  /* 0x0000003cff05723e */ /* 0x000fe400030006ff */
[----:B------:R-:W-:Y:S02]  /*66ca0*/  F2FP.F16.E4M3.UNPACK_B R6, R19.H1 ;  /* 0x00000013ff06723e */ /* 0x000fe400030006ff */
[----:B------:R-:W-:-:S07]  /*66cb0*/  F2FP.F16.E4M3.UNPACK_B R7, R18.H1 ;  /* 0x00000012ff07723e */ /* 0x000fce00030006ff */
[C---:B------:R-:W-:Y:S08]  /*66cc0*/  HMMA.16816.F32 R16, R12.reuse, R6, R44 ;  /* 0x000000060c10723c */ /* 0x040ff0000000182c */
[C---:B0-----:R-:W-:Y:S08]  /*66cd0*/  HMMA.16816.F32 R8, R12.reuse, R2, R52 ;  /* 0x000000020c08723c */ /* 0x041ff00000001834 */
[----:B------:R-:W-:Y:S11]  /*66ce0*/  HMMA.16816.F32 R36, R12, R4, R48 ;  /* 0x000000040c24723c */ /* 0x000ff60000001830 */
[----:B------:R-:W-:Y:S04]  /*66cf0*/  STL.64 [R1+0xac0], R8 ;  /* 0x000ac00801007387 */ /* 0x000fe80000100a00 */
[----:B------:R0:W-:Y:S04]  /*66d00*/  STL.64 [R1+0xac8], R10 ;  /* 0x000ac80a01007387 */ /* 0x0001e80000100a00 */
[----:B------:R-:W-:Y:S04]  /*66d10*/  STL.64 [R1+0xae0], R36 ;  /* 0x000ae02401007387 */ /* 0x000fe80000100a00 */
[----:B------:R-:W-:Y:S04]  /*66d20*/  STL.64 [R1+0xae8], R38 ;  /* 0x000ae82601007387 */ /* 0x000fe80000100a00 */
[----:B------:R-:W-:Y:S04]  /*66d30*/  STL.64 [R1+0x5358], R6 ;  /* 0x0053580601007387 */ /* 0x000fe80000100a00 */
[----:B------:R1:W-:Y:S01]  /*66d40*/  STL.64 [R1+0x5350], R4 ;  /* 0x0053500401007387 */ /* 0x0003e20000100a00 */
[----:B0-----:R-:W-:-:S02]  /*66d50*/  F2FP.F16.E4M3.UNPACK_B R10, R0.H1 ;  /* 0x00000000ff0a723e */ /* 0x001fc400030006ff */
[----:B------:R-:W-:-:S07]  /*66d60*/  F2FP.F16.E4M3.UNPACK_B R11, R28.H1 ;  /* 0x0000001cff0b723e */ /* 0x000fce00030006ff */
[----:B-1----:R-:W-:Y:S01]  /*66d70*/  HMMA.16816.F32 R4, R12, R10, R40 ;  /* 0x0000000a0c04723c */ /* 0x002fe20000001828 */
[----:B------:R0:W-:Y:S04]  /*66d80*/  STL.64 [R1+0xb00], R16 ;  /* 0x000b001001007387 */ /* 0x0001e80000100a00 */
[----:B------:R-:W-:Y:S01]  /*66d90*/  STL.64 [R1+0xb08], R18 ;  /* 0x000b081201007387 */ /* 0x000fe20000100a00 */
[----:B0-----:R-:W-:Y:S02]  /*66da0*/  F2FP.F16.E4M3.UNPACK_B R16, R29.H1 ;  /* 0x0000001dff10723e */ /* 0x001fe400030006ff */
[----:B------:R-:W-:-:S11]  /*66db0*/  F2FP.F16.E4M3.UNPACK_B R17, R30.H1 ;  /* 0x0000001eff11723e */ /* 0x000fd600030006ff */
[----:B------:R-:W-:Y:S01]  /*66dc0*/  IMAD.MOV.U32 R61, RZ, RZ, R6 ;  /* 0x000000ffff3d7224 */ /* 0x000fe200078e0006 */
[----:B------:R0:W-:Y:S01]  /*66dd0*/  STL.64 [R1+0xb20], R4 ;  /* 0x000b200401007387 */ /* 0x0001e20000100a00 */
[----:B------:R-:W-:Y:S02]  /*66de0*/  IMAD.MOV.U32 R60, RZ, RZ, R7 ;  /* 0x000000ffff3c7224 */ /* 0x000fe400078e0007 */
[C---:B0-----:R-:W-:Y:S01]  /*66df0*/  HMMA.16816.F32 R4, R12.reuse, R16, R56 ;  /* 0x000000100c04723c */ /* 0x041fe20000001838 */
[----:B------:R-:W-:Y:S02]  /*66e00*/  F2FP.F16.E4M3.UNPACK_B R36, R31.H1 ;  /* 0x0000001fff24723e */ /* 0x000fe400030006ff */
[----:B------:R-:W-:Y:S01]  /*66e10*/  F2FP.F16.E4M3.UNPACK_B R37, R24.H1 ;  /* 0x00000018ff25723e */ /* 0x000fe200030006ff */
[----:B------:R-:W-:Y:S04]  /*66e20*/  STL [R1+0x4ffc], R60 ;  /* 0x004ffc3c01007387 */ /* 0x000fe80000100800 */
[----:B------:R-:W-:Y:S11]  /*66e30*/  STL [R1+0x4ff8], R61 ;  /* 0x004ff83d01007387 */ /* 0x000ff60000100800 */
[----:B------:R-:W-:Y:S04]  /*66e40*/  STL.64 [R1+0xb40], R4 ;  /* 0x000b400401007387 */ /* 0x000fe80000100a00 */
[----:B------:R0:W-:Y:S02]  /*66e50*/  STL.64 [R1+0xb48], R6 ;  /* 0x000b480601007387 */ /* 0x0001e40000100a00 */
[----:B0-----:R-:W-:Y:S01]  /*66e60*/  HMMA.16816.F32 R4, R12, R36, R32 ;  /* 0x000000240c04723c */ /* 0x001fe20000001820 */
[----:B------:R-:W-:-:S02]  /*66e70*/  F2FP.F16.E4M3.UNPACK_B R18, R25.H1 ;  /* 0x00000019ff12723e */ /* 0x000fc400030006ff */
[----:B------:R-:W-:-:S15]  /*66e80*/  F2FP.F16.E4M3.UNPACK_B R19, R26.H1 ;  /* 0x0000001aff13723e */ /* 0x000fde00030006ff */
[----:B------:R-:W-:Y:S01]  /*66e90*/  NOP ;  /* 0x0000000000007918 */ /* 0x000fe20000000000 */
[----:B------:R-:W-:Y:S01]  /*66ea0*/  IMAD.MOV.U32 R60, RZ, RZ, R6 ;  /* 0x000000ffff3c7224 */ /* 0x000fe200078e0006 */
[----:B------:R0:W-:Y:S01]  /*66eb0*/  STL.64 [R1+0xb60], R4 ;  /* 0x000b600401007387 */ /* 0x0001e20000100a00 */
[----:B------:R-:W-:Y:S02]  /*66ec0*/  IMAD.MOV.U32 R61, RZ, RZ, R7 ;  /* 0x000000ffff3d7224 */ /* 0x000fe400078e0007 */
[----:B0-----:R-:W-:Y:S01]  /*66ed0*/  HMMA.16816.F32 R4, R12, R18, R20 ;  /* 0x000000120c04723c */ /* 0x001fe20000001814 */
[----:B------:R-:W-:Y:S04]  /*66ee0*/  STL [R1+0x5050], R60 ;  /* 0x0050503c01007387 */ /* 0x000fe80000100800 */
[----:B------:R-:W-:Y:S04]  /*66ef0*/  STL.64 [R1+0x5328], R18 ;  /* 0x0053281201007387 */ /* 0x000fe80000100a00 */
[----:B------:R0:W-:Y:S01]  /*66f00*/  STL.64 [R1+0x5320], R16 ;  /* 0x0053201001007387 */ /* 0x0001e20000100a00 */
[----:B------:R-:W-:-:S09]  /*66f10*/  F2FP.F16.E4M3.UNPACK_B R8, R27.H1 ;  /* 0x0000001bff08723e */ /* 0x000fd200030006ff */
[----:B------:R-:W-:Y:S04]  /*66f20*/  STL.64 [R1+0xb70], R4 ;  /* 0x000b700401007387 */ /* 0x000fe80000100a00 */
[----:B------:R-:W-:Y:S04]  /*66f30*/  STL.64 [R1+0xb78], R6 ;  /* 0x000b780601007387 */ /* 0x000fe80000100a00 */
[----:B------:R-:W2:Y:S04]  /*66f40*/  LDL.LU R24, [R1+0x310] ;  /* 0x0003100001187983 */ /* 0x000ea80000300800 */
[----:B------:R-:W2:Y:S04]  /*66f50*/  LDL.LU R25, [R1+0x314] ;  /* 0x0003140001197983 */ /* 0x000ea80000300800 */
[----:B------:R-:W3:Y:S04]  /*66f60*/  LDL.LU R26, [R1+0x318] ;  /* 0x00031800011a7983 */ /* 0x000ee80000300800 */
[----:B------:R-:W3:Y:S04]  /*66f70*/  LDL.LU R27, [R1+0x31c] ;  /* 0x00031c00011b7983 */ /* 0x000ee80000300800 */
[----:B---3--:R-:W-:Y:S04]  /*66f80*/  STL.64 [R1+0x5338], R26 ;  /* 0x0053381a01007387 */ /* 0x008fe80000100a00 */
[----:B--2---:R-:W-:Y:S04]  /*66f90*/  STL.64 [R1+0x5330], R24 ;  /* 0x0053301801007387 */ /* 0x004fe80000100a00 */
        /* <DEDUP_REMOVED lines=11> */
[----:B--2---:R1:W-:Y:S04]  /*67050*/  STL.64 [R1+0x5360], R44 ;  /* 0x0053602c01007387 */ /* 0x0043e80000100a00 */
[----:B------:R-:W2:Y:S04]  /*67060*/  LDL.LU R56, [R1+0x340] ;  /* 0x0003400001387983 */ /* 0x000ea80000300800 */
[----:B------:R-:W2:Y:S04]  /*67070*/  LDL.LU R57, [R1+0x344] ;  /* 0x0003440001397983 */ /* 0x000ea80000300800 */
[----:B------:R-:W2:Y:S04]  /*67080*/  LDL.LU R58, [R1+0x348] ;  /* 0x00034800013a7983 */ /* 0x000ea80000300800 */
[----:B------:R-:W2:Y:S04]  /*67090*/  LDL.LU R59, [R1+0x34c] ;  /* 0x00034c00013b7983 */ /* 0x000ea80000300800 */
[----:B0-----:R-:W3:Y:S04]  /*670a0*/  LDL.LU R16, [R1+0x360] ;  /* 0x0003600001107983 */ /* 0x001ee80000300800 */
[----:B------:R-:W3:Y:S04]  /*670b0*/  LDL.LU R17, [R1+0x364] ;  /* 0x0003640001117983 */ /* 0x000ee80000300800 */
[----:B------:R-:W3:Y:S04]  /*670c0*/  LDL.LU R18, [R1+0x368] ;  /* 0x0003680001127983 */ /* 0x000ee80000300800 */
[----:B------:R-:W3:Y:S04]  /*670d0*/  LDL.LU R19, [R1+0x36c] ;  /* 0x00036c0001137983 */ /* 0x000ee80000300800 */
[----:B-1----:R-:W4:Y:S04]  /*670e0*/  LDL.LU R44, [R1+0x70] ;  /* 0x00007000012c7983 */ /* 0x002f280000300800 */
[----:B------:R-:W4:Y:S04]  /*670f0*/  LDL.LU R45, [R1+0x74] ;  /* 0x00007400012d7983 */ /* 0x000f280000300800 */
[----:B------:R-:W4:Y:S04]  /*67100*/  LDL.LU R46, [R1+0x78] ;  /* 0x00007800012e7983 */ /* 0x000f280000300800 */
[----:B------:R-:W4:Y:S04]  /*67110*/  LDL.LU R47, [R1+0x7c] ;  /* 0x00007c00012f7983 */ /* 0x000f280000300800 */
[----:B------:R-:W2:Y:S04]  /*67120*/  LDL.LU R9, [R1+0xbf4] ;  /* 0x000bf40001097983 */ /* 0x000ea80000300800 */
        /* <DEDUP_REMOVED lines=35> */
[----:B------:R-:W3:Y:S01]  /*67360*/  LDL.LU R23, [R1+0x30c] ;  /* 0x00030c0001177983 */ /* 0x000ee20000300800 */
[----:B--2---:R-:W-:-:S07]  /*67370*/  F2FP.F16.E4M3.UNPACK_B R9, R9.H1 ;  /* 0x00000009ff09723e */ /* 0x004fce00030006ff */
[----:B----4-:R-:W-:Y:S01]  /*67380*/  HMMA.16816.F32 R12, R12, R8, R44 ;  /* 0x000000080c0c723c */ /* 0x010fe2000000182c */
[----:B---3--:R-:W-:Y:S02]  /*67390*/  IMAD R39, R39, 0x100, R40 ;  /* 0x0000010027277824 */ /* 0x008fe400078e0228 */
[----:B------:R-:W-:Y:S02]  /*673a0*/  IMAD R40, R42, 0x100, R41 ;  /* 0x000001002a287824 */ /* 0x000fe400078e0229 */
[----:B------:R-:W-:Y:S02]  /*673b0*/  IMAD R38, R38, 0x100, R60 ;  /* 0x0000010026267824 */ /* 0x000fe400078e023c */
[----:B------:R-:W-:Y:S01]  /*673c0*/  IMAD R41, R48, 0x100, R43 ;  /* 0x0000010030297824 */ /* 0x000fe200078e022b */
[----:B------:R-:W2:Y:S04]  /*673d0*/  LDL.LU.64 R46, [R1+0x5368] ;  /* 0x00536800012e7983 */ /* 0x000ea80000300a00 */
[----:B------:R-:W2:Y:S07]  /*673e0*/  LDL.LU.64 R44, [R1+0x5360] ;  /* 0x00536000012c7983 */ /* 0x000eae0000300a00 */
[----:B------:R0:W-:Y:S04]  /*673f0*/  STL.64 [R1+0x3a0], R12 ;  /* 0x0003a00c01007387 */ /* 0x0001e80000100a00 */
[----:B------:R1:W-:Y:S01]  /*67400*/  STL.64 [R1+0x3a8], R14 ;  /* 0x0003a80e01007387 */ /* 0x0003e20000100a00 */
[----:B0-----:R-:W-:-:S02]  /*67410*/  F2FP.F16.E4M3.UNPACK_B R12, R38 ;  /* 0x00000026ff0c723e */ /* 0x001fc400020006ff */
[----:B------:R-:W-:Y:S02]  /*67420*/  F2FP.F16.E4M3.UNPACK_B R13, R39 ;  /* 0x00000027ff0d723e */ /* 0x000fe400020006ff */
[----:B-1----:R-:W-:Y:S02]  /*67430*/  F2FP.F16.E4M3.UNPACK_B R14, R40 ;  /* 0x00000028ff0e723e */ /* 0x002fe400020006ff */
[----:B------:R-:W-:Y:S01]  /*67440*/  F2FP.F16.E4M3.UNPACK_B R15, R41 ;  /* 0x00000029ff0f723e */ /* 0x000fe200020006ff */
[----:B------:R-:W3:Y:S04]  /*67450*/  LDL.LU R40, [R1+0x350] ;  /* 0x0003500001287983 */ /* 0x000ee80000300800 */
[----:B------:R-:W3:Y:S04]  /*67460*/  LDL.LU R41, [R1+0x354] ;  /* 0x0003540001297983 */ /* 0x000ee80000300800 */
[----:B------:R-:W3:Y:S04]  /*67470*/  LDL.LU R42, [R1+0x358] ;  /* 0x00035800012a7983 */ /* 0x000ee80000300800 */
[----:B------:R-:W3:Y:S01]  /*67480*/  LDL.LU R43, [R1+0x35c] ;  /* 0x00035c00012b7983 */ /* 0x000ee20000300800 */
[----:B------:R-:W-:-:S15]  /*67490*/  HMMA.16816.F32 R4, R12, R2, R4 ;  /* 0x000000020c04723c */ /* 0x000fde0000001804 */
[----:B------:R-:W-:-:S04]  /*674a0*/  NOP ;  /* 0x0000000000007918 */ /* 0x000fc80000000000 */
[----:B------:R-:W-:Y:S04]  /*674b0*/  STL.64 [R1+0xb50], R4 ;  /* 0x000b500401007387 */ /* 0x000fe80000100a00 */
[----:B------:R0:W-:Y:S04]  /*674c0*/  STL.64 [R1+0xb58], R6 ;  /* 0x000b580601007387 */ /* 0x0001e80000100a00 */
[----:B0-----:R-:W4:Y:S04]  /*674d0*/  LDL.LU.64 R6, [R1+0x5358] ;  /* 0x0053580001067983 */ /* 0x001f280000300a00 */
[----:B------:R-:W2:Y:S01]  /*674e0*/  LDL.LU.64 R4, [R1+0x5350] ;  /* 0x0053500001047983 */ /* 0x000ea20000300a00 */
[C---:B------:R-:W-:Y:S08]  /*674f0*/  HMMA.16816.F32 R16, R12.reuse, R10, R16 ;  /* 0x0000000a0c10723c */ /* 0x040ff00000001810 */
[C---:B--2---:R-:W-:Y:S08]  /*67500*/  HMMA.16816.F32 R28, R12.reuse, R4, R28 ;  /* 0x000000040c1c723c */ /* 0x044ff0000000181c */
[C---:B----4-:R-:W-:Y:S11]  /*67510*/  HMMA.16816.F32 R24, R12.reuse, R6, R24 ;  /* 0x000000060c18723c */ /* 0x050ff60000001818 */
[----:B------:R-:W-:Y:S04]  /*67520*/  STL.64 [R1+0xb30], R28 ;  /* 0x000b301c01007387 */ /* 0x000fe80000100a00 */
[----:B------:R0:W-:Y:S04]  /*67530*/  STL.64 [R1+0xb38], R30 ;  /* 0x000b381e01007387 */ /* 0x0001e80000100a00 */
[----:B0-----:R-:W2:Y:S04]  /*67540*/  LDL.LU.64 R30, [R1+0x5348] ;  /* 0x00534800011e7983 */ /* 0x001ea80000300a00 */
[----:B------:R-:W2:Y:S04]  /*67550*/  LDL.LU.64 R28, [R1+0x5340] ;  /* 0x00534000011c7983 */ /* 0x000ea80000300a00 */
[----:B------:R-:W-:Y:S04]  /*67560*/  STL.64 [R1+0xb10], R24 ;  /* 0x000b101801007387 */ /* 0x000fe80000100a00 */
[----:B------:R0:W-:Y:S04]  /*67570*/  STL.64 [R1+0xb18], R26 ;  /* 0x000b181a01007387 */ /* 0x0001e80000100a00 */
[----:B0-----:R-:W4:Y:S04]  /*67580*/  LDL.LU.64 R26, [R1+0x5338] ;  /* 0x00533800011a7983 */ /* 0x001f280000300a00 */
[----:B------:R-:W4:Y:S04]  /*67590*/  LDL.LU.64 R24, [R1+0x5330] ;  /* 0x0053300001187983 */ /* 0x000f280000300a00 */
[----:B------:R-:W-:Y:S04]  /*675a0*/  STL.64 [R1+0xaf0], R16 ;  /* 0x000af01001007387 */ /* 0x000fe80000100a00 */
[----:B------:R0:W-:Y:S04]  /*675b0*/  STL.64 [R1+0xaf8], R18 ;  /* 0x000af81201007387 */ /* 0x0001e80000100a00 */
[----:B0-----:R-:W2:Y:S04]  /*675c0*/  LDL.LU.64 R18, [R1+0x5328] ;  /* 0x0053280001127983 */ /* 0x001ea80000300a00 */
[----:B------:R-:W3:Y:S01]  /*675d0*/  LDL.LU.64 R16, [R1+0x5320] ;  /* 0x0053200001107983 */ /* 0x000ee20000300a00 */
[----:B------:R-:W-:Y:S01]  /*675e0*/  HMMA.16816.F32 R56, R12, R36, R56 ;  /* 0x000000240c38723c */ /* 0x000fe20000001838 */
[----:B------:R-:W-:-:S02]  /*675f0*/  IMAD R38, R50, 0x100, R49 ;  /* 0x0000010032267824 */ /* 0x000fc400078e0231 */
[----:B------:R-:W-:-:S05]  /*67600*/  IMAD R39, R52, 0x100, R51 ;  /* 0x0000010034277824 */ /* 0x000fca00078e0233 */
[----:B---3--:R-:W-:-:S15]  /*67610*/  HMMA.16816.F32 R40, R12, R16, R40 ;  /* 0x000000100c28723c */ /* 0x008fde0000001828 */
[----:B------:R-:W-:-:S04]  /*67620*/  NOP ;  /* 0x0000000000007918 */ /* 0x000fc80000000000 */
[----:B------:R-:W-:Y:S04]  /*67630*/  STL.64 [R1+0xad0], R40 ;  /* 0x000ad02801007387 */ /* 0x000fe80000100a00 */
[----:B------:R2:W-:Y:S02]  /*67640*/  STL.64 [R1+0xad8], R42 ;  /* 0x000ad82a01007387 */ /* 0x0005e40000100a00 */
[C---:B--2---:R-:W-:Y:S02]  /*67650*/  HMMA.16816.F32 R40, R12.reuse, R18, R44 ;  /* 0x000000120c28723c */ /* 0x044fe4000000182c */
[----:B------:R-:W-:Y:S04]  /*67660*/  STL.64 [R1+0x5318], R18 ;  /* 0x0053181201007387 */ /* 0x000fe80000100a00 */
[----:B------:R-:W-:Y:S04]  /*67670*/  STL.64 [R1+0xab0], R56 ;  /* 0x000ab03801007387 */ /* 0x000fe80000100a00 */
[----:B------:R-:W-:Y:S04]  /*67680*/  STL.64 [R1+0xab8], R58 ;  /* 0x000ab83a01007387 */ /* 0x000fe80000100a00 */
[----:B------:R0:W-:Y:S02]  /*67690*/  STL.64 [R1+0x5310], R16 ;  /* 0x0053101001007387 */ /* 0x0001e40000100a00 */
[----:B0-----:R-:W-:Y:S03]  /*676a0*/  HMMA.16816.F32 R16, R12, R8, R28 ;  /* 0x000000080c10723c */ /* 0x001fe6000000181c */
[----:B------:R0:W-:Y:S01]  /*676b0*/  STL.64 [R1+0xaa0], R40 ;  /* 0x000aa02801007387 */ /* 0x0001e20000100a00 */
[----:B------:R-:W-:-:S02]  /*676c0*/  F2FP.F16.E4M3.UNPACK_B R12, R38 ;  /* 0x00000026ff0c723e */ /* 0x000fc400020006ff */
[----:B------:R-:W-:Y:S01]  /*676d0*/  F2FP.F16.E4M3.UNPACK_B R13, R39 ;  /* 0x00000027ff0d723e */ /* 0x000fe200020006ff */
[----:B0-----:R-:W-:Y:S02]  /*676e0*/  IMAD R40, R54, 0x100, R53 ;  /* 0x0000010036287824 */ /* 0x001fe400078e0235 */
[----:B------:R-:W-:-:S03]  /*676f0*/  IMAD R41, R0, 0x100, R55 ;  /* 0x0000010000297824 */ /* 0x000fc600078e0237 */
[----:B------:R-:W-:Y:S02]  /*67700*/  F2FP.F16.E4M3.UNPACK_B R14, R40 ;  /* 0x00000028ff0e723e */ /* 0x000fe400020006ff */
[----:B------:R-:W-:Y:S01]  /*67710*/  F2FP.F16.E4M3.UNPACK_B R15, R41 ;  /* 0x00000029ff0f723e */ /* 0x000fe200020006ff */
[----:B------:R-:W-:Y:S04]  /*67720*/  STL.64 [R1+0xaa8], R42 ;  /* 0x000aa82a01007387 */ /* 0x000fe80000100a00 */
[----:B------:R-:W-:Y:S02]  /*67730*/  STL.64 [R1+0x380], R16 ;  /* 0x0003801001007387 */ /* 0x000fe40000100a00 */
[C---:B------:R-:W-:Y:S08]  /*67740*/  HMMA.16816.F32 R28, R12.reuse, R2, R32 ;  /* 0x000000020c1c723c */ /* 0x040ff00000001820 */
[C---:B----4-:R-:W-:Y:S01]  /*67750*/  HMMA.16816.F32 R24, R12.reuse, R4, R24 ;  /* 0x000000040c18723c */ /* 0x050fe20000001818 */
[----:B------:R0:W-:Y:S07]  /*67760*/  STL.64 [R1+0x388], R18 ;  /* 0x0003881201007387 */ /* 0x0001ee0000100a00 */
[C---:B0-----:R-:W-:Y:S03]  /*67770*/  HMMA.16816.F32 R16, R12.reuse, R6, R20 ;  /* 0x000000060c10723c */ /* 0x041fe60000001814 */
[----:B------:R-:W-:Y:S04]  /*67780*/  STL.64 [R1+0xa20], R28 ;  /* 0x000a201c01007387 */ /* 0x000fe80000100a00 */
[----:B------:R-:W-:Y:S04]  /*67790*/  STL.64 [R1+0xa28], R30 ;  /* 0x000a281e01007387 */ /* 0x000fe80000100a00 */
[----:B------:R-:W-:Y:S04]  /*677a0*/  STL.64 [R1+0x52d8], R6 ;  /* 0x0052d80601007387 */ /* 0x000fe80000100a00 */
[----:B------:R-:W-:Y:S04]  /*677b0*/  STL.64 [R1+0x9e0], R24 ;  /* 0x0009e01801007387 */ /* 0x000fe80000100a00 */
[----:B------:R-:W-:Y:S04]  /*677c0*/  STL.64 [R1+0x9e8], R26 ;  /* 0x0009e81a01007387 */ /* 0x000fe80000100a00 */
[----:B------:R-:W-:Y:S04]  /*677d0*/  STL.64 [R1+0x52d0], R4 ;  /* 0x0052d00401007387 */ /* 0x000fe80000100a00 */
        /* <DEDUP_REMOVED lines=34> */
[----:B--2---:R-:W2:Y:S04]  /*67a00*/  LDL.LU R56, [R1+0x2e0] ;  /* 0x0002e00001387983 */ /* 0x004ea80000300800 */
[----:B------:R-:W2:Y:S04]  /*67a10*/  LDL.LU R57, [R1+0x2e4] ;  /* 0x0002e40001397983 */ /* 0x000ea80000300800 */
[----:B------:R-:W2:Y:S04]  /*67a20*/  LDL.LU R58, [R1+0x2e8] ;  /* 0x0002e800013a7983 */ /* 0x000ea80000300800 */
[----:B------:R-:W2:Y:S04]  /*67a30*/  LDL.LU R59, [R1+0x2ec] ;  /* 0x0002ec00013b7983 */ /* 0x000ea80000300800 */
[----:B------:R-:W2:Y:S04]  /*67a40*/  LDL.LU R16, [R1+0x2f0] ;  /* 0x0002f00001107983 */ /* 0x000ea80000300800 */
[----:B------:R-:W2:Y:S04]  /*67a50*/  LDL.LU R17, [R1+0x2f4] ;  /* 0x0002f40001117983 */ /* 0x000ea80000300800 */
[----:B------:R-:W2:Y:S04]  /*67a60*/  LDL.LU R18, [R1+0x2f8] ;  /* 0x0002f80001127983 */ /* 0x000ea80000300800 */
        /* <DEDUP_REMOVED lines=35> */
[----:B------:R-:W-:Y:S04]  /*67ca0*/  STL.64 [R1+0x9a0], R16 ;  /* 0x0009a01001007387 */ /* 0x000fe80000100a00 */
[----:B------:R0:W-:Y:S04]  /*67cb0*/  STL.64 [R1+0x9a8], R18 ;  /* 0x0009a81201007387 */ /* 0x0001e80000100a00 */
[----:B0-----:R-:W2:Y:S04]  /*67cc0*/  LDL.LU.64 R18, [R1+0x5318] ;  /* 0x0053180001127983 */ /* 0x001ea80000300a00 */
[----:B------:R-:W2:Y:S01]  /*67cd0*/  LDL.LU.64 R16, [R1+0x5310] ;  /* 0x0053100001107983 */ /* 0x000ea20000300a00 */
[----:B---3--:R-:W-:Y:S01]  /*67ce0*/  HMMA.16816.F32 R20, R12, R36, R20 ;  /* 0x000000240c14723c */ /* 0x008fe20000001814 */
[----:B------:R-:W-:-:S02]  /*67cf0*/  IMAD R38, R38, 0x100, R41 ;  /* 0x0000010026267824 */ /* 0x000fc400078e0229 */
[----:B------:R-:W-:Y:S02]  /*67d00*/  IMAD R39, R39, 0x100, R40 ;  /* 0x0000010027277824 */ /* 0x000fe400078e0228 */
[----:B------:R-:W-:Y:S02]  /*67d10*/  IMAD R40, R42, 0x100, R60 ;  /* 0x000001002a287824 */ /* 0x000fe400078e023c */
[----:B----4-:R-:W-:Y:S01]  /*67d20*/  IMAD R41, R0, 0x100, R43 ;  /* 0x0000010000297824 */ /* 0x010fe200078e022b */
[C---:B--2---:R-:W-:Y:S08]  /*67d30*/  HMMA.16816.F32 R56, R12.reuse, R16, R56 ;  /* 0x000000100c38723c */ /* 0x044ff00000001838 */
[C---:B------:R-:W-:Y:S08]  /*67d40*/  HMMA.16816.F32 R44, R12.reuse, R18, R44 ;  /* 0x000000120c2c723c */ /* 0x040ff0000000182c */
[----:B------:R-:W-:Y:S03]  /*67d50*/  HMMA.16816.F32 R12, R12, R8, R48 ;  /* 0x000000080c0c723c */ /* 0x000fe60000001830 */
[----:B------:R-:W-:Y:S04]  /*67d60*/  STL.64 [R1+0x980], R56 ;  /* 0x0009803801007387 */ /* 0x000fe80000100a00 */
[----:B------:R0:W-:Y:S04]  /*67d70*/  STL.64 [R1+0x988], R58 ;  /* 0x0009883a01007387 */ /* 0x0001e80000100a00 */
[----:B0-----:R-:W2:Y:S04]  /*67d80*/  LDL.LU.64 R58, [R1+0x5308] ;  /* 0x00530800013a7983 */ /* 0x001ea80000300a00 */
[----:B------:R-:W2:Y:S04]  /*67d90*/  LDL.LU.64 R56, [R1+0x5300] ;  /* 0x0053000001387983 */ /* 0x000ea80000300a00 */
[----:B------:R0:W-:Y:S04]  /*67da0*/  STL.64 [R1+0x960], R20 ;  /* 0x0009601401007387 */ /* 0x0001e80000100a00 */
[----:B------:R1:W-:Y:S04]  /*67db0*/  STL.64 [R1+0x968], R22 ;  /* 0x0009681601007387 */ /* 0x0003e80000100a00 */
[----:B0-----:R-:W3:Y:S04]  /*67dc0*/  LDL.LU R20, [R1+0x240] ;  /* 0x0002400001147983 */ /* 0x001ee80000300800 */
[----:B------:R-:W3:Y:S04]  /*67dd0*/  LDL.LU R21, [R1+0x244] ;  /* 0x0002440001157983 */ /* 0x000ee80000300800 */
[----:B-1----:R-:W3:Y:S04]  /*67de0*/  LDL.LU R22, [R1+0x248] ;  /* 0x0002480001167983 */ /* 0x002ee80000300800 */
[----:B------:R-:W3:Y:S04]  /*67df0*/  LDL.LU R23, [R1+0x24c] ;  /* 0x00024c0001177983 */ /* 0x000ee80000300800 */
[----:B------:R-:W-:Y:S04]  /*67e00*/  STL.64 [R1+0x940], R44 ;  /* 0x0009402c01007387 */ /* 0x000fe80000100a00 */
[----:B------:R0:W-:Y:S04]  /*67e10*/  STL.64 [R1+0x948], R46 ;  /* 0x0009482e01007387 */ /* 0x0001e80000100a00 */
[----:B0-----:R-:W4:Y:S04]  /*67e20*/  LDL.LU.64 R46, [R1+0x52f8] ;  /* 0x0052f800012e7983 */ /* 0x001f280000300a00 */
[----:B------:R-:W4:Y:S04]  /*67e30*/  LDL.LU.64 R44, [R1+0x52f0] ;  /* 0x0052f000012c7983 */ /* 0x000f280000300a00 */
[----:B------:R-:W2:Y:S04]  /*67e40*/  LDL.LU.64 R50, [R1+0x52e8] ;  /* 0x0052e80001327983 */ /* 0x000ea80000300a00 */
[----:B------:R-:W2:Y:S04]  /*67e50*/  LDL.LU.64 R48, [R1+0x52e0] ;  /* 0x0052e00001307983 */ /* 0x000ea80000300a00 */
[----:B------:R0:W-:Y:S04]  /*67e60*/  STL.64 [R1+0x910], R12 ;  /* 0x0009100c01007387 */ /* 0x0001e80000100a00 */
[----:B------:R1:W-:Y:S01]  /*67e70*/  STL.64 [R1+0x918], R14 ;  /* 0x0009180e01007387 */ /* 0x0003e20000100a00 */
[----:B0-----:R-:W-:-:S02]  /*67e80*/  F2FP.F16.E4M3.UNPACK_B R12, R38 ;  /* 0x00000026ff0c723e */ /* 0x001fc400020006ff */
[----:B------:R-:W-:Y:S02]  /*67e90*/  F2FP.F16.E4M3.UNPACK_B R13, R39 ;  /* 0x00000027ff0d723e */ /* 0x000fe400020006ff */
[----:B-1----:R-:W-:Y:S02]  /*67ea0*/  F2FP.F16.E4M3.UNPACK_B R14, R40 ;  /* 0x00000028ff0e723e */ /* 0x002fe400020006ff */
[----:B------:R-:W-:Y:S01]  /*67eb0*/  F2FP.F16.E4M3.UNPACK_B R15, R41 ;  /* 0x00000029ff0f723e */ /* 0x000fe200020006ff */
[----:B------:R-:W2:Y:S04]  /*67ec0*/  LDL.LU R40, [R1+0x290] ;  /* 0x0002900001287983 */ /* 0x000ea80000300800 */
[----:B------:R-:W2:Y:S04]  /*67ed0*/  LDL.LU R41, [R1+0x294] ;  /* 0x0002940001297983 */ /* 0x000ea80000300800 */
[----:B------:R-:W2:Y:S04]  /*67ee0*/  LDL.LU R42, [R1+0x298] ;  /* 0x00029800012a7983 */ /* 0x000ea80000300800 */
[----:B------:R-:W2:Y:S01]  /*67ef0*/  LDL.LU R43, [R1+0x29c] ;  /* 0x00029c00012b7983 */ /* 0x000ea20000300800 */
[----:B------:R-:W-:-:S15]  /*67f00*/  HMMA.16816.F32 R4, R12, R2, R4 ;  /* 0x000000020c04723c */ /* 0x000fde0000001804 */
[----:B------:R-:W-:-:S04]  /*67f10*/  NOP ;  /* 0x0000000000007918 */ /* 0x000fc80000000000 */
[----:B------:R-:W-:Y:S04]  /*67f20*/  STL.64 [R1+0x920], R4 ;  /* 0x0009200401007387 */ /* 0x000fe80000100a00 */
[----:B------:R0:W-:Y:S04]  /*67f30*/  STL.64 [R1+0x928], R6 ;  /* 0x0009280601007387 */ /* 0x0001e80000100a00 */
[----:B0-----:R-:W2:Y:S04]  /*67f40*/  LDL.LU.64 R6, [R1+0x52d8] ;  /* 0x0052d80001067983 */ /* 0x001ea80000300a00 */
[----:B------:R-:W2:Y:S02]  /*67f50*/  LDL.LU.64 R4, [R1+0x52d0] ;  /* 0x0052d00001047983 */ /* 0x000ea40000300a00 */
[----:B--2---:R-:W-:-:S15]  /*67f60*/  HMMA.16816.F32 R52, R12, R4, R52 ;  /* 0x000000040c34723c */ /* 0x004fde0000001834 */
[----:B------:R-:W-:-:S04]  /*67f70*/  NOP ;  /* 0x0000000000007918 */ /* 0x000fc80000000000 */
[----:B------:R-:W-:Y:S04]  /*67f80*/  STL.64 [R1+0x900], R52 ;  /* 0x0009003401007387 */ /* 0x000fe80000100a00 */
[----:B------:R0:W-:Y:S04]  /*67f90*/  STL.64 [R1+0x908], R54 ;  /* 0x0009083601007387 */ /* 0x0001e80000100a00 */
[----:B0-----:R-:W2:Y:S04]  /*67fa0*/  LDL.LU.64 R54, [R1+0x52c8] ;  /* 0x0052c80001367983 */ /* 0x001ea80000300a00 */
[----:B------:R-:W2:Y:S01]  /*67fb0*/  LDL.LU.64 R52, [R1+0x52c0] ;  /* 0x0052c00001347983 */ /* 0x000ea20000300a00 */
[----:B------:R-:W-:-:S15]  /*67fc0*/  HMMA.16816.F32 R40, R12, R6, R40 ;  /* 0x000000060c28723c */ /* 0x000fde0000001828 */
[----:B------:R-:W-:-:S04]  /*67fd0*/  NOP ;  /* 0x0000000000007918 */ /* 0x000fc80000000000 */
[----:B------:R-:W-:Y:S04]  /*67fe0*/  STL.64 [R1+0x8d0], R40 ;  /* 0x0008d02801007387 */ /* 0x000fe80000100a00 */
[----:B------:R0:W-:Y:S02]  /*67ff0*/  STL.64 [R1+0x8d8], R42 ;  /* 0x0008d82a01007387 */ /* 0x0001e40000100a00 */
[C---:B0-----:R-:W-:Y:S08]  /*68000*/  HMMA.16816.F32 R40, R12.reuse, R10, R56 ;  /* 0x0000000a0c28723c */ /* 0x041ff00000001838 */
[C---:B----4-:R-:W-:Y:S08]  /*68010*/  HMMA.16816.F32 R56, R12.reuse, R16, R44 ;  /* 0x000000100c38723c */ /* 0x050ff0000000182c */
[----:B------:R-:W-:Y:S03]  /*68020*/  HMMA.16816.F32 R44, R12, R36, R48 ;  /* 0x000000240c2c723c */ /* 0x000fe60000001830 */
[----:B------:R-:W-:Y:S04]  /*68030*/  STL.64 [R1+0x8b0], R40 ;  /* 0x0008b02801007387 */ /* 0x000fe80000100a00 */
[----:B------:R2:W-:Y:S04]  /*68040*/  STL.64 [R1+0x8b8], R42 ;  /* 0x0008b82a01007387 */ /* 0x0005e80000100a00 */
[----:B------:R-:W-:Y:S04]  /*68050*/  STL.64 [R1+0x890], R56 ;  /* 0x0008903801007387 */ /* 0x000fe80000100a00 */
[----:B------:R-:W-:Y:S04]  /*68060*/  STL.64 [R1+0x898], R58 ;  /* 0x0008983a01007387 */ /* 0x000fe80000100a00 */
[----:B------:R-:W-:Y:S04]  /*68070*/  STL.64 [R1+0x5298], R18 ;  /* 0x0052981201007387 */ /* 0x000fe80000100a00 */
[----:B------:R-:W-:Y:S04]  /*68080*/  STL.64 [R1+0x870], R44 ;  /* 0x0008702c01007387 */ /* 0x000fe80000100a00 */
[----:B------:R-:W-:Y:S04]  /*68090*/  STL.64 [R1+0x878], R46 ;  /* 0x0008782e01007387 */ /* 0x000fe80000100a00 */
[----:B------:R-:W-:Y:S01]  /*680a0*/  STL.64 [R1+0x5290], R16 ;  /* 0x0052901001007387 */ /* 0x000fe20000100a00 */
[----:B------:R-:W-:-:S02]  /*680b0*/  IMAD R38, R29, 0x100, R28 ;  /* 0x000001001d267824 */ /* 0x000fc400078e021c */
[----:B------:R-:W-:Y:S01]  /*680c0*/  IMAD R39, R31, 0x100, R30 ;  /* 0x000001001f277824 */ /* 0x000fe200078e021e */
[C---:B--2---:R-:W-:Y:S08]  /*680d0*/  HMMA.16816.F32 R40, R12.reuse, R18, R52 ;  /* 0x000000120c28723c */ /* 0x044ff00000001834 */
[----:B------:R-:W-:Y:S11]  /*680e0*/  HMMA.16816.F32 R12, R12, R8, R24 ;  /* 0x000000080c0c723c */ /* 0x000ff60000001818 */
[----:B------:R0:W-:Y:S04]  /*680f0*/  STL.64 [R1+0x850], R40 ;  /* 0x0008502801007387 */ /* 0x0001e80000100a00 */
[----:B------:R-:W-:Y:S04]  /*68100*/  STL.64 [R1+0x858], R42 ;  /* 0x0008582a01007387 */ /* 0x000fe80000100a00 */
[----:B------:R-:W-:Y:S04]  /*68110*/  STL.64 [R1+0x52a8], R10 ;  /* 0x0052a80a01007387 */ /* 0x000fe80000100a00 */
[----:B------:R-:W-:Y:S04]  /*68120*/  STL.64 [R1+0x52a0], R8 ;  /* 0x0052a00801007387 */ /* 0x000fe80000100a00 */
[----:B------:R1:W-:Y:S04]  /*68130*/  STL.64 [R1+0x820], R12 ;  /* 0x0008200c01007387 */ /* 0x0003e80000100a00 */
[----:B------:R2:W-:Y:S04]  /*68140*/  STL.64 [R1+0x828], R14 ;  /* 0x0008280e01007387 */ /* 0x0005e80000100a00 */
[----:B------:R-:W4:Y:S01]  /*68150*/  LDL.LU R28, [R1+0x170] ;  /* 0x00017000011c7983 */ /* 0x000f220000300800 */
[----:B0-----:R-:W-:-:S02]  /*68160*/  IMAD R40, R33, 0x100, R32 ;  /* 0x0000010021287824 */ /* 0x001fc400078e0220 */
[----:B------:R-:W-:Y:S01]  /*68170*/  IMAD R41, R35, 0x100, R34 ;  /* 0x0000010023297824 */ /* 0x000fe200078e0222 */
[----:B-1----:R-:W-:Y:S02]  /*68180*/  F2FP.F16.E4M3.UNPACK_B R12, R38 ;  /* 0x00000026ff0c723e */ /* 0x002fe400020006ff */
[----:B------:R-:W-:Y:S02]  /*68190*/  F2FP.F16.E4M3.UNPACK_B R13, R39 ;  /* 0x00000027ff0d723e */ /* 0x000fe400020006ff */
[----:B--2---:R-:W-:Y:S02]  /*681a0*/  F2FP.F16.E4M3.UNPACK_B R14, R40 ;  /* 0x00000028ff0e723e */ /* 0x004fe400020006ff */
[----:B------:R-:W-:-:S07]  /*681b0*/  F2FP.F16.E4M3.UNPACK_B R15, R41 ;  /* 0x00000029ff0f723e */ /* 0x000fce00020006ff */
[----:B---3--:R-:W-:-:S15]  /*681c0*/  HMMA.16816.F32 R8, R12, R2, R20 ;  /* 0x000000020c08723c */ /* 0x008fde0000001814 */
[----:B------:R-:W-:-:S04]  /*681d0*/  NOP ;  /* 0x0000000000007918 */ /* 0x000fc80000000000 */
[----:B------:R-:W-:Y:S04]  /*681e0*/  STL.64 [R1+0x810], R8 ;  /* 0x0008100801007387 */ /* 0x000fe80000100a00 */
[----:B------:R-:W-:Y:S04]  /*681f0*/  STL.64 [R1+0x818], R10 ;  /* 0x0008180a01007387 */ /* 0x000fe80000100a00 */
[----:B------:R-:W4:Y:S04]  /*68200*/  LDL.LU R29, [R1+0x174] ;  /* 0x00017400011d7983 */ /* 0x000f280000300800 */
[----:B------:R-:W2:Y:S04]  /*68210*/  LDL.LU R30, [R1+0x178] ;  /* 0x00017800011e7983 */ /* 0x000ea80000300800 */
[----:B------:R-:W2:Y:S04]  /*68220*/  LDL.LU R31, [R1+0x17c] ;  /* 0x00017c00011f7983 */ /* 0x000ea80000300800 */
[----:B--2---:R-:W-:Y:S04]  /*68230*/  STL.64 [R1+0x5248], R30 ;  /* 0x0052481e01007387 */ /* 0x004fe80000100a00 */
[----:B----4-:R-:W-:Y:S04]  /*68240*/  STL.64 [R1+0x5240], R28 ;  /* 0x0052401c01007387 */ /* 0x010fe80000100a00 */
        /* <DEDUP_REMOVED lines=18> */
[----:B0-----:R-:W2:Y:S04]  /*68370*/  LDL.LU R48, [R1+0x1e0] ;  /* 0x0001e00001307983 */ /* 0x001ea80000300800 */
[----:B------:R-:W2:Y:S04]  /*68380*/  LDL.LU R49, [R1+0x1e4] ;  /* 0x0001e40001317983 */ /* 0x000ea80000300800 */
[----:B------:R-:W3:Y:S04]  /*68390*/  LDL.LU R50, [R1+0x1e8] ;  /* 0x0001e80001327983 */ /* 0x000ee80000300800 */
[----:B------:R-:W3:Y:S04]  /*683a0*/  LDL.LU R51, [R1+0x1ec] ;  /* 0x0001ec0001337983 */ /* 0x000ee80000300800 */
[----:B---3--:R-:W-:Y:S04]  /*683b0*/  STL.64 [R1+0x5288], R50 ;  /* 0x0052883201007387 */ /* 0x008fe80000100a00 */
[----:B--2---:R0:W-:Y:S04]  /*683c0*/  STL.64 [R1+0x5280], R48 ;  /* 0x0052803001007387 */ /* 0x0041e80000100a00 */
[----:B-1----:R-:W2:Y:S04]  /*683d0*/  LDL.LU R56, [R1+0x1f0] ;  /* 0x0001f00001387983 */ /* 0x002ea80000300800 */
[----:B------:R-:W2:Y:S04]  /*683e0*/  LDL.LU R57, [R1+0x1f4] ;  /* 0x0001f40001397983 */ /* 0x000ea80000300800 */
[----:B------:R-:W3:Y:S04]  /*683f0*/  LDL.LU R58, [R1+0x1f8] ;  /* 0x0001f800013a7983 */ /* 0x000ee80000300800 */
[----:B------:R-:W3:Y:S04]  /*68400*/  LDL.LU R59, [R1+0x1fc] ;  /* 0x0001fc00013b7983 */ /* 0x000ee80000300800 */
[----:B---3--:R-:W-:Y:S04]  /*68410*/  STL.64 [R1+0x52b8], R58 ;  /* 0x0052b83a01007387 */ /* 0x008fe80000100a00 */
[----:B--2---:R1:W-:Y:S04]  /*68420*/  STL.64 [R1+0x52b0], R56 ;  /* 0x0052b03801007387 */ /* 0x0043e80000100a00 */
[----:B0-----:R-:W2:Y:S04]  /*68430*/  LDL.LU R48, [R1+0x200] ;  /* 0x0002000001307983 */ /* 0x001ea80000300800 */
[----:B------:R-:W2:Y:S04]  /*68440*/  LDL.LU R49, [R1+0x204] ;  /* 0x0002040001317983 */ /* 0x000ea80000300800 */
[----:B------:R-:W2:Y:S04]  /*68450*/  LDL.LU R50, [R1+0x208] ;  /* 0x0002080001327983 */ /* 0x000ea80000300800 */
[----:B------:R-:W2:Y:S04]  /*68460*/  LDL.LU R51, [R1+0x20c] ;  /* 0x00020c0001337983 */ /* 0x000ea80000300800 */
        /* <DEDUP_REMOVED lines=8> */
[----:B-1----:R-:W2:Y:S04]  /*684f0*/  LDL.LU R56, [R1+0x230] ;  /* 0x0002300001387983 */ /* 0x002ea80000300800 */
        /* <DEDUP_REMOVED lines=35> */
[C---:B----4-:R-:W-:Y:S08]  /*68730*/  HMMA.16816.F32 R8, R12.reuse, R6, R8 ;  /* 0x000000060c08723c */ /* 0x050ff00000001808 */
[----:B--2---:R-:W-:-:S15]  /*68740*/  HMMA.16816.F32 R56, R12, R4, R56 ;  /* 0x000000040c38723c */ /* 0x004fde0000001838 */
[----:B------:R-:W-:-:S04]  /*68750*/  NOP ;  /* 0x0000000000007918 */ /* 0x000fc80000000000 */
[----:B------:R-:W-:Y:S04]  /*68760*/  STL.64 [R1+0x800], R56 ;  /* 0x0008003801007387 */ /* 0x000fe80000100a00 */
[----:B------:R0:W-:Y:S04]  /*68770*/  STL.64 [R1+0x808], R58 ;  /* 0x0008083a01007387 */ /* 0x0001e80000100a00 */
[----:B0-----:R-:W2:Y:S04]  /*68780*/  LDL.LU.64 R58, [R1+0x52b8] ;  /* 0x0052b800013a7983 */ /* 0x001ea80000300a00 */
[----:B------:R-:W2:Y:S04]  /*68790*/  LDL.LU.64 R56, [R1+0x52b0] ;  /* 0x0052b00001387983 */ /* 0x000ea80000300a00 */
[----:B------:R-:W-:Y:S04]  /*687a0*/  STL.64 [R1+0x7d0], R8 ;  /* 0x0007d00801007387 */ /* 0x000fe80000100a00 */
[----:B------:R0:W-:Y:S04]  /*687b0*/  STL.64 [R1+0x7d8], R10 ;  /* 0x0007d80a01007387 */ /* 0x0001e80000100a00 */
[----:B0-----:R-:W3:Y:S04]  /*687c0*/  LDL.LU.64 R10, [R1+0x52a8] ;  /* 0x0052a800010a7983 */ /* 0x001ee80000300a00 */
[----:B------:R-:W4:Y:S01]  /*687d0*/  LDL.LU.64 R8, [R1+0x52a0] ;  /* 0x0052a00001087983 */ /* 0x000f220000300a00 */
[----:B---3--:R-:W-:-:S15]  /*687e0*/  HMMA.16816.F32 R16, R12, R10, R16 ;  /* 0x0000000a0c10723c */ /* 0x008fde0000001810 */
[----:B------:R-:W-:-:S04]  /*687f0*/  NOP ;  /* 0x0000000000007918 */ /* 0x000fc80000000000 */
[----:B------:R-:W-:Y:S04]  /*68800*/  STL.64 [R1+0x7b0], R16 ;  /* 0x0007b01001007387 */ /* 0x000fe80000100a00 */
[----:B------:R0:W-:Y:S04]  /*68810*/  STL.64 [R1+0x7b8], R18 ;  /* 0x0007b81201007387 */ /* 0x0001e80000100a00 */
[----:B0-----:R-:W3:Y:S04]  /*68820*/  LDL.LU.64 R18, [R1+0x5298] ;  /* 0x0052980001127983 */ /* 0x001ee80000300a00 */
[----:B------:R-:W2:Y:S02]  /*68830*/  LDL.LU.64 R16, [R1+0x5290] ;  /* 0x0052900001107983 */ /* 0x000ea40000300a00 */
[----:B--2---:R-:W-:-:S15]  /*68840*/  HMMA.16816.F32 R48, R12, R16, R48 ;  /* 0x000000100c30723c */ /* 0x004fde0000001830 */
[----:B------:R-:W-:-:S04]  /*68850*/  NOP ;  /* 0x0000000000007918 */ /* 0x000fc80000000000 */
[----:B------:R-:W-:Y:S04]  /*68860*/  STL.64 [R1+0x790], R48 ;  /* 0x0007903001007387 */ /* 0x000fe80000100a00 */
[----:B------:R0:W-:Y:S04]  /*68870*/  STL.64 [R1+0x798], R50 ;  /* 0x0007983201007387 */ /* 0x0001e80000100a00 */
[----:B0-----:R-:W3:Y:S04]  /*68880*/  LDL.LU.64 R50, [R1+0x5288] ;  /* 0x0052880001327983 */ /* 0x001ee80000300a00 */
[----:B------:R-:W3:Y:S01]  /*68890*/  LDL.LU.64 R48, [R1+0x5280] ;  /* 0x0052800001307983 */ /* 0x000ee20000300a00 */
[----:B------:R-:W-:Y:S01]  /*688a0*/  HMMA.16816.F32 R56, R12, R36, R56 ;  /* 0x000000240c38723c */ /* 0x000fe20000001838 */
[----:B------:R-:W-:-:S02]  /*688b0*/  IMAD R39, R39, 0x100, R40 ;  /* 0x0000010027277824 */ /* 0x000fc400078e0228 */
[----:B------:R-:W-:Y:S02]  /*688c0*/  IMAD R38, R38, 0x100, R41 ;  /* 0x0000010026267824 */ /* 0x000fe400078e0229 */
[----:B------:R-:W-:Y:S02]  /*688d0*/  IMAD R40, R42, 0x100, R60 ;  /* 0x000001002a287824 */ /* 0x000fe400078e023c */
[----:B------:R-:W-:-:S12]  /*688e0*/  IMAD R41, R0, 0x100, R43 ;  /* 0x0000010000297824 */ /* 0x000fd800078e022b */
[----:B------:R-:W-:Y:S04]  /*688f0*/  STL.64 [R1+0x770], R56 ;  /* 0x0007703801007387 */ /* 0x000fe80000100a00 */
[----:B------:R0:W-:Y:S04]  /*68900*/  STL.64 [R1+0x778], R58 ;  /* 0x0007783a01007387 */ /* 0x0001e80000100a00 */
[----:B0-----:R-:W2:Y:S04]  /*68910*/  LDL.LU.64 R58, [R1+0x5278] ;  /* 0x00527800013a7983 */ /* 0x001ea80000300a00 */
[----:B------:R-:W2:Y:S01]  /*68920*/  LDL.LU.64 R56, [R1+0x5270] ;  /* 0x0052700001387983 */ /* 0x000ea20000300a00 */
[C---:B---3--:R-:W-:Y:S08]  /*68930*/  HMMA.16816.F32 R48, R12.reuse, R18, R48 ;  /* 0x000000120c30723c */ /* 0x048ff00000001830 */
[----:B----4-:R-:W-:Y:S11]  /*68940*/  HMMA.16816.F32 R12, R12, R8, R52 ;  /* 0x000000080c0c723c */ /* 0x010ff60000001834 */
[----:B------:R-:W-:Y:S04]  /*68950*/  STL.64 [R1+0x750], R48 ;  /* 0x0007503001007387 */ /* 0x000fe80000100a00 */
[----:B------:R0:W-:Y:S04]  /*68960*/  STL.64 [R1+0x758], R50 ;  /* 0x0007583201007387 */ /* 0x0001e80000100a00 */
[----:B0-----:R-:W3:Y:S04]  /*68970*/  LDL.LU.64 R50, [R1+0x5268] ;  /* 0x0052680001327983 */ /* 0x001ee80000300a00 */
[----:B------:R-:W3:Y:S04]  /*68980*/  LDL.LU.64 R48, [R1+0x5260] ;  /* 0x0052600001307983 */ /* 0x000ee80000300a00 */
[----:B------:R-:W4:Y:S04]  /*68990*/  LDL.LU.64 R54, [R1+0x5258] ;  /* 0x0052580001367983 */ /* 0x000f280000300a00 */
[----:B------:R-:W4:Y:S04]  /*689a0*/  LDL.LU.64 R52, [R1+0x5250] ;  /* 0x0052500001347983 */ /* 0x000f280000300a00 */
[----:B------:R-:W-:Y:S04]  /*689b0*/  STL.64 [R1+0x720], R12 ;  /* 0x0007200c01007387 */ /* 0x000fe80000100a00 */
[----:B------:R0:W-:Y:S02]  /*689c0*/  STL.64 [R1+0x728], R14 ;  /* 0x0007280e01007387 */ /* 0x0001e40000100a00 */
[----:B0-----:R-:W-:-:S02]  /*689d0*/  F2FP.F16.E4M3.UNPACK_B R14, R40 ;  /* 0x00000028ff0e723e */ /* 0x001fc400020006ff */
[----:B------:R-:W-:Y:S01]  /*689e0*/  F2FP.F16.E4M3.UNPACK_B R15, R41 ;  /* 0x00000029ff0f723e */ /* 0x000fe200020006ff */
[----:B------:R-:W2:Y:S04]  /*689f0*/  LDL.LU R40, [R1+0x1c0] ;  /* 0x0001c00001287983 */ /* 0x000ea80000300800 */
[----:B------:R-:W2:Y:S04]  /*68a00*/  LDL.LU R41, [R1+0x1c4] ;  /* 0x0001c40001297983 */ /* 0x000ea80000300800 */
[----:B------:R-:W2:Y:S04]  /*68a10*/  LDL.LU R42, [R1+0x1c8] ;  /* 0x0001c800012a7983 */ /* 0x000ea80000300800 */
[----:B------:R-:W2:Y:S01]  /*68a20*/  LDL.LU R43, [R1+0x1cc] ;  /* 0x0001cc00012b7983 */ /* 0x000ea20000300800 */
[----:B------:R-:W-:-:S02]  /*68a30*/  F2FP.F16.E4M3.UNPACK_B R12, R38 ;  /* 0x00000026ff0c723e */ /* 0x000fc400020006ff */
[----:B------:R-:W-:-:S07]  /*68a40*/  F2FP.F16.E4M3.UNPACK_B R13, R39 ;  /* 0x00000027ff0d723e */ /* 0x000fce00020006ff */
[----:B------:R-:W-:-:S15]  /*68a50*/  HMMA.16816.F32 R28, R12, R2, R28 ;  /* 0x000000020c1c723c */ /* 0x000fde000000181c */
[----:B------:R-:W-:-:S04]  /*68a60*/  NOP ;  /* 0x0000000000007918 */ /* 0x000fc80000000000 */
[----:B------:R-:W-:Y:S04]  /*68a70*/  STL.64 [R1+0x710], R28 ;  /* 0x0007101c01007387 */ /* 0x000fe80000100a00 */
[----:B------:R0:W-:Y:S04]  /*68a80*/  STL.64 [R1+0x718], R30 ;  /* 0x0007181e01007387 */ /* 0x0001e80000100a00 */
[----:B0-----:R-:W3:Y:S04]  /*68a90*/  LDL.LU.64 R30, [R1+0x5248] ;  /* 0x00524800011e7983 */ /* 0x001ee80000300a00 */
[----:B------:R-:W3:Y:S01]  /*68aa0*/  LDL.LU.64 R28, [R1+0x5240] ;  /* 0x00524000011c7983 */ /* 0x000ee20000300a00 */
[----:B--2---:R-:W-:-:S15]  /*68ab0*/  HMMA.16816.F32 R40, R12, R4, R40 ;  /* 0x000000040c28723c */ /* 0x004fde0000001828 */
[----:B------:R-:W-:-:S04]  /*68ac0*/  NOP ;  /* 0x0000000000007918 */ /* 0x000fc80000000000 */
[----:B------:R-:W-:Y:S04]  /*68ad0*/  STL.64 [R1+0x700], R40 ;  /* 0x0007002801007387 */ /* 0x000fe80000100a00 */
[----:B------:R0:W-:Y:S04]  /*68ae0*/  STL.64 [R1+0x708], R42 ;  /* 0x0007082a01007387 */ /* 0x0001e80000100a00 */
[----:B------:R-:W-:Y:S04]  /*68af0*/  STL.64 [R1+0x5238], R6 ;  /* 0x0052380601007387 */ /* 0x000fe80000100a00 */
[----:B------:R1:W-:Y:S01]  /*68b00*/  STL.64 [R1+0x5230], R4 ;  /* 0x0052300401007387 */ /* 0x0003e20000100a00 */
[C---:B0-----:R-:W-:Y:S08]  /*68b10*/  HMMA.16816.F32 R40, R12.reuse, R6, R56 ;  /* 0x000000060c28723c */ /* 0x041ff00000001838 */
[C---:B-1----:R-:W-:Y:S08]  /*68b20*/  HMMA.16816.F32 R4, R12.reuse, R10, R44 ;  /* 0x0000000a0c04723c */ /* 0x042ff0000000182c */
[C---:B---3--:R-:W-:Y:S03]  /*68b30*/  HMMA.16816.F32 R44, R12.reuse, R16, R48 ;  /* 0x000000100c2c723c */ /* 0x048fe60000001830 */
[----:B------:R-:W-:Y:S04]  /*68b40*/  STL.64 [R1+0x6d0], R40 ;  /* 0x0006d02801007387 */ /* 0x000fe80000100a00 */
[----:B------:R4:W-:Y:S04]  /*68b50*/  STL.64 [R1+0x6d8], R42 ;  /* 0x0006d82a01007387 */ /* 0x0009e80000100a00 */
[----:B------:R-:W-:Y:S04]  /*68b60*/  STL.64 [R1+0x6b0], R4 ;  /* 0x0006b00401007387 */ /* 0x000fe80000100a00 */
[----:B------:R0:W-:Y:S01]  /*68b70*/  STL.64 [R1+0x6b8], R6 ;  /* 0x0006b80601007387 */ /* 0x0001e20000100a00 */
[C---:B----4-:R-:W-:Y:S08]  /*68b80*/  HMMA.16816.F32 R40, R12.reuse, R36, R52 ;  /* 0x000000240c28723c */ /* 0x050ff00000001834 */
[C---:B0-----:R-:W-:Y:S01]  /*68b90*/  HMMA.16816.F32 R4, R12.reuse, R18, R28 ;  /* 0x000000120c04723c */ /* 0x041fe2000000181c */
[----:B------:R-:W-:Y:S04]  /*68ba0*/  STL.64 [R1+0x690], R44 ;  /* 0x0006902c01007387 */ /* 0x000fe80000100a00 */
[----:B------:R-:W-:Y:S04]  /*68bb0*/  STL.64 [R1+0x698], R46 ;  /* 0x0006982e01007387 */ /* 0x000fe80000100a00 */
[----:B------:R-:W-:Y:S04]  /*68bc0*/  STL.64 [R1+0x5208], R18 ;  /* 0x0052081201007387 */ /* 0x000fe80000100a00 */
[----:B------:R-:W-:Y:S04]  /*68bd0*/  STL.64 [R1+0x670], R40 ;  /* 0x0006702801007387 */ /* 0x000fe80000100a00 */
[----:B------:R-:W-:Y:S04]  /*68be0*/  STL.64 [R1+0x678], R42 ;  /* 0x0006782a01007387 */ /* 0x000fe80000100a00 */
[----:B------:R-:W-:Y:S04]  /*68bf0*/  STL.64 [R1+0x5200], R16 ;  /* 0x0052001001007387 */ /* 0x000fe80000100a00 */
[----:B------:R-:W-:Y:S04]  /*68c00*/  STL.64 [R1+0x650], R4 ;  /* 0x0006500401007387 */ /* 0x000fe80000100a00 */
[----:B------:R0:W-:Y:S02]  /*68c10*/  STL.64 [R1+0x658], R6 ;  /* 0x0006580601007387 */ /* 0x0001e40000100a00 */
[----:B0-----:R-:W-:Y:S02]  /*68c20*/  HMMA.16816.F32 R4, R12, R8, R20 ;  /* 0x000000080c04723c */ /* 0x001fe40000001814 */
[----:B------:R-:W-:Y:S04]  /*68c30*/  STL.64 [R1+0x5218], R10 ;  /* 0x0052180a01007387 */ /* 0x000fe80000100a00 */
[----:B------:R-:W-:-:S13]  /*68c40*/  STL.64 [R1+0x5210], R8 ;  /* 0x0052100801007387 */ /* 0x000fda0000100a00 */
        /* <DEDUP_REMOVED lines=17> */
[----:B------:R-:W3:Y:S01]  /*68d60*/  LDL.LU R31, [R1+0xcc] ;  /* 0x0000cc00011f7983 */ /* 0x000ee20000300800 */
[----:B------:R-:W-:-:S02]  /*68d70*/  IMAD R38, R33, 0x100, R32 ;  /* 0x0000010021267824 */ /* 0x000fc400078e0220 */
[----:B------:R-:W-:Y:S01]  /*68d80*/  IMAD R39, R35, 0x100, R34 ;  /* 0x0000010023277824 */ /* 0x000fe200078e0222 */
        /* <DEDUP_REMOVED lines=8> */
[----:B------:R-:W3:Y:S04]  /*68e10*/  LDL.LU R52, [R1+0x10] ;  /* 0x0000100001347983 */ /* 0x000ee80000300800 */
[----:B------:R-:W3:Y:S04]  /*68e20*/  LDL.LU R53, [R1+0x14] ;  /* 0x0000140001357983 */ /* 0x000ee80000300800 */
[----:B------:R-:W4:Y:S04]  /*68e30*/  LDL.LU R54, [R1+0x18] ;  /* 0x0000180001367983 */ /* 0x000f280000300800 */
[----:B------:R-:W4:Y:S04]  /*68e40*/  LDL.LU R55, [R1+0x1c] ;  /* 0x00001c0001377983 */ /* 0x000f280000300800 */
[----:B----4-:R-:W-:Y:S04]  /*68e50*/  STL.64 [R1+0x5228], R54 ;  /* 0x0052283601007387 */ /* 0x010fe80000100a00 */
[----:B---3--:R3:W-:Y:S04]  /*68e60*/  STL.64 [R1+0x5220], R52 ;  /* 0x0052203401007387 */ /* 0x0087e80000100a00 */
[----:B0-----:R-:W4:Y:S04]  /*68e70*/  LDL.LU R20, [R1+0x100] ;  /* 0x0001000001147983 */ /* 0x001f280000300800 */
[----:B------:R-:W4:Y:S04]  /*68e80*/  LDL.LU R21, [R1+0x104] ;  /* 0x0001040001157983 */ /* 0x000f280000300800 */
[----:B------:R-:W4:Y:S04]  /*68e90*/  LDL.LU R22, [R1+0x108] ;  /* 0x0001080001167983 */ /* 0x000f280000300800 */
[----:B------:R-:W4:Y:S04]  /*68ea0*/  LDL.LU R23, [R1+0x10c] ;  /* 0x00010c0001177983 */ /* 0x000f280000300800 */
        /* <DEDUP_REMOVED lines=12> */
[----:B---3--:R-:W3:Y:S04]  /*68f70*/  LDL.LU R52, [R1+0x150] ;  /* 0x0001500001347983 */ /* 0x008ee80000300800 */
[----:B------:R-:W3:Y:S04]  /*68f80*/  LDL.LU R53, [R1+0x154] ;  /* 0x0001540001357983 */ /* 0x000ee80000300800 */
[----:B------:R-:W3:Y:S04]  /*68f90*/  LDL.LU R54, [R1+0x158] ;  /* 0x0001580001367983 */ /* 0x000ee80000300800 */
[----:B------:R-:W3:Y:S04]  /*68fa0*/  LDL.LU R55, [R1+0x15c] ;  /* 0x00015c0001377983 */ /* 0x000ee80000300800 */
[----:B------:R-:W2:Y:S04]  /*68fb0*/  LDL.LU R4, [R1+0x160] ;  /* 0x0001600001047983 */ /* 0x000ea80000300800 */
[----:B------:R-:W2:Y:S04]  /*68fc0*/  LDL.LU R5, [R1+0x164] ;  /* 0x0001640001057983 */ /* 0x000ea80000300800 */
[----:B------:R-:W2:Y:S04]  /*68fd0*/  LDL.LU R6, [R1+0x168] ;  /* 0x0001680001067983 */ /* 0x000ea80000300800 */
[----:B------:R-:W2:Y:S01]  /*68fe0*/  LDL.LU R7, [R1+0x16c] ;  /* 0x00016c0001077983 */ /* 0x000ea20000300800 */
[----:B------:R-:W-:-:S02]  /*68ff0*/  IMAD R40, R25, 0x100, R24 ;  /* 0x0000010019287824 */ /* 0x000fc400078e0218 */
[----:B------:R-:W-:Y:S01]  /*69000*/  IMAD R41, R27, 0x100, R26 ;  /* 0x000001001b297824 */ /* 0x000fe200078e021a */
[----:B------:R-:W3:Y:S04]  /*69010*/  LDL.LU R8, [R1+0x140] ;  /* 0x0001400001087983 */ /* 0x000ee80000300800 */
[----:B------:R-:W3:Y:S04]  /*69020*/  LDL.LU R9, [R1+0x144] ;  /* 0x0001440001097983 */ /* 0x000ee80000300800 */
[----:B------:R-:W3:Y:S01]  /*69030*/  LDL.LU R10, [R1+0x148] ;  /* 0x00014800010a7983 */ /* 0x000ee20000300800 */
[----:B------:R-:W-:-:S02]  /*69040*/  F2FP.F16.E4M3.UNPACK_B R12, R38 ;  /* 0x00000026ff0c723e */ /* 0x000fc400020006ff */
[----:B------:R-:W-:Y:S02]  /*69050*/  F2FP.F16.E4M3.UNPACK_B R13, R39 ;  /* 0x00000027ff0d723e */ /* 0x000fe400020006ff */
[----:B------:R-:W-:Y:S02]  /*69060*/  F2FP.F16.E4M3.UNPACK_B R14, R40 ;  /* 0x00000028ff0e723e */ /* 0x000fe400020006ff */
[----:B------:R-:W-:Y:S01]  /*69070*/  F2FP.F16.E4M3.UNPACK_B R15, R41 ;  /* 0x00000029ff0f723e */ /* 0x000fe200020006ff */
        /* <DEDUP_REMOVED lines=25> */
[----:B--2---:R-:W-:-:S15]  /*69210*/  HMMA.16816.F32 R4, R12, R2, R4 ;  /* 0x000000020c04723c */ /* 0x004fde0000001804 */
[----:B------:R-:W-:-:S04]  /*69220*/  NOP ;  /* 0x0000000000007918 */ /* 0x000fc80000000000 */
[----:B------:R-:W-:Y:S04]  /*69230*/  STL.64 [R1+0x610], R4 ;  /* 0x0006100401007387 */ /* 0x000fe80000100a00 */
[----:B------:R0:W-:Y:S04]  /*69240*/  STL.64 [R1+0x618], R6 ;  /* 0x0006180601007387 */ /* 0x0001e80000100a00 */
[----:B0-----:R-:W2:Y:S04]  /*69250*/  LDL.LU.64 R6, [R1+0x5238] ;  /* 0x0052380001067983 */ /* 0x001ea80000300a00 */
[----:B------:R-:W3:Y:S02]  /*69260*/  LDL.LU.64 R4, [R1+0x5230] ;  /* 0x0052300001047983 */ /* 0x000ee40000300a00 */
[C---:B---3--:R-:W-:Y:S08]  /*69270*/  HMMA.16816.F32 R52, R12.reuse, R4, R52 ;  /* 0x000000040c34723c */ /* 0x048ff00000001834 */
[C---:B--2---:R-:W-:Y:S11]  /*69280*/  HMMA.16816.F32 R8, R12.reuse, R6, R8 ;  /* 0x000000060c08723c */ /* 0x044ff60000001808 */
[----:B------:R-:W-:Y:S04]  /*69290*/  STL.64 [R1+0x600], R52 ;  /* 0x0006003401007387 */ /* 0x000fe80000100a00 */
[----:B------:R0:W-:Y:S04]  /*692a0*/  STL.64 [R1+0x608], R54 ;  /* 0x0006083601007387 */ /* 0x0001e80000100a00 */
[----:B0-----:R-:W2:Y:S04]  /*692b0*/  LDL.LU.64 R54, [R1+0x5228] ;  /* 0x0052280001367983 */ /* 0x001ea80000300a00 */
[----:B------:R-:W2:Y:S04]  /*692c0*/  LDL.LU.64 R52, [R1+0x5220] ;  /* 0x0052200001347983 */ /* 0x000ea80000300a00 */
[----:B------:R-:W-:Y:S04]  /*692d0*/  STL.64 [R1+0x5d0], R8 ;  /* 0x0005d00801007387 */ /* 0x000fe80000100a00 */
[----:B------:R0:W-:Y:S04]  /*692e0*/  STL.64 [R1+0x5d8], R10 ;  /* 0x0005d80a01007387 */ /* 0x0001e80000100a00 */
[----:B0-----:R-:W3:Y:S04]  /*692f0*/  LDL.LU.64 R10, [R1+0x5218] ;  /* 0x00521800010a7983 */ /* 0x001ee80000300a00 */
[----:B------:R-:W2:Y:S01]  /*69300*/  LDL.LU.64 R8, [R1+0x5210] ;  /* 0x0052100001087983 */ /* 0x000ea20000300a00 */
[----:B---3--:R-:W-:-:S15]  /*69310*/  HMMA.16816.F32 R16, R12, R10, R16 ;  /* 0x0000000a0c10723c */ /* 0x008fde0000001810 */
[----:B------:R-:W-:-:S04]  /*69320*/  NOP ;  /* 0x0000000000007918 */ /* 0x000fc80000000000 */
[----:B------:R-:W-:Y:S04]  /*69330*/  STL.64 [R1+0x5a0], R16 ;  /* 0x0005a01001007387 */ /* 0x000fe80000100a00 */
[----:B------:R0:W-:Y:S04]  /*69340*/  STL.64 [R1+0x5a8], R18 ;  /* 0x0005a81201007387 */ /* 0x0001e80000100a00 */
[----:B0-----:R-:W3:Y:S04]  /*69350*/  LDL.LU.64 R18, [R1+0x5208] ;  /* 0x0052080001127983 */ /* 0x001ee80000300a00 */
[----:B------:R-:W2:Y:S01]  /*69360*/  LDL.LU.64 R16, [R1+0x5200] ;  /* 0x0052000001107983 */ /* 0x000ea20000300a00 */
[----:B----4-:R-:W-:Y:S01]  /*69370*/  HMMA.16816.F32 R28, R12, R36, R28 ;  /* 0x000000240c1c723c */ /* 0x010fe2000000181c */
[----:B------:R-:W-:-:S02]  /*69380*/  IMAD R39, R39, 0x100, R41 ;  /* 0x0000010027277824 */ /* 0x000fc400078e0229 */
[----:B------:R-:W-:Y:S02]  /*69390*/  IMAD R38, R38, 0x100, R0 ;  /* 0x0000010026267824 */ /* 0x000fe400078e0200 */
[----:B------:R-:W-:Y:S02]  /*693a0*/  IMAD R40, R60, 0x100, R40 ;  /* 0x000001003c287824 */ /* 0x000fe400078e0228 */
[----:B------:R-:W-:Y:S01]  /*693b0*/  IMAD R41, R43, 0x100, R42 ;  /* 0x000001002b297824 */ /* 0x000fe200078e022a */
[C---:B--2---:R-:W-:Y:S08]  /*693c0*/  HMMA.16816.F32 R32, R12.reuse, R16, R32 ;  /* 0x000000100c20723c */ /* 0x044ff00000001820 */
[C---:B---3--:R-:W-:Y:S11]  /*693d0*/  HMMA.16816.F32 R20, R12.reuse, R18, R20 ;  /* 0x000000120c14723c */ /* 0x048ff60000001814 */
[----:B------:R-:W-:Y:S04]  /*693e0*/  STL.64 [R1+0x580], R32 ;  /* 0x0005802001007387 */ /* 0x000fe80000100a00 */
[----:B------:R0:W-:Y:S04]  /*693f0*/  STL.64 [R1+0x588], R34 ;  /* 0x0005882201007387 */ /* 0x0001e80000100a00 */
[----:B0-----:R-:W2:Y:S04]  /*69400*/  LDL.LU.64 R34, [R1+0x51f8] ;  /* 0x0051f80001227983 */ /* 0x001ea80000300a00 */
[----:B------:R-:W2:Y:S04]  /*69410*/  LDL.LU.64 R32, [R1+0x51f0] ;  /* 0x0051f00001207983 */ /* 0x000ea80000300a00 */
[----:B------:R-:W-:Y:S04]  /*69420*/  STL.64 [R1+0x560], R28 ;  /* 0x0005601c01007387 */ /* 0x000fe80000100a00 */
[----:B------:R0:W-:Y:S04]  /*69430*/  STL.64 [R1+0x568], R30 ;  /* 0x0005681e01007387 */ /* 0x0001e80000100a00 */
[----:B0-----:R-:W3:Y:S04]  /*69440*/  LDL.LU.64 R30, [R1+0x51e8] ;  /* 0x0051e800011e7983 */ /* 0x001ee80000300a00 */
[----:B------:R-:W3:Y:S04]  /*69450*/  LDL.LU.64 R28, [R1+0x51e0] ;  /* 0x0051e000011c7983 */ /* 0x000ee80000300a00 */
[----:B------:R-:W-:Y:S04]  /*69460*/  STL.64 [R1+0x540], R20 ;  /* 0x0005401401007387 */ /* 0x000fe80000100a00 */
[----:B------:R0:W-:Y:S04]  /*69470*/  STL.64 [R1+0x548], R22 ;  /* 0x0005481601007387 */ /* 0x0001e80000100a00 */
[----:B0-----:R-:W4:Y:S04]  /*69480*/  LDL.LU.64 R22, [R1+0x51d8] ;  /* 0x0051d80001167983 */ /* 0x001f280000300a00 */
[----:B------:R-:W4:Y:S01]  /*69490*/  LDL.LU.64 R20, [R1+0x51d0] ;  /* 0x0051d00001147983 */ /* 0x000f220000300a00 */
[----:B------:R-:W-:Y:S03]  /*694a0*/  HMMA.16816.F32 R12, R12, R8, R52 ;  /* 0x000000080c0c723c */ /* 0x000fe60000001834 */
[----:B------:R-:W4:Y:S04]  /*694b0*/  LDL.LU R0, [R1+0x51c8] ;  /* 0x0051c80001007983 */ /* 0x000f280000300800 */
[----:B------:R-:W4:-:S12]  /*694c0*/  LDL.LU R52, [R1] ;  /* 0x0000000001347983 */ /* 0x000f180000300800 */
[----:B------:R0:W-:Y:S04]  /*694d0*/  STL.64 [R1+0x520], R12 ;  /* 0x0005200c01007387 */ /* 0x0001e80000100a00 */
[----:B------:R1:W-:Y:S04]  /*694e0*/  STL.64 [R1+0x528], R14 ;  /* 0x0005280e01007387 */ /* 0x0003e80000100a00 */
[----:B------:R-:W4:Y:S04]  /*694f0*/  LDL.LU R53, [R1+0x4] ;  /* 0x0000040001357983 */ /* 0x000f280000300800 */
[----:B------:R-:W4:Y:S04]  /*69500*/  LDL.LU R54, [R1+0x8] ;  /* 0x0000080001367983 */ /* 0x000f280000300800 */
[----:B------:R-:W4:Y:S01]  /*69510*/  LDL.LU R55, [R1+0xc] ;  /* 0x00000c0001377983 */ /* 0x000f220000300800 */
[----:B0-----:R-:W-:-:S02]  /*69520*/  F2FP.F16.E4M3.UNPACK_B R12, R38 ;  /* 0x00000026ff0c723e */ /* 0x001fc400020006ff */
[----:B------:R-:W-:Y:S02]  /*69530*/  F2FP.F16.E4M3.UNPACK_B R13, R39 ;  /* 0x00000027ff0d723e */ /* 0x000fe400020006ff */
[----:B-1----:R-:W-:Y:S02]  /*69540*/  F2FP.F16.E4M3.UNPACK_B R14, R40 ;  /* 0x00000028ff0e723e */ /* 0x002fe400020006ff */
[----:B------:R-:W-:Y:S01]  /*69550*/  F2FP.F16.E4M3.UNPACK_B R15, R41 ;  /* 0x00000029ff0f723e */ /* 0x000fe200020006ff */
[----:B------:R-:W4:Y:S04]  /*69560*/  LDL.LU R40, [R1+0xa0] ;  /* 0x0000a00001287983 */ /* 0x000f280000300800 */
[----:B------:R-:W4:Y:S04]  /*69570*/  LDL.LU R41, [R1+0xa4] ;  /* 0x0000a40001297983 */ /* 0x000f280000300800 */
[----:B------:R-:W4:Y:S04]  /*69580*/  LDL.LU R42, [R1+0xa8] ;  /* 0x0000a800012a7983 */ /* 0x000f280000300800 */
[----:B------:R-:W4:Y:S01]  /*69590*/  LDL.LU R43, [R1+0xac] ;  /* 0x0000ac00012b7983 */ /* 0x000f220000300800 */
[C---:B------:R-:W-:Y:S08]  /*695a0*/  HMMA.16816.F32 R56, R12.reuse, R2, R56 ;  /* 0x000000020c38723c */ /* 0x040ff00000001838 */
[C---:B------:R-:W-:Y:S11]  /*695b0*/  HMMA.16816.F32 R24, R12.reuse, R4, R24 ;  /* 0x000000040c18723c */ /* 0x040ff60000001818 */
[----:B------:R-:W-:Y:S04]  /*695c0*/  STL.64 [R1+0x510], R56 ;  /* 0x0005103801007387 */ /* 0x000fe80000100a00 */
[----:B------:R0:W-:Y:S04]  /*695d0*/  STL.64 [R1+0x518], R58 ;  /* 0x0005183a01007387 */ /* 0x0001e80000100a00 */
[----:B0-----:R-:W4:Y:S04]  /*695e0*/  LDL.LU.64 R58, [R1+0x51c0] ;  /* 0x0051c000013a7983 */ /* 0x001f280000300a00 */
[----:B------:R-:W4:Y:S04]  /*695f0*/  LDL.LU.64 R56, [R1+0x51b8] ;  /* 0x0051b80001387983 */ /* 0x000f280000300a00 */
[----:B------:R-:W-:Y:S04]  /*69600*/  STL.64 [R1+0x4e0], R24 ;  /* 0x0004e01801007387 */ /* 0x000fe80000100a00 */
[----:B------:R0:W-:Y:S04]  /*69610*/  STL.64 [R1+0x4e8], R26 ;  /* 0x0004e81a01007387 */ /* 0x0001e80000100a00 */
[----:B0-----:R-:W4:Y:S04]  /*69620*/  LDL.LU.64 R26, [R1+0x51b0] ;  /* 0x0051b000011a7983 */ /* 0x001f280000300a00 */
[----:B------:R-:W4:Y:S01]  /*69630*/  LDL.LU.64 R24, [R1+0x51a8] ;  /* 0x0051a80001187983 */ /* 0x000f220000300a00 */
[C---:B--2---:R-:W-:Y:S08]  /*69640*/  HMMA.16816.F32 R32, R12.reuse, R6, R32 ;  /* 0x000000060c20723c */ /* 0x044ff00000001820 */
[C---:B---3--:R-:W-:Y:S11]  /*69650*/  HMMA.16816.F32 R28, R12.reuse, R10, R28 ;  /* 0x0000000a0c1c723c */ /* 0x048ff6000000181c */
[----:B------:R-:W-:Y:S01]  /*69660*/  STL.64 [R1+0x4c0], R32 ;  /* 0x0004c02001007387 */ /* 0x000fe20000100a00 */
[C---:B----4-:R-:W-:Y:S03]  /*69670*/  HMMA.16816.F32 R20, R12.reuse, R16, R20 ;  /* 0x000000100c14723c */ /* 0x050fe60000001814 */
[----:B------:R0:W-:Y:S04]  /*69680*/  STL.64 [R1+0x4c8], R34 ;  /* 0x0004c82201007387 */ /* 0x0001e80000100a00 */
[----:B0-----:R-:W2:Y:S04]  /*69690*/  LDL.LU.64 R34, [R1+0x51a0] ;  /* 0x0051a00001227983 */ /* 0x001ea80000300a00 */
[----:B------:R-:W3:Y:S04]  /*696a0*/  LDL.LU.64 R32, [R1+0x5198] ;  /* 0x0051980001207983 */ /* 0x000ee80000300a00 */
[----:B------:R-:W-:Y:S04]  /*696b0*/  STL.64 [R1+0x4a0], R28 ;  /* 0x0004a01c01007387 */ /* 0x000fe80000100a00 */
[----:B------:R0:W-:Y:S04]  /*696c0*/  STL.64 [R1+0x4a8], R30 ;  /* 0x0004a81e01007387 */ /* 0x0001e80000100a00 */
[----:B0-----:R-:W4:Y:S04]  /*696d0*/  LDL.LU.64 R30, [R1+0x5190] ;  /* 0x00519000011e7983 */ /* 0x001f280000300a00 */
[----:B------:R-:W2:Y:S04]  /*696e0*/  LDL.LU.64 R28, [R1+0x5188] ;  /* 0x00518800011c7983 */ /* 0x000ea80000300a00 */
[----:B------:R-:W-:Y:S04]  /*696f0*/  STL.64 [R1+0x480], R20 ;  /* 0x0004801401007387 */ /* 0x000fe80000100a00 */
[----:B------:R0:W-:Y:S04]  /*69700*/  STL.64 [R1+0x488], R22 ;  /* 0x0004881601007387 */ /* 0x0001e80000100a00 */
[----:B0-----:R-:W4:Y:S04]  /*69710*/  LDL.LU.64 R22, [R1+0x5180] ;  /* 0x0051800001167983 */ /* 0x001f280000300a00 */
[----:B------:R-:W4:Y:S01]  /*69720*/  LDL.LU.64 R20, [R1+0x5178] ;  /* 0x0051780001147983 */ /* 0x000f220000300a00 */
[C---:B------:R-:W-:Y:S08]  /*69730*/  HMMA.16816.F32 R40, R12.reuse, R36, R40 ;  /* 0x000000240c28723c */ /* 0x040ff00000001828 */
[C---:B------:R-:W-:Y:S08]  /*69740*/  HMMA.16816.F32 R52, R12.reuse, R8, R52 ;  /* 0x000000080c34723c */ /* 0x040ff00000001834 */
[----:B------:R-:W-:Y:S03]  /*69750*/  HMMA.16816.F32 R56, R12, R18, R56 ;  /* 0x000000120c38723c */ /* 0x000fe60000001838 */
[----:B------:R0:W-:Y:S04]  /*69760*/  STL.64 [R1+0x460], R40 ;  /* 0x0004602801007387 */ /* 0x0001e80000100a00 */
[----:B------:R1:W-:Y:S01]  /*69770*/  STL.64 [R1+0x468], R42 ;  /* 0x0004682a01007387 */ /* 0x0003e20000100a00 */
[----:B0-----:R-:W-:-:S02]  /*69780*/  IMAD R40, R45, 0x100, R44 ;  /* 0x000001002d287824 */ /* 0x001fc400078e022c */
[----:B------:R-:W-:-:S09]  /*69790*/  IMAD R41, R47, 0x100, R46 ;  /* 0x000001002f297824 */ /* 0x000fd200078e022e */
[----:B------:R4:W-:Y:S04]  /*697a0*/  STL.64 [R1+0x440], R56 ;  /* 0x0004403801007387 */ /* 0x0009e80000100a00 */
[----:B------:R0:W-:Y:S04]  /*697b0*/  STL.64 [R1+0x448], R58 ;  /* 0x0004483a01007387 */ /* 0x0001e80000100a00 */
[----:B------:R-:W4:Y:S04]  /*697c0*/  LDL.LU R44, [R1+0xef0] ;  /* 0x000ef000012c7983 */ /* 0x000f280000300800 */
[----:B------:R-:W4:Y:S04]  /*697d0*/  LDL.LU R39, [R1+0xefc] ;  /* 0x000efc0001277983 */ /* 0x000f280000300800 */
[----:B------:R-:W4:Y:S04]  /*697e0*/  LDL.LU R45, [R1+0xef8] ;  /* 0x000ef800012d7983 */ /* 0x000f280000300800 */
[----:B------:R-:W4:Y:S04]  /*697f0*/  LDL.LU R38, [R1+0xf04] ;  /* 0x000f040001267983 */ /* 0x000f280000300800 */
[----:B------:R-:W4:Y:S04]  /*69800*/  LDL.LU R46, [R1+0xf00] ;  /* 0x000f0000012e7983 */ /* 0x000f280000300800 */
[----:B------:R-:W4:Y:S04]  /*69810*/  LDL.LU R60, [R1+0xf0c] ;  /* 0x000f0c00013c7983 */ /* 0x000f280000300800 */
[----:B------:R-:W4:Y:S01]  /*69820*/  LDL.LU R47, [R1+0xf08] ;  /* 0x000f0800012f7983 */ /* 0x000f220000300800 */
[----:B-1----:R-:W-:-:S02]  /*69830*/  IMAD R42, R49, 0x100, R48 ;  /* 0x00000100312a7824 */ /* 0x002fc400078e0230 */
[----:B------:R-:W-:Y:S02]  /*69840*/  IMAD.MOV.U32 R48, RZ, RZ, R24 ;  /* 0x000000ffff307224 */ /* 0x000fe400078e0018 */
[----:B------:R-:W-:Y:S02]  /*69850*/  IMAD R43, R51, 0x100, R50 ;  /* 0x00000100332b7824 */ /* 0x000fe400078e0232 */
[----:B------:R-:W-:Y:S02]  /*69860*/  IMAD.MOV.U32 R49, RZ, RZ, R25 ;  /* 0x000000ffff317224 */ /* 0x000fe400078e0019 */
[----:B------:R-:W-:Y:S02]  /*69870*/  IMAD.MOV.U32 R50, RZ, RZ, R26 ;  /* 0x000000ffff327224 */ /* 0x000fe400078e001a */
[----:B---3--:R-:W-:Y:S02]  /*69880*/  IMAD.MOV.U32 R51, RZ, RZ, R32 ;  /* 0x000000ffff337224 */ /* 0x008fe400078e0020 */
[----:B------:R-:W-:-:S02]  /*69890*/  IMAD.MOV.U32 R12, RZ, RZ, R33 ;  /* 0x000000ffff0c7224 */ /* 0x000fc400078e0021 */
[----:B--2---:R-:W-:Y:S02]  /*698a0*/  IMAD.MOV.U32 R13, RZ, RZ, R28 ;  /* 0x000000ffff0d7224 */ /* 0x004fe400078e001c */
[----:B------:R-:W-:Y:S02]  /*698b0*/  IMAD.MOV.U32 R14, RZ, RZ, R29 ;  /* 0x000000ffff0e7224 */ /* 0x000fe400078e001d */
[----:B----4-:R-:W-:Y:S02]  /*698c0*/  IMAD.MOV.U32 R56, RZ, RZ, R23 ;  /* 0x000000ffff387224 */ /* 0x010fe400078e0017 */
[----:B------:R-:W-:Y:S01]  /*698d0*/  IMAD.MOV.U32 R57, RZ, RZ, R22 ;  /* 0x000000ffff397224 */ /* 0x000fe200078e0016 */
[----:B------:R-:W2:Y:S04]  /*698e0*/  LDL.LU R23, [R1+0x5174] ;  /* 0x0051740001177983 */ /* 0x000ea80000300800 */
[----:B------:R-:W3:Y:S01]  /*698f0*/  LDL.LU R22, [R1+0x5170] ;  /* 0x0051700001167983 */ /* 0x000ee20000300800 */
[----:B0-----:R-:W-:-:S02]  /*69900*/  IMAD.MOV.U32 R58, RZ, RZ, R21 ;  /* 0x000000ffff3a7224 */ /* 0x001fc400078e0015 */
[----:B------:R-:W-:Y:S01]  /*69910*/  IMAD.MOV.U32 R59, RZ, RZ, R20 ;  /* 0x000000ffff3b7224 */ /* 0x000fe200078e0014 */
[----:B------:R-:W4:Y:S04]  /*69920*/  LDL.LU R21, [R1+0x516c] ;  /* 0x00516c0001157983 */ /* 0x000f280000300800 */
[----:B------:R-:W2:Y:S04]  /*69930*/  LDL.LU R20, [R1+0x5168] ;  /* 0x0051680001147983 */ /* 0x000ea80000300800 */
[----:B------:R-:W2:Y:S04]  /*69940*/  LDL.LU R24, [R1+0x5164] ;  /* 0x0051640001187983 */ /* 0x000ea80000300800 */
[----:B------:R-:W2:Y:S04]  /*69950*/  LDL.LU R25, [R1+0x5160] ;  /* 0x0051600001197983 */ /* 0x000ea80000300800 */
[----:B------:R-:W2:Y:S04]  /*69960*/  LDL.LU R26, [R1+0x515c] ;  /* 0x00515c00011a7983 */ /* 0x000ea80000300800 */
[----:B------:R-:W2:Y:S04]  /*69970*/  LDL.LU R32, [R1+0x5158] ;  /* 0x0051580001207983 */ /* 0x000ea80000300800 */
[----:B------:R-:W2:Y:S04]  /*69980*/  LDL.LU R33, [R1+0x5154] ;  /* 0x0051540001217983 */ /* 0x000ea80000300800 */
[----:B------:R0:W-:Y:S04]  /*69990*/  STL.64 [R1+0x420], R52 ;  /* 0x0004203401007387 */ /* 0x0001e80000100a00 */
[----:B------:R1:W-:Y:S04]  /*699a0*/  STL.64 [R1+0x428], R54 ;  /* 0x0004283601007387 */ /* 0x0003e80000100a00 */
[----:B------:R-:W2:Y:S04]  /*699b0*/  LDL.LU R28, [R1+0x5150] ;  /* 0x00515000011c7983 */ /* 0x000ea80000300800 */
[----:B------:R-:W2:Y:S01]  /*699c0*/  LDL.LU R29, [R1+0x514c] ;  /* 0x00514c00011d7983 */ /* 0x000ea20000300800 */
[----:B------:R-:W-:-:S03]  /*699d0*/  IMAD.MOV.U32 R15, RZ, RZ, R30 ;  /* 0x000000ffff0f7224 */ /* 0x000fc600078e001e */
[----:B------:R-:W2:Y:S01]  /*699e0*/  LDL.LU R30, [R1+0x5148] ;  /* 0x00514800011e7983 */ /* 0x000ea20000300800 */
[----:B0-----:R-:W-:Y:S02]  /*699f0*/  IMAD.MOV.U32 R52, RZ, RZ, R31 ;  /* 0x000000ffff347224 */ /* 0x001fe400078e001f */
[----:B------:R-:W-:Y:S01]  /*69a00*/  IMAD.MOV.U32 R53, RZ, RZ, R34 ;  /* 0x000000ffff357224 */ /* 0x000fe200078e0022 */
[----:B------:R-:W2:Y:S04]  /*69a10*/  LDL.LU R31, [R1+0x5144] ;  /* 0x00514400011f7983 */ /* 0x000ea80000300800 */
[----:B------:R-:W3:Y:S01]  /*69a20*/  LDL.LU R34, [R1+0x5140] ;  /* 0x0051400001227983 */ /* 0x000ee20000300800 */
[----:B-1----:R-:W-:-:S03]  /*69a30*/  IMAD.MOV.U32 R54, RZ, RZ, R35 ;  /* 0x000000ffff367224 */ /* 0x002fc600078e0023 */
[----:B------:R-:W3:Y:S01]  /*69a40*/  LDL.LU R35, [R1+0x513c] ;  /* 0x00513c0001237983 */ /* 0x000ee20000300800 */
[----:B------:R-:W-:Y:S02]  /*69a50*/  F2FP.F16.E4M3.UNPACK_B R40, R40 ;  /* 0x00000028ff28723e */ /* 0x000fe400020006ff */
[----:B------:R-:W-:Y:S02]  /*69a60*/  F2FP.F16.E4M3.UNPACK_B R41, R41 ;  /* 0x00000029ff29723e */ /* 0x000fe400020006ff */
[----:B------:R-:W-:Y:S02]  /*69a70*/  F2FP.F16.E4M3.UNPACK_B R42, R42 ;  /* 0x0000002aff2a723e */ /* 0x000fe400020006ff */
[----:B------:R-:W-:Y:S01]  /*69a80*/  F2FP.F16.E4M3.UNPACK_B R43, R43 ;  /* 0x0000002bff2b723e */ /* 0x000fe200020006ff */
[----:B------:R-:W-:Y:S02]  /*69a90*/  IMAD.MOV.U32 R55, RZ, RZ, R27 ;  /* 0x000000ffff377224 */ /* 0x000fe400078e001b */
[----:B------:R-:W4:Y:S04]  /*69aa0*/  LDL.LU R27, [R1+0x5138] ;  /* 0x00513800011b7983 */ /* 0x000f280000300800 */
[C---:B--2---:R-:W-:Y:S08]  /*69ab0*/  HMMA.16816.F32 R28, R40.reuse, R2, R28 ;  /* 0x00000002281c723c */ /* 0x044ff0000000181c */
[----:B---3--:R-:W-:Y:S11]  /*69ac0*/  HMMA.16816.F32 R32, R40, R4, R32 ;  /* 0x000000042820723c */ /* 0x008ff60000001820 */
[----:B------:R-:W-:Y:S04]  /*69ad0*/  STL.64 [R1+0x410], R28 ;  /* 0x0004101c01007387 */ /* 0x000fe80000100a00 */
[----:B------:R0:W-:Y:S04]  /*69ae0*/  STL.64 [R1+0x418], R30 ;  /* 0x0004181e01007387 */ /* 0x0001e80000100a00 */
[----:B0-----:R-:W2:Y:S04]  /*69af0*/  LDL.LU R31, [R1+0xef4] ;  /* 0x000ef400011f7983 */ /* 0x001ea80000300800 */
[----:B------:R0:W-:Y:S04]  /*69b00*/  STL.64 [R1+0x3e0], R32 ;  /* 0x0003e02001007387 */ /* 0x0001e80000100a00 */
[----:B------:R1:W-:Y:S01]  /*69b10*/  STL.64 [R1+0x3e8], R34 ;  /* 0x0003e82201007387 */ /* 0x0003e20000100a00 */
[----:B0-----:R-:W-:-:S02]  /*69b20*/  IMAD.MOV.U32 R32, RZ, RZ, R20 ;  /* 0x000000ffff207224 */ /* 0x001fc400078e0014 */
[----:B----4-:R-:W-:Y:S01]  /*69b30*/  IMAD.MOV.U32 R33, RZ, RZ, R21 ;  /* 0x000000ffff217224 */ /* 0x010fe200078e0015 */
[----:B------:R-:W3:Y:S04]  /*69b40*/  LDL.LU R20, [R1+0x5134] ;  /* 0x0051340001147983 */ /* 0x000ee80000300800 */
[----:B------:R-:W3:Y:S01]  /*69b50*/  LDL.LU R21, [R1+0x5130] ;  /* 0x0051300001157983 */ /* 0x000ee20000300800 */
[----:B-1----:R-:W-:Y:S02]  /*69b60*/  IMAD.MOV.U32 R34, RZ, RZ, R22 ;  /* 0x000000ffff227224 */ /* 0x002fe400078e0016 */
[----:B------:R-:W-:Y:S01]  /*69b70*/  IMAD.MOV.U32 R35, RZ, RZ, R23 ;  /* 0x000000ffff237224 */ /* 0x000fe200078e0017 */
[----:B------:R-:W3:Y:S04]  /*69b80*/  LDL.LU R22, [R1+0x512c] ;  /* 0x00512c0001167983 */ /* 0x000ee80000300800 */
[----:B------:R-:W3:Y:S01]  /*69b90*/  LDL.LU R23, [R1+0x5128] ;  /* 0x0051280001177983 */ /* 0x000ee20000300800 */
[----:B------:R-:W-:-:S15]  /*69ba0*/  HMMA.16816.F32 R24, R40, R6, R24 ;  /* 0x000000062818723c */ /* 0x000fde0000001818 */
[----:B------:R-:W-:-:S04]  /*69bb0*/  NOP ;  /* 0x0000000000007918 */ /* 0x000fc80000000000 */
[----:B------:R0:W-:Y:S04]  /*69bc0*/  STL.64 [R1+0x3c0], R24 ;  /* 0x0003c01801007387 */ /* 0x0001e80000100a00 */
[----:B------:R1:W-:Y:S04]  /*69bd0*/  STL.64 [R1+0x3c8], R26 ;  /* 0x0003c81a01007387 */ /* 0x0003e80000100a00 */
[----:B0-----:R-:W4:Y:S04]  /*69be0*/  LDL.LU R24, [R1+0x3d0] ;  /* 0x0003d00001187983 */ /* 0x001f280000300800 */
[----:B------:R-:W4:Y:S04]  /*69bf0*/  LDL.LU R25, [R1+0x3d4] ;  /* 0x0003d40001197983 */ /* 0x000f280000300800 */
[----:B-1----:R-:W4:Y:S04]  /*69c00*/  LDL.LU R26, [R1+0x3d8] ;  /* 0x0003d800011a7983 */ /* 0x002f280000300800 */
[----:B------:R-:W4:Y:S01]  /*69c10*/  LDL.LU R27, [R1+0x3dc] ;  /* 0x0003dc00011b7983 */ /* 0x000f220000300800 */
[----:B---3--:R-:W-:-:S15]  /*69c20*/  HMMA.16816.F32 R20, R40, R10, R20 ;  /* 0x0000000a2814723c */ /* 0x008fde0000001814 */
[----:B------:R-:W-:-:S04]  /*69c30*/  NOP ;  /* 0x0000000000007918 */ /* 0x000fc80000000000 */
[----:B------:R0:W-:Y:S04]  /*69c40*/  STL.64 [R1+0x370], R20 ;  /* 0x0003701401007387 */ /* 0x0001e80000100a00 */
[----:B------:R1:W-:Y:S04]  /*69c50*/  STL.64 [R1+0x378], R22 ;  /* 0x0003781601007387 */ /* 0x0003e80000100a00 */
[----:B0-----:R-:W3:Y:S04]  /*69c60*/  LDL.LU R20, [R1+0x3b0] ;  /* 0x0003b00001147983 */ /* 0x001ee80000300800 */
[----:B------:R-:W3:Y:S04]  /*69c70*/  LDL.LU R21, [R1+0x3b4] ;  /* 0x0003b40001157983 */ /* 0x000ee80000300800 */
[----:B-1----:R-:W3:Y:S04]  /*69c80*/  LDL.LU R22, [R1+0x3b8] ;  /* 0x0003b80001167983 */ /* 0x002ee80000300800 */
[----:B------:R-:W3:Y:S01]  /*69c90*/  LDL.LU R23, [R1+0x3bc] ;  /* 0x0003bc0001177983 */ /* 0x000ee20000300800 */
[----:B----4-:R-:W-:Y:S01]  /*69ca0*/  HMMA.16816.F32 R24, R40, R36, R24 ;  /* 0x000000242818723c */ /* 0x010fe20000001818 */
[----:B--2---:R-:W-:-:S02]  /*69cb0*/  IMAD R44, R44, 0x100, R31 ;  /* 0x000001002c2c7824 */ /* 0x004fc400078e021f */
[----:B------:R-:W-:Y:S02]  /*69cc0*/  IMAD R45, R45, 0x100, R39 ;  /* 0x000001002d2d7824 */ /* 0x000fe400078e0227 */
[----:B------:R-:W-:Y:S02]  /*69cd0*/  IMAD R46, R46, 0x100, R38 ;  /* 0x000001002e2e7824 */ /* 0x000fe400078e0226 */
[----:B------:R-:W-:Y:S01]  /*69ce0*/  IMAD R47, R47, 0x100, R60 ;  /* 0x000001002f2f7824 */ /* 0x000fe200078e023c */
[----:B------:R-:W-:Y:S02]  /*69cf0*/  F2FP.F16.E4M3.UNPACK_B R44, R44 ;  /* 0x0000002cff2c723e */ /* 0x000fe400020006ff */
[----:B------:R-:W-:Y:S02]  /*69d00*/  F2FP.F16.E4M3.UNPACK_B R45, R45 ;  /* 0x0000002dff2d723e */ /* 0x000fe400020006ff */
[----:B------:R-:W-:Y:S02]  /*69d10*/  F2FP.F16.E4M3.UNPACK_B R46, R46 ;  /* 0x0000002eff2e723e */ /* 0x000fe400020006ff */
[----:B------:R-:W-:Y:S01]  /*69d20*/  F2FP.F16.E4M3.UNPACK_B R47, R47 ;  /* 0x0000002fff2f723e */ /* 0x000fe200020006ff */
[----:B---3--:R-:W-:-:S15]  /*69d30*/  HMMA.16816.F32 R20, R40, R16, R20 ;  /* 0x000000102814723c */ /* 0x008fde0000001814 */
[----:B------:R-:W-:-:S04]  /*69d40*/  NOP ;  /* 0x0000000000007918 */ /* 0x000fc80000000000 */
[----:B------:R-:W-:Y:S04]  /*69d50*/  STL.64 [R1+0x360], R20 ;  /* 0x0003601401007387 */ /* 0x000fe80000100a00 */
[----:B------:R0:W-:Y:S02]  /*69d60*/  STL.64 [R1+0x368], R22 ;  /* 0x0003681601007387 */ /* 0x0001e40000100a00 */
[C---:B0-----:R-:W-:Y:S08]  /*69d70*/  HMMA.16816.F32 R20, R40.reuse, R18, R32 ;  /* 0x000000122814723c */ /* 0x041ff00000001820 */
[----:B------:R-:W-:Y:S01]  /*69d80*/  HMMA.16816.F32 R40, R40, R8, R12 ;  /* 0x000000082828723c */ /* 0x000fe2000000180c */
[----:B------:R-:W-:Y:S04]  /*69d90*/  STL.64 [R1+0x350], R24 ;  /* 0x0003501801007387 */ /* 0x000fe80000100a00 */
[----:B------:R-:W-:Y:S03]  /*69da0*/  STL.64 [R1+0x358], R26 ;  /* 0x0003581a01007387 */ /* 0x000fe60000100a00 */
[C---:B------:R-:W-:Y:S03]  /*69db0*/  HMMA.16816.F32 R12, R44.reuse, R4, R48 ;  /* 0x000000042c0c723c */ /* 0x040fe60000001830 */
[----:B------:R-:W-:Y:S04]  /*69dc0*/  STL.64 [R1+0x340], R20 ;  /* 0x0003401401007387 */ /* 0x000fe80000100a00 */
[----:B------:R0:W-:Y:S02]  /*69dd0*/  STL.64 [R1+0x348], R22 ;  /* 0x0003481601007387 */ /* 0x0001e40000100a00 */
[C---:B0-----:R-:W-:Y:S02]  /*69de0*/  HMMA.16816.F32 R20, R44.reuse, R2, R56 ;  /* 0x000000022c14723c */ /* 0x041fe40000001838 */
[----:B------:R-:W-:Y:S04]  /*69df0*/  STL [R1+0x4db0], R40 ;  /* 0x004db02801007387 */ /* 0x000fe80000100800 */
[----:B------:R-:W-:Y:S04]  /*69e00*/  STL [R1+0x4dac], R41 ;  /* 0x004dac2901007387 */ /* 0x000fe80000100800 */
[----:B------:R-:W-:Y:S04]  /*69e10*/  STL [R1+0x4da8], R42 ;  /* 0x004da82a01007387 */ /* 0x000fe80000100800 */
[----:B------:R-:W-:Y:S04]  /*69e20*/  STL [R1+0x4da4], R43 ;  /* 0x004da42b01007387 */ /* 0x000fe80000100800 */
[----:B------:R-:W2:Y:S04]  /*69e30*/  LDL.LU R28, [R1+0x490] ;  /* 0x00049000011c7983 */ /* 0x000ea80000300800 */
[----:B------:R-:W-:Y:S04]  /*69e40*/  STL.64 [R1+0x330], R20 ;  /* 0x0003301401007387 */ /* 0x000fe80000100a00 */
[----:B------:R-:W-:Y:S04]  /*69e50*/  STL.64 [R1+0x338], R22 ;  /* 0x0003381601007387 */ /* 0x000fe80000100a00 */
[----:B------:R-:W-:Y:S04]  /*69e60*/  STL.64 [R1+0x320], R12 ;  /* 0x0003200c01007387 */ /* 0x000fe80000100a00 */
[----:B------:R0:W-:Y:S04]  /*69e70*/  STL.64 [R1+0x328], R14 ;  /* 0x0003280e01007387 */ /* 0x0001e80000100a00 */
[----:B------:R-:W2:Y:S04]  /*69e80*/  LDL.LU R29, [R1+0x494] ;  /* 0x00049400011d7983 */ /* 0x000ea80000300800 */
[----:B------:R-:W2:Y:S04]  /*69e90*/  LDL.LU R30, [R1+0x498] ;  /* 0x00049800011e7983 */ /* 0x000ea80000300800 */
[----:B------:R-:W2:Y:S01]  /*69ea0*/  LDL.LU R31, [R1+0x49c] ;  /* 0x00049c00011f7983 */ /* 0x000ea20000300800 */
[----:B0-----:R-:W-:Y:S03]  /*69eb0*/  HMMA.16816.F32 R12, R44, R6, R52 ;  /* 0x000000062c0c723c */ /* 0x001fe60000001834 */
        /* <DEDUP_REMOVED lines=15> */
[----:B------:R-:W-:-:S02]  /*69fb0*/  IMAD.MOV.U32 R43, RZ, RZ, R12 ;  /* 0x000000ffff2b7224 */ /* 0x000fc400078e000c */
[----:B------:R-:W-:Y:S01]  /*69fc0*/  IMAD.MOV.U32 R42, RZ, RZ, R13 ;  /* 0x000000ffff2a7224 */ /* 0x000fe200078e000d */
[----:B------:R-:W3:Y:S01]  /*69fd0*/  LDL.LU R12, [R1+0xf14] ;  /* 0x000f1400010c7983 */ /* 0x000ee20000300800 */
[----:B------:R-:W-:-:S03]  /*69fe0*/  IMAD.MOV.U32 R41, RZ, RZ, R14 ;  /* 0x000000ffff297224 */ /* 0x000fc600078e000e */
[----:B------:R-:W3:Y:S01]  /*69ff0*/  LDL.LU R13, [R1+0xf10] ;  /* 0x000f1000010d7983 */ /* 0x000ee20000300800 */
[----:B------:R-:W-:-:S03]  /*6a000*/  IMAD.MOV.U32 R40, RZ, RZ, R15 ;  /* 0x000000ffff287224 */ /* 0x000fc600078e000f */
[----:B------:R-:W3:Y:S04]  /*6a010*/  LDL.LU R14, [R1+0xf1c] ;  /* 0x000f1c00010e7983 */ /* 0x000ee80000300800 */
[----:B------:R-:W3:Y:S04]  /*6a020*/  LDL.LU R15, [R1+0xf18] ;  /* 0x000f1800010f7983 */ /* 0x000ee80000300800 */
[----:B------:R-:W3:Y:S04]  /*6a030*/  LDL.LU R39, [R1+0xf24] ;  /* 0x000f240001277983 */ /* 0x000ee80000300800 */
[----:B------:R-:W3:Y:S01]  /*6a040*/  LDL.LU R38, [R1+0xf20] ;  /* 0x000f200001267983 */ /* 0x000ee20000300800 */
[----:B------:R-:W-:-:S03]  /*6a050*/  IMAD.MOV.U32 R51, RZ, RZ, R0 ;  /* 0x000000ffff337224 */ /* 0x000fc600078e0000 */
[----:B------:R-:W3:Y:S04]  /*6a060*/  LDL.LU R60, [R1+0xf2c] ;  /* 0x000f2c00013c7983 */ /* 0x000ee80000300800 */
[----:B------:R-:W3:Y:S04]  /*6a070*/  LDL.LU R0, [R1+0xf28] ;  /* 0x000f280001007983 */ /* 0x000ee80000300800 */
[----:B------:R-:W-:Y:S04]  /*6a080*/  STL.64 [R1+0x4e60], R42 ;  /* 0x004e602a01007387 */ /* 0x000fe80000100a00 */
[----:B------:R-:W-:Y:S04]  /*6a090*/  STL.64 [R1+0x4e58], R40 ;  /* 0x004e582801007387 */ /* 0x000fe80000100a00 */
[----:B------:R-:W3:Y:S01]  /*6a0a0*/  LDL.LU R32, [R1+0x550] ;  /* 0x0005500001207983 */ /* 0x000ee20000300800 */
[----:B--2---:R-:W-:-:S15]  /*6a0b0*/  HMMA.16816.F32 R24, R44, R10, R28 ;  /* 0x0000000a2c18723c */ /* 0x004fde000000181c */
[----:B------:R-:W-:-:S04]  /*6a0c0*/  NOP ;  /* 0x0000000000007918 */ /* 0x000fc80000000000 */
[----:B------:R0:W-:Y:S04]  /*6a0d0*/  STL.64 [R1+0x300], R24 ;  /* 0x0003001801007387 */ /* 0x0001e80000100a00 */
[----:B------:R1:W-:Y:S04]  /*6a0e0*/  STL.64 [R1+0x308], R26 ;  /* 0x0003081a01007387 */ /* 0x0003e80000100a00 */
[----:B------:R-:W2:Y:S04]  /*6a0f0*/  LDL.LU R33, [R1+0x554] ;  /* 0x0005540001217983 */ /* 0x000ea80000300800 */
[----:B------:R-:W2:Y:S04]  /*6a100*/  LDL.LU R34, [R1+0x558] ;  /* 0x0005580001227983 */ /* 0x000ea80000300800 */
[----:B------:R-:W2:Y:S04]  /*6a110*/  LDL.LU R35, [R1+0x55c] ;  /* 0x00055c0001237983 */ /* 0x000ea80000300800 */
[----:B0-----:R-:W2:Y:S04]  /*6a120*/  LDL.LU R24, [R1+0x530] ;  /* 0x0005300001187983 */ /* 0x001ea80000300800 */
[----:B------:R-:W2:Y:S04]  /*6a130*/  LDL.LU R25, [R1+0x534] ;  /* 0x0005340001197983 */ /* 0x000ea80000300800 */
[----:B-1----:R-:W2:Y:S04]  /*6a140*/  LDL.LU R26, [R1+0x538] ;  /* 0x00053800011a7983 */ /* 0x002ea80000300800 */
[----:B------:R-:W2:Y:S04]  /*6a150*/  LDL.LU R27, [R1+0x53c] ;  /* 0x00053c00011b7983 */ /* 0x000ea80000300800 */
[----:B------:R-:W2:Y:S04]  /*6a160*/  LDL.LU R28, [R1+0x570] ;  /* 0x00057000011c7983 */ /* 0x000ea80000300800 */
[----:B------:R-:W2:Y:S04]  /*6a170*/  LDL.LU R29, [R1+0x574] ;  /* 0x00057400011d7983 */ /* 0x000ea80000300800 */
[----:B------:R-:W2:Y:S04]  /*6a180*/  LDL.LU R30, [R1+0x578] ;  /* 0x00057800011e7983 */ /* 0x000ea80000300800 */
[----:B------:R-:W2:Y:S01]  /*6a190*/  LDL.LU R31, [R1+0x57c] ;  /* 0x00057c00011f7983 */ /* 0x000ea20000300800 */
[----:B----4-:R-:W-:Y:S03]  /*6a1a0*/  HMMA.16816.F32 R40, R44, R16, R56 ;  /* 0x000000102c28723c */ /* 0x010fe60000001838 */
[----:B------:R-:W4:-:S15]  /*6a1b0*/  LDL.LU R56, [R1+0x590] ;  /* 0x0005900001387983 */ /* 0x000f1e0000300800 */
[----:B------:R-:W-:Y:S01]  /*6a1c0*/  NOP ;  /* 0x0000000000007918 */ /* 0x000fe20000000000 */
[----:B------:R-:W-:Y:S04]  /*6a1d0*/  STL.64 [R1+0xb0], R40 ;  /* 0x0000b02801007387 */ /* 0x000fe80000100a00 */
[----:B------:R-:W-:Y:S04]  /*6a1e0*/  STL.64 [R1+0xb8], R42 ;  /* 0x0000b82a01007387 */ /* 0x000fe80000100a00 */
[----:B------:R-:W4:Y:S04]  /*6a1f0*/  LDL.LU R57, [R1+0x594] ;  /* 0x0005940001397983 */ /* 0x000f280000300800 */
[----:B------:R-:W4:Y:S04]  /*6a200*/  LDL.LU R58, [R1+0x598] ;  /* 0x00059800013a7983 */ /* 0x000f280000300800 */
[----:B------:R-:W4:Y:S01]  /*6a210*/  LDL.LU R59, [R1+0x59c] ;  /* 0x00059c00013b7983 */ /* 0x000f220000300800 */
[----:B---3--:R-:W-:-:S02]  /*6a220*/  IMAD R12, R13, 0x100, R12 ;  /* 0x000001000d0c7824 */ /* 0x008fc400078e020c */
[----:B------:R-:W-:Y:S02]  /*6a230*/  IMAD R13, R15, 0x100, R14 ;  /* 0x000001000f0d7824 */ /* 0x000fe400078e020e */
[----:B------:R-:W-:Y:S02]  /*6a240*/  IMAD R14, R38, 0x100, R39 ;  /* 0x00000100260e7824 */ /* 0x000fe400078e0227 */
[----:B------:R-:W-:Y:S01]  /*6a250*/  IMAD R15, R0, 0x100, R60 ;  /* 0x00000100000f7824 */ /* 0x000fe200078e023c */
[C---:B------:R-:W-:Y:S08]  /*6a260*/  HMMA.16816.F32 R52, R44.reuse, R36, R52 ;  /* 0x000000242c34723c */ /* 0x040ff00000001834 */
[----:B------:R-:W-:Y:S01]  /*6a270*/  HMMA.16816.F32 R48, R44, R18, R48 ;  /* 0x000000122c30723c */ /* 0x000fe20000001830 */
[----:B------:R-:W-:-:S02]  /*6a280*/  F2FP.F16.E4M3.UNPACK_B R12, R12 ;  /* 0x0000000cff0c723e */ /* 0x000fc400020006ff */
[----:B------:R-:W-:Y:S02]  /*6a290*/  F2FP.F16.E4M3.UNPACK_B R13, R13 ;  /* 0x0000000dff0d723e */ /* 0x000fe400020006ff */
[----:B------:R-:W-:Y:S02]  /*6a2a0*/  F2FP.F16.E4M3.UNPACK_B R14, R14 ;  /* 0x0000000eff0e723e */ /* 0x000fe400020006ff */
[----:B------:R-:W-:Y:S01]  /*6a2b0*/  F2FP.F16.E4M3.UNPACK_B R15, R15 ;  /* 0x0000000fff0f723e */ /* 0x000fe200020006ff */
[----:B------:R-:W-:Y:S03]  /*6a2c0*/  HMMA.16816.F32 R44, R44, R8, R20 ;  /* 0x000000082c2c723c */ /* 0x000fe60000001814 */
[----:B------:R-:W-:Y:S04]  /*6a2d0*/  STL.64 [R1+0x4dc0], R54 ;  /* 0x004dc03601007387 */ /* 0x000fe80000100a00 */
[----:B------:R-:W-:Y:S04]  /*6a2e0*/  STL.64 [R1+0x4db8], R52 ;  /* 0x004db83401007387 */ /* 0x000fe80000100a00 */
        /* <DEDUP_REMOVED lines=8> */
[C---:B--2---:R-:W-:Y:S08]  /*6a370*/  HMMA.16816.F32 R20, R12.reuse, R2, R24 ;  /* 0x000000020c14723c */ /* 0x044ff00000001818 */
[----:B------:R-:W-:Y:S11]  /*6a380*/  HMMA.16816.F32 R24, R12, R4, R32 ;  /* 0x000000040c18723c */ /* 0x000ff60000001820 */
[----:B------:R-:W-:Y:S04]  /*6a390*/  STL.64 [R1+0x2f0], R20 ;  /* 0x0002f01401007387 */ /* 0x000fe80000100a00 */
[----:B------:R0:W-:Y:S01]  /*6a3a0*/  STL [R1+0x2f8], R22 ;  /* 0x0002f81601007387 */ /* 0x0001e20000100800 */
[----:B------:R-:W-:-:S02]  /*6a3b0*/  IMAD.MOV.U32 R0, RZ, RZ, R23 ;  /* 0x000000ffff007224 */ /* 0x000fc400078e0017 */
[C---:B0-----:R-:W-:Y:S03]  /*6a3c0*/  HMMA.16816.F32 R20, R12.reuse, R6, R28 ;  /* 0x000000060c14723c */ /* 0x041fe6000000181c */
[----:B------:R0:W-:Y:S04]  /*6a3d0*/  STL [R1+0x4d78], R0 ;  /* 0x004d780001007387 */ /* 0x0001e80000100800 */
[----:B------:R-:W-:Y:S04]  /*6a3e0*/  STL.64 [R1+0x2e0], R24 ;  /* 0x0002e01801007387 */ /* 0x000fe80000100a00 */
[----:B------:R-:W-:Y:S08]  /*6a3f0*/  STL.64 [R1+0x2e8], R26 ;  /* 0x0002e81a01007387 */ /* 0x000ff00000100a00 */
[----:B------:R-:W-:Y:S04]  /*6a400*/  STL [R1+0x2d4], R21 ;  /* 0x0002d41501007387 */ /* 0x000fe80000100800 */
[----:B------:R-:W-:Y:S04]  /*6a410*/  STL [R1+0x2d8], R22 ;  /* 0x0002d81601007387 */ /* 0x000fe80000100800 */
[----:B------:R-:W-:Y:S04]  /*6a420*/  STL.64 [R1+0x5120], R6 ;  /* 0x0051200601007387 */ /* 0x000fe80000100a00 */
[----:B------:R4:W-:Y:S01]  /*6a430*/  STL.64 [R1+0x5118], R4 ;  /* 0x0051180401007387 */ /* 0x0009e20000100a00 */
[----:B0-----:R-:W-:Y:S01]  /*6a440*/  IMAD.MOV.U32 R0, RZ, RZ, R23 ;  /* 0x000000ffff007224 */ /* 0x001fe200078e0017 */
[----:B----4-:R-:W-:Y:S01]  /*6a450*/  HMMA.16816.F32 R4, R12, R10, R56 ;  /* 0x0000000a0c04723c */ /* 0x010fe20000001838 */
[----:B------:R-:W-:-:S03]  /*6a460*/  IMAD.MOV.U32 R47, RZ, RZ, R20 ;  /* 0x000000ffff2f7224 */ /* 0x000fc600078e0014 */
[----:B------:R-:W-:Y:S04]  /*6a470*/  STL [R1+0x4da0], R0 ;  /* 0x004da00001007387 */ /* 0x000fe80000100800 */
[----:B------:R-:W-:Y:S04]  /*6a480*/  STL [R1+0x4d9c], R47 ;  /* 0x004d9c2f01007387 */ /* 0x000fe80000100800 */
[----:B------:R-:W2:Y:S07]  /*6a490*/  LDL.LU R48, [R1+0x5b0] ;  /* 0x0005b00001307983 */ /* 0x000eae0000300800 */
[----:B------:R0:W-:Y:S04]  /*6a4a0*/  STL.64 [R1+0x2c0], R4 ;  /* 0x0002c00401007387 */ /* 0x0001e80000100a00 */
[----:B------:R1:W-:Y:S04]  /*6a4b0*/  STL.64 [R1+0x2c8], R6 ;  /* 0x0002c80601007387 */ /* 0x0003e80000100a00 */
[----:B------:R-:W2:Y:S04]  /*6a4c0*/  LDL.LU R49, [R1+0x5b4] ;  /* 0x0005b40001317983 */ /* 0x000ea80000300800 */
[----:B------:R-:W2:Y:S04]  /*6a4d0*/  LDL.LU R50, [R1+0x5b8] ;  /* 0x0005b80001327983 */ /* 0x000ea80000300800 */
[----:B------:R-:W2:Y:S04]  /*6a4e0*/  LDL.LU R51, [R1+0x5bc] ;  /* 0x0005bc0001337983 */ /* 0x000ea80000300800 */
[----:B0-----:R-:W3:Y:S04]  /*6a4f0*/  LDL.LU R4, [R1+0x5c0] ;  /* 0x0005c00001047983 */ /* 0x001ee80000300800 */
[----:B------:R-:W3:Y:S04]  /*6a500*/  LDL.LU R5, [R1+0x5c4] ;  /* 0x0005c40001057983 */ /* 0x000ee80000300800 */
[----:B-1----:R-:W3:Y:S04]  /*6a510*/  LDL.LU R6, [R1+0x5c8] ;  /* 0x0005c80001067983 */ /* 0x002ee80000300800 */
[----:B------:R-:W3:Y:S04]  /*6a520*/  LDL.LU R7, [R1+0x5cc] ;  /* 0x0005cc0001077983 */ /* 0x000ee80000300800 */
[----:B------:R-:W4:Y:S04]  /*6a530*/  LDL.LU R52, [R1+0x5f0] ;  /* 0x0005f00001347983 */ /* 0x000f280000300800 */
[----:B------:R-:W4:Y:S04]  /*6a540*/  LDL.LU R53, [R1+0x5f4] ;  /* 0x0005f40001357983 */ /* 0x000f280000300800 */
[----:B------:R-:W4:Y:S04]  /*6a550*/  LDL.LU R54, [R1+0x5f8] ;  /* 0x0005f80001367983 */ /* 0x000f280000300800 */
[----:B------:R-:W4:Y:S04]  /*6a560*/  LDL.LU R55, [R1+0x5fc] ;  /* 0x0005fc0001377983 */ /* 0x000f280000300800 */
[----:B------:R-:W2:Y:S04]  /*6a570*/  LDL.LU R28, [R1+0x640] ;  /* 0x00064000011c7983 */ /* 0x000ea80000300800 */
[----:B------:R-:W2:Y:S04]  /*6a580*/  LDL.LU R29, [R1+0x644] ;  /* 0x00064400011d7983 */ /* 0x000ea80000300800 */
[----:B------:R-:W2:Y:S04]  /*6a590*/  LDL.LU R30, [R1+0x648] ;  /* 0x00064800011e7983 */ /* 0x000ea80000300800 */
[----:B------:R-:W2:Y:S04]  /*6a5a0*/  LDL.LU R31, [R1+0x64c] ;  /* 0x00064c00011f7983 */ /* 0x000ea80000300800 */
[----:B------:R-:W2:Y:S04]  /*6a5b0*/  LDL.LU R24, [R1+0x5e0] ;  /* 0x0005e00001187983 */ /* 0x000ea80000300800 */
        /* <DEDUP_REMOVED lines=19> */
[----:B---3--:R-:W-:-:S15]  /*6a6f0*/  HMMA.16816.F32 R4, R12, R36, R4 ;  /* 0x000000240c04723c */ /* 0x008fde0000001804 */
[----:B------:R-:W-:-:S04]  /*6a700*/  NOP ;  /* 0x0000000000007918 */ /* 0x000fc80000000000 */
[----:B------:R-:W-:Y:S04]  /*6a710*/  STL.64 [R1+0x2a0], R4 ;  /* 0x0002a00401007387 */ /* 0x000fe80000100a00 */
[----:B------:R0:W-:Y:S01]  /*6a720*/  STL [R1+0x2a8], R6 ;  /* 0x0002a80601007387 */ /* 0x0001e20000100800 */
[----:B------:R-:W-:-:S03]  /*6a730*/  IMAD.MOV.U32 R0, RZ, RZ, R7 ;  /* 0x000000ffff007224 */ /* 0x000fc600078e0007 */
[----:B0-----:R-:W3:Y:S04]  /*6a740*/  LDL.LU.64 R6, [R1+0x5120] ;  /* 0x0051200001067983 */ /* 0x001ee80000300a00 */
[----:B------:R-:W3:Y:S01]  /*6a750*/  LDL.LU.64 R4, [R1+0x5118] ;  /* 0x0051180001047983 */ /* 0x000ee20000300a00 */
[C---:B--2---:R-:W-:Y:S08]  /*6a760*/  HMMA.16816.F32 R48, R12.reuse, R16, R48 ;  /* 0x000000100c30723c */ /* 0x044ff00000001830 */
[----:B----4-:R-:W-:Y:S01]  /*6a770*/  HMMA.16816.F32 R52, R12, R18, R52 ;  /* 0x000000120c34723c */ /* 0x010fe20000001834 */
[----:B------:R-:W-:Y:S04]  /*6a780*/  STL [R1+0x4e38], R0 ;  /* 0x004e380001007387 */ /* 0x000fe80000100800 */
[----:B------:R-:W-:Y:S04]  /*6a790*/  STL.64 [R1+0x5110], R18 ;  /* 0x0051101201007387 */ /* 0x000fe80000100a00 */
[----:B------:R0:W-:Y:S01]  /*6a7a0*/  STL.64 [R1+0x5108], R16 ;  /* 0x0051081001007387 */ /* 0x0001e20000100a00 */
[----:B------:R-:W-:-:S02]  /*6a7b0*/  IMAD R21, R22, 0x100, R21 ;  /* 0x0000010016157824 */ /* 0x000fc400078e0215 */
[----:B------:R-:W-:Y:S02]  /*6a7c0*/  IMAD R22, R39, 0x100, R23 ;  /* 0x0000010027167824 */ /* 0x000fe400078e0217 */
[----:B------:R-:W-:Y:S02]  /*6a7d0*/  IMAD R20, R20, 0x100, R43 ;  /* 0x0000010014147824 */ /* 0x000fe400078e022b */
[----:B------:R-:W-:Y:S01]  /*6a7e0*/  IMAD R23, R60, 0x100, R38 ;  /* 0x000001003c177824 */ /* 0x000fe200078e0226 */
[----:B0-----:R-:W-:Y:S02]  /*6a7f0*/  HMMA.16816.F32 R16, R12, R8, R24 ;  /* 0x000000080c10723c */ /* 0x001fe40000001818 */
[----:B------:R-:W-:Y:S02]  /*6a800*/  F2FP.F16.E4M3.UNPACK_B R12, R20 ;  /* 0x00000014ff0c723e */ /* 0x000fe400020006ff */
[----:B------:R-:W-:Y:S02]  /*6a810*/  F2FP.F16.E4M3.UNPACK_B R13, R21 ;  /* 0x00000015ff0d723e */ /* 0x000fe400020006ff */
[----:B------:R-:W-:-:S02]  /*6a820*/  F2FP.F16.E4M3.UNPACK_B R14, R22 ;  /* 0x00000016ff0e723e */ /* 0x000fc400020006ff */
[----:B------:R-:W-:Y:S01]  /*6a830*/  F2FP.F16.E4M3.UNPACK_B R15, R23 ;  /* 0x00000017ff0f723e */ /* 0x000fe200020006ff */
[----:B------:R-:W-:Y:S02]  /*6a840*/  IMAD.MOV.U32 R47, RZ, RZ, R48 ;  /* 0x000000ffff2f7224 */ /* 0x000fe400078e0030 */
[----:B------:R-:W-:Y:S02]  /*6a850*/  IMAD.MOV.U32 R46, RZ, RZ, R55 ;  /* 0x000000ffff2e7224 */ /* 0x000fe400078e0037 */
[----:B------:R-:W-:Y:S02]  /*6a860*/  IMAD.MOV.U32 R44, RZ, RZ, R49 ;  /* 0x000000ffff2c7224 */ /* 0x000fe400078e0031 */
[----:B------:R-:W-:Y:S02]  /*6a870*/  IMAD.MOV.U32 R45, RZ, RZ, R50 ;  /* 0x000000ffff2d7224 */ /* 0x000fe400078e0032 */
[----:B------:R-:W-:Y:S02]  /*6a880*/  IMAD.MOV.U32 R48, RZ, RZ, R51 ;  /* 0x000000ffff307224 */ /* 0x000fe400078e0033 */
[----:B------:R-:W-:-:S02]  /*6a890*/  IMAD.MOV.U32 R50, RZ, RZ, R53 ;  /* 0x000000ffff327224 */ /* 0x000fc400078e0035 */
[----:B------:R-:W-:Y:S02]  /*6a8a0*/  IMAD.MOV.U32 R51, RZ, RZ, R54 ;  /* 0x000000ffff337224 */ /* 0x000fe400078e0036 */
[----:B------:R-:W-:Y:S01]  /*6a8b0*/  IMAD.MOV.U32 R49, RZ, RZ, R52 ;  /* 0x000000ffff317224 */ /* 0x000fe200078e0034 */
[----:B------:R-:W-:Y:S01]  /*6a8c0*/  STL.64 [R1+0x4de0], R46 ;  /* 0x004de02e01007387 */ /* 0x000fe20000100a00 */
[C---:B------:R-:W-:Y:S03]  /*6a8d0*/  HMMA.16816.F32 R24, R12.reuse, R2, R32 ;  /* 0x000000020c18723c */ /* 0x040fe60000001820 */
[----:B------:R-:W-:Y:S04]  /*6a8e0*/  STL.64 [R1+0x4dd8], R44 ;  /* 0x004dd82c01007387 */ /* 0x000fe80000100a00 */
[----:B------:R-:W-:Y:S04]  /*6a8f0*/  STL.64 [R1+0x4dd0], R50 ;  /* 0x004dd03201007387 */ /* 0x000fe80000100a00 */
[----:B------:R-:W-:Y:S04]  /*6a900*/  STL.64 [R1+0x4dc8], R48 ;  /* 0x004dc83001007387 */ /* 0x000fe80000100a00 */
[----:B------:R-:W-:Y:S04]  /*6a910*/  STL.64 [R1+0xa0], R16 ;  /* 0x0000a01001007387 */ /* 0x000fe80000100a00 */
[----:B------:R0:W-:Y:S04]  /*6a920*/  STL.64 [R1+0xa8], R18 ;  /* 0x0000a81201007387 */ /* 0x0001e80000100a00 */
[----:B------:R-:W-:Y:S04]  /*6a930*/  STL.64 [R1+0x280], R24 ;  /* 0x0002801801007387 */ /* 0x000fe80000100a00 */
[----:B------:R-:W-:Y:S01]  /*6a940*/  STL.64 [R1+0x288], R26 ;  /* 0x0002881a01007387 */ /* 0x000fe20000100a00 */
[C---:B---3--:R-:W-:Y:S08]  /*6a950*/  HMMA.16816.F32 R20, R12.reuse, R4, R28 ;  /* 0x000000040c14723c */ /* 0x048ff0000000181c */
[C---:B0-----:R-:W-:Y:S01]  /*6a960*/  HMMA.16816.F32 R16, R12.reuse, R6, R56 ;  /* 0x000000060c10723c */ /* 0x041fe20000001838 */
[----:B------:R-:W-:Y:S10]  /*6a970*/  STL.64 [R1+0x50d0], R6 ;  /* 0x0050d00601007387 */ /* 0x000ff40000100a00 */
        /* <DEDUP_REMOVED lines=135> */
[C---:B------:R-:W-:Y:S03]  /*6b1f0*/  HMMA.16816.F32 R44, R12.reuse, R36, R52 ;  /* 0x000000240c2c723c */ /* 0x040fe60000001834 */
        /* <DEDUP_REMOVED lines=8> */
[C---:B--2---:R-:W-:Y:S08]  /*6b280*/  HMMA.16816.F32 R20, R12.reuse, R18, R40 ;  /* 0x000000120c14723c */ /* 0x044ff00000001828 */
[----:B------:R-:W-:Y:S11]  /*6b290*/  HMMA.16816.F32 R12, R12, R8, R28 ;  /* 0x000000080c0c723c */ /* 0x000ff6000000181c */
[----:B------:R0:W-:Y:S04]  /*6b2a0*/  STL.64 [R1+0x1b0], R20 ;  /* 0x0001b01401007387 */ /* 0x0001e80000100a00 */
[----:B------:R1:W-:Y:S04]  /*6b2b0*/  STL.64 [R1+0x1b8], R22 ;  /* 0x0001b81601007387 */ /* 0x0003e80000100a00 */
[----:B------:R-:W-:Y:S04]  /*6b2c0*/  STL.64 [R1+0x50a0], R10 ;  /* 0x0050a00a01007387 */ /* 0x000fe80000100a00 */
[----:B------:R-:W-:Y:S04]  /*6b2d0*/  STL.64 [R1+0x5098], R8 ;  /* 0x0050980801007387 */ /* 0x000fe80000100a00 */
[----:B------:R2:W-:Y:S04]  /*6b2e0*/  STL.64 [R1+0x80], R12 ;  /* 0x0000800c01007387 */ /* 0x0005e80000100a00 */
[----:B------:R4:W-:Y:S04]  /*6b2f0*/  STL.64 [R1+0x88], R14 ;  /* 0x0000880e01007387 */ /* 0x0009e80000100a00 */
[----:B------:R-:W3:Y:S01]  /*6b300*/  LDL.LU R24, [R1+0xa10] ;  /* 0x000a100001187983 */ /* 0x000ee20000300800 */
[----:B0-----:R-:W-:-:S02]  /*6b310*/  IMAD R20, R32, 0x100, R27 ;  /* 0x0000010020147824 */ /* 0x001fc400078e021b */
[----:B------:R-:W-:Y:S02]  /*6b320*/  IMAD R21, R34, 0x100, R33 ;  /* 0x0000010022157824 */ /* 0x000fe400078e0221 */
[----:B-1----:R-:W-:Y:S02]  /*6b330*/  IMAD R22, R39, 0x100, R35 ;  /* 0x0000010027167824 */ /* 0x002fe400078e0223 */
[----:B------:R-:W-:Y:S01]  /*6b340*/  IMAD R23, R60, 0x100, R38 ;  /* 0x000001003c177824 */ /* 0x000fe200078e0226 */
[----:B--2---:R-:W-:Y:S02]  /*6b350*/  F2FP.F16.E4M3.UNPACK_B R12, R20 ;  /* 0x00000014ff0c723e */ /* 0x004fe400020006ff */
[----:B------:R-:W-:Y:S02]  /*6b360*/  F2FP.F16.E4M3.UNPACK_B R13, R21 ;  /* 0x00000015ff0d723e */ /* 0x000fe400020006ff */
[----:B----4-:R-:W-:Y:S02]  /*6b370*/  F2FP.F16.E4M3.UNPACK_B R14, R22 ;  /* 0x00000016ff0e723e */ /* 0x010fe400020006ff */
[----:B------:R-:W-:-:S07]  /*6b380*/  F2FP.F16.E4M3.UNPACK_B R15, R23 ;  /* 0x00000017ff0f723e */ /* 0x000fce00020006ff */
[----:B---3--:R-:W-:-:S15]  /*6b390*/  HMMA.16816.F32 R8, R12, R2, R56 ;  /* 0x000000020c08723c */ /* 0x008fde0000001838 */
[----:B------:R-:W-:-:S04]  /*6b3a0*/  NOP ;  /* 0x0000000000007918 */ /* 0x000fc80000000000 */
[----:B------:R-:W-:Y:S04]  /*6b3b0*/  STL.64 [R1+0x1a0], R8 ;  /* 0x0001a00801007387 */ /* 0x000fe80000100a00 */
[----:B------:R-:W-:Y:S04]  /*6b3c0*/  STL.64 [R1+0x1a8], R10 ;  /* 0x0001a80a01007387 */ /* 0x000fe80000100a00 */
        /* <DEDUP_REMOVED lines=121> */
[----:B------:R-:W4:Y:S04]  /*6bb60*/  LDL.LU R60, [R1+0x5050] ;  /* 0x00505000013c7983 */ /* 0x000f280000300800 */
[----:B------:R-:W2:Y:S04]  /*6bb70*/  LDL.LU.64 R42, [R1+0x5048] ;  /* 0x00504800012a7983 */ /* 0x000ea80000300a00 */
[----:B------:R-:W2:Y:S04]  /*6bb80*/  LDL.LU.64 R40, [R1+0x5040] ;  /* 0x0050400001287983 */ /* 0x000ea80000300a00 */
[----:B------:R0:W-:Y:S04]  /*6bb90*/  STL.64 [R1+0x70], R12 ;  /* 0x0000700c01007387 */ /* 0x0001e80000100a00 */
[----:B------:R1:W-:Y:S01]  /*6bba0*/  STL.64 [R1+0x78], R14 ;  /* 0x0000780e01007387 */ /* 0x0003e20000100a00 */
[----:B0-----:R-:W-:-:S02]  /*6bbb0*/  F2FP.F16.E4M3.UNPACK_B R12, R20 ;  /* 0x00000014ff0c723e */ /* 0x001fc400020006ff */
[----:B------:R-:W-:Y:S01]  /*6bbc0*/  F2FP.F16.E4M3.UNPACK_B R13, R21 ;  /* 0x00000015ff0d723e */ /* 0x000fe200020006ff */
[----:B------:R-:W2:Y:S01]  /*6bbd0*/  LDL.LU R20, [R1+0x950] ;  /* 0x0009500001147983 */ /* 0x000ea20000300800 */
[----:B-1----:R-:W-:-:S03]  /*6bbe0*/  F2FP.F16.E4M3.UNPACK_B R14, R22 ;  /* 0x00000016ff0e723e */ /* 0x002fc600020006ff */
[----:B------:R-:W2:Y:S01]  /*6bbf0*/  LDL.LU R21, [R1+0x954] ;  /* 0x0009540001157983 */ /* 0x000ea20000300800 */
[----:B------:R-:W-:-:S03]  /*6bc00*/  F2FP.F16.E4M3.UNPACK_B R15, R23 ;  /* 0x00000017ff0f723e */ /* 0x000fc600020006ff */
[----:B------:R-:W2:Y:S04]  /*6bc10*/  LDL.LU R22, [R1+0x958] ;  /* 0x0009580001167983 */ /* 0x000ea80000300800 */
[----:B------:R-:W2:Y:S01]  /*6bc20*/  LDL.LU R23, [R1+0x95c] ;  /* 0x00095c0001177983 */ /* 0x000ea20000300800 */
[----:B------:R-:W-:-:S15]  /*6bc30*/  HMMA.16816.F32 R24, R12, R2, R24 ;  /* 0x000000020c18723c */ /* 0x000fde0000001818 */
[----:B------:R-:W-:-:S04]  /*6bc40*/  NOP ;  /* 0x0000000000007918 */ /* 0x000fc80000000000 */
[----:B------:R-:W-:Y:S04]  /*6bc50*/  STL.64 [R1+0x130], R24 ;  /* 0x0001301801007387 */ /* 0x000fe80000100a00 */
[----:B------:R0:W-:Y:S04]  /*6bc60*/  STL.64 [R1+0x138], R26 ;  /* 0x0001381a01007387 */ /* 0x0001e80000100a00 */
[----:B0-----:R-:W3:Y:S04]  /*6bc70*/  LDL.LU.64 R26, [R1+0x5038] ;  /* 0x00503800011a7983 */ /* 0x001ee80000300a00 */
[----:B------:R-:W3:Y:S01]  /*6bc80*/  LDL.LU.64 R24, [R1+0x5030] ;  /* 0x0050300001187983 */ /* 0x000ee20000300a00 */
[----:B------:R-:W-:-:S02]  /*6bc90*/  IMAD R33, R29, 0x100, R28 ;  /* 0x000001001d217824 */ /* 0x000fc400078e021c */
[----:B------:R-:W-:Y:S02]  /*6bca0*/  IMAD R32, R35, 0x100, R34 ;  /* 0x0000010023207824 */ /* 0x000fe400078e0222 */
[----:B------:R-:W-:Y:S01]  /*6bcb0*/  IMAD R34, R31, 0x100, R30 ;  /* 0x000001001f227824 */ /* 0x000fe200078e021e */
        /* <DEDUP_REMOVED lines=13> */
[C---:B0-----:R-:W-:Y:S08]  /*6bd90*/  HMMA.16816.F32 R20, R12.reuse, R36, R40 ;  /* 0x000000240c14723c */ /* 0x041ff00000001828 */
[C---:B-1----:R-:W-:Y:S01]  /*6bda0*/  HMMA.16816.F32 R4, R12.reuse, R18, R24 ;  /* 0x000000120c04723c */ /* 0x042fe20000001818 */
        /* <DEDUP_REMOVED lines=11> */
[----:B------:R0:W-:Y:S04]  /*6be60*/  STL.64 [R1+0x60], R4 ;  /* 0x0000600401007387 */ /* 0x0001e80000100a00 */
[----:B------:R1:W-:Y:S04]  /*6be70*/  STL.64 [R1+0x68], R6 ;  /* 0x0000680601007387 */ /* 0x0003e80000100a00 */
        /* <DEDUP_REMOVED lines=16> */
[----:B0-----:R-:W2:Y:S04]  /*6bf80*/  LDL.LU R4, [R1+0xa90] ;  /* 0x000a900001047983 */ /* 0x001ea80000300800 */
[----:B------:R-:W2:Y:S04]  /*6bf90*/  LDL.LU R5, [R1+0xa94] ;  /* 0x000a940001057983 */ /* 0x000ea80000300800 */
[----:B-1----:R-:W2:Y:S04]  /*6bfa0*/  LDL.LU R6, [R1+0xa98] ;  /* 0x000a980001067983 */ /* 0x002ea80000300800 */
[----:B------:R-:W2:Y:S01]  /*6bfb0*/  LDL.LU R7, [R1+0xa9c] ;  /* 0x000a9c0001077983 */ /* 0x000ea20000300800 */
[----:B------:R-:W-:Y:S01]  /*6bfc0*/  IMAD R35, R38, 0x100, R39 ;  /* 0x0000010026237824 */ /* 0x000fe200078e0227 */
[----:B------:R-:W-:-:S02]  /*6bfd0*/  F2FP.F16.E4M3.UNPACK_B R32, R32 ;  /* 0x00000020ff20723e */ /* 0x000fc400020006ff */
[----:B------:R-:W-:Y:S02]  /*6bfe0*/  F2FP.F16.E4M3.UNPACK_B R33, R33 ;  /* 0x00000021ff21723e */ /* 0x000fe400020006ff */
[----:B------:R-:W-:Y:S01]  /*6bff0*/  F2FP.F16.E4M3.UNPACK_B R34, R34 ;  /* 0x00000022ff22723e */ /* 0x000fe200020006ff */
[----:B------:R-:W3:Y:S01]  /*6c000*/  LDL.LU R8, [R1+0xa80] ;  /* 0x000a800001087983 */ /* 0x000ee20000300800 */
[----:B------:R-:W-:-:S03]  /*6c010*/  F2FP.F16.E4M3.UNPACK_B R35, R35 ;  /* 0x00000023ff23723e */ /* 0x000fc600020006ff */
        /* <DEDUP_REMOVED lines=23> */
[----:B------:R-:W3:Y:S04]  /*6c190*/  LDL R0, [R1+0xbb8] ;  /* 0x000bb80001007983 */ /* 0x000ee80000100800 */
[----:B------:R-:W3:Y:S04]  /*6c1a0*/  LDL R52, [R1+0xbbc] ;  /* 0x000bbc0001347983 */ /* 0x000ee80000100800 */
[----:B------:R-:W3:Y:S04]  /*6c1b0*/  LDL R53, [R1+0xba8] ;  /* 0x000ba80001357983 */ /* 0x000ee80000100800 */
[----:B------:R-:W3:Y:S04]  /*6c1c0*/  LDL R54, [R1+0xbac] ;  /* 0x000bac0001367983 */ /* 0x000ee80000100800 */
[----:B------:R-:W3:Y:S01]  /*6c1d0*/  LDL R55, [R1+0xb88] ;  /* 0x000b880001377983 */ /* 0x000ee20000100800 */
        /* <DEDUP_REMOVED lines=11> */
[----:B------:R-:W3:Y:S04]  /*6c290*/  LDL.LU.64 R8, [R1+0x5010] ;  /* 0x0050100001087983 */ /* 0x000ee80000300a00 */
[----:B------:R-:W2:Y:S04]  /*6c2a0*/  LDL.LU.64 R18, [R1+0x5008] ;  /* 0x0050080001127983 */ /* 0x000ea80000300a00 */
[----:B------:R-:W2:Y:S04]  /*6c2b0*/  LDL.LU.64 R16, [R1+0x5000] ;  /* 0x0050000001107983 */ /* 0x000ea80000300a00 */
[----:B------:R0:W-:Y:S04]  /*6c2c0*/  STL.64 [R1+0x20], R4 ;  /* 0x0000200401007387 */ /* 0x0001e80000100a00 */
[----:B------:R1:W-:Y:S04]  /*6c2d0*/  STL.64 [R1+0x28], R6 ;  /* 0x0000280601007387 */ /* 0x0003e80000100a00 */
[----:B0-----:R-:W2:Y:S04]  /*6c2e0*/  LDL.LU R4, [R1+0xa60] ;  /* 0x000a600001047983 */ /* 0x001ea80000300800 */
[----:B------:R-:W2:Y:S04]  /*6c2f0*/  LDL.LU R5, [R1+0xa64] ;  /* 0x000a640001057983 */ /* 0x000ea80000300800 */
[----:B-1----:R-:W2:Y:S04]  /*6c300*/  LDL.LU R6, [R1+0xa68] ;  /* 0x000a680001067983 */ /* 0x002ea80000300800 */
[----:B------:R-:W2:Y:S01]  /*6c310*/  LDL.LU R7, [R1+0xa6c] ;  /* 0x000a6c0001077983 */ /* 0x000ea20000300800 */
[----:B------:R-:W-:Y:S01]  /*6c320*/  HMMA.16816.F32 R56, R32, R36, R56 ;  /* 0x000000242038723c */ /* 0x000fe20000001838 */
[----:B------:R-:W-:-:S02]  /*6c330*/  IMAD R36, R20, 0x100, R21 ;  /* 0x0000010014247824 */ /* 0x000fc400078e0215 */
[----:B------:R-:W-:Y:S02]  /*6c340*/  IMAD R37, R49, 0x100, R48 ;  /* 0x0000010031257824 */ /* 0x000fe400078e0230 */
[----:B------:R-:W-:Y:S02]  /*6c350*/  IMAD R38, R38, 0x100, R50 ;  /* 0x0000010026267824 */ /* 0x000fe400078e0232 */
[----:B------:R-:W-:Y:S01]  /*6c360*/  IMAD R39, R39, 0x100, R51 ;  /* 0x0000010027277824 */ /* 0x000fe200078e0233 */
[----:B------:R-:W-:Y:S02]  /*6c370*/  F2FP.F16.E4M3.UNPACK_B R36, R36 ;  /* 0x00000024ff24723e */ /* 0x000fe400020006ff */
[----:B------:R-:W-:Y:S02]  /*6c380*/  F2FP.F16.E4M3.UNPACK_B R37, R37 ;  /* 0x00000025ff25723e */ /* 0x000fe400020006ff */
[----:B------:R-:W-:Y:S02]  /*6c390*/  F2FP.F16.E4M3.UNPACK_B R38, R38 ;  /* 0x00000026ff26723e */ /* 0x000fe400020006ff */
[----:B------:R-:W-:Y:S01]  /*6c3a0*/  F2FP.F16.E4M3.UNPACK_B R39, R39 ;  /* 0x00000027ff27723e */ /* 0x000fe200020006ff */
[C---:B--2---:R-:W-:Y:S08]  /*6c3b0*/  HMMA.16816.F32 R4, R32.reuse, R10, R4 ;  /* 0x0000000a2004723c */ /* 0x044ff00000001804 */
[C---:B------:R-:W-:Y:S11]  /*6c3c0*/  HMMA.16816.F32 R28, R32.reuse, R18, R28 ;  /* 0x00000012201c723c */ /* 0x040ff6000000181c */
[----:B------:R-:W-:Y:S04]  /*6c3d0*/  STL.64 [R1+0x10], R4 ;  /* 0x0000100401007387 */ /* 0x000fe80000100a00 */
[----:B------:R0:W-:Y:S02]  /*6c3e0*/  STL.64 [R1+0x18], R6 ;  /* 0x0000180601007387 */ /* 0x0001e40000100a00 */
[----:B0-----:R-:W-:Y:S01]  /*6c3f0*/  HMMA.16816.F32 R4, R32, R16, R12 ;  /* 0x000000102004723c */ /* 0x001fe2000000180c */
[----:B------:R-:W-:-:S02]  /*6c400*/  F2FP.F16.E4M3.UNPACK_B R16, R0 ;  /* 0x00000000ff10723e */ /* 0x000fc400020006ff */
[----:B------:R-:W-:-:S05]  /*6c410*/  F2FP.F16.E4M3.UNPACK_B R17, R52 ;  /* 0x00000034ff11723e */ /* 0x000fca00020006ff */
[----:B---3--:R-:W-:Y:S08]  /*6c420*/  HMMA.16816.F32 R32, R32, R8, R44 ;  /* 0x000000082020723c */ /* 0x008ff0000000182c */
[----:B------:R-:W-:Y:S01]  /*6c430*/  HMMA.16816.F32 R24, R36, R16, R24 ;  /* 0x000000102418723c */ /* 0x000fe20000001818 */
[----:B------:R-:W-:Y:S04]  /*6c440*/  STL.64 [R1+0x4c40], R58 ;  /* 0x004c403a01007387 */ /* 0x000fe80000100a00 */
[----:B------:R-:W-:Y:S04]  /*6c450*/  STL.64 [R1], R4 ;  /* 0x0000000401007387 */ /* 0x000fe80000100a00 */
[----:B------:R-:W-:Y:S04]  /*6c460*/  STL.64 [R1+0x8], R6 ;  /* 0x0000080601007387 */ /* 0x000fe80000100a00 */
[----:B------:R0:W-:Y:S04]  /*6c470*/  STL.64 [R1+0x4c38], R56 ;  /* 0x004c383801007387 */ /* 0x0001e80000100a00 */
[----:B------:R-:W-:Y:S04]  /*6c480*/  STL.64 [R1+0x4c50], R30 ;  /* 0x004c501e01007387 */ /* 0x000fe80000100a00 */
[----:B------:R1:W-:Y:S04]  /*6c490*/  STL.64 [R1+0x4c48], R28 ;  /* 0x004c481c01007387 */ /* 0x0003e80000100a00 */
[----:B------:R-:W-:Y:S04]  /*6c4a0*/  STL.64 [R1+0x4c60], R34 ;  /* 0x004c602201007387 */ /* 0x000fe80000100a00 */
[----:B------:R2:W-:Y:S04]  /*6c4b0*/  STL.64 [R1+0x4c58], R32 ;  /* 0x004c582001007387 */ /* 0x0005e80000100a00 */
[----:B------:R-:W-:Y:S04]  /*6c4c0*/  STL.64 [R1+0x4c70], R26 ;  /* 0x004c701a01007387 */ /* 0x000fe80000100a00 */
[----:B------:R3:W-:Y:S04]  /*6c4d0*/  STL.64 [R1+0x4c68], R24 ;  /* 0x004c681801007387 */ /* 0x0007e80000100a00 */
[----:B0-----:R-:W3:Y:S04]  /*6c4e0*/  LDL.LU R56, [R1+0xb70] ;  /* 0x000b700001387983 */ /* 0x001ee80000300800 */
[----:B------:R-:W3:Y:S04]  /*6c4f0*/  LDL.LU R57, [R1+0xb74] ;  /* 0x000b740001397983 */ /* 0x000ee80000300800 */
[----:B------:R-:W3:Y:S04]  /*6c500*/  LDL.LU R58, [R1+0xb78] ;  /* 0x000b7800013a7983 */ /* 0x000ee80000300800 */
[----:B------:R-:W3:Y:S04]  /*6c510*/  LDL.LU R59, [R1+0xb7c] ;  /* 0x000b7c00013b7983 */ /* 0x000ee80000300800 */
[----:B-1----:R-:W3:Y:S04]  /*6c520*/  LDL.LU R28, [R1+0xb60] ;  /* 0x000b6000011c7983 */ /* 0x002ee80000300800 */
[----:B------:R-:W3:Y:S01]  /*6c530*/  LDL.LU R29, [R1+0xb64] ;  /* 0x000b6400011d7983 */ /* 0x000ee20000300800 */
[----:B----4-:R-:W-:-:S02]  /*6c540*/  IMAD.MOV.U32 R30, RZ, RZ, R60 ;  /* 0x000000ffff1e7224 */ /* 0x010fc400078e003c */
[----:B------:R-:W-:Y:S01]  /*6c550*/  IMAD.MOV.U32 R31, RZ, RZ, R61 ;  /* 0x000000ffff1f7224 */ /* 0x000fe200078e003d */
[----:B------:R-:W4:Y:S04]  /*6c560*/  LDL.LU R60, [R1+0x4ffc] ;  /* 0x004ffc00013c7983 */ /* 0x000f280000300800 */
[----:B------:R-:W4:Y:S01]  /*6c570*/  LDL.LU R61, [R1+0x4ff8] ;  /* 0x004ff800013d7983 */ /* 0x000f220000300800 */
[----:B------:R-:W-:Y:S02]  /*6c580*/  F2FP.F16.E4M3.UNPACK_B R14, R53 ;  /* 0x00000035ff0e723e */ /* 0x000fe400020006ff */
[----:B------:R-:W-:Y:S01]  /*6c590*/  F2FP.F16.E4M3.UNPACK_B R15, R54 ;  /* 0x00000036ff0f723e */ /* 0x000fe200020006ff */
[----:B--2---:R-:W2:Y:S04]  /*6c5a0*/  LDL.LU R32, [R1+0xb40] ;  /* 0x000b400001207983 */ /* 0x004ea80000300800 */
[----:B------:R-:W2:Y:S04]  /*6c5b0*/  LDL.LU R33, [R1+0xb44] ;  /* 0x000b440001217983 */ /* 0x000ea80000300800 */
[----:B------:R-:W2:Y:S04]  /*6c5c0*/  LDL.LU R34, [R1+0xb48] ;  /* 0x000b480001227983 */ /* 0x000ea80000300800 */
[----:B------:R-:W2:Y:S04]  /*6c5d0*/  LDL.LU R35, [R1+0xb4c] ;  /* 0x000b4c0001237983 */ /* 0x000ea80000300800 */
[----:B------:R-:W2:Y:S04]  /*6c5e0*/  LDL R6, [R1+0xb9c] ;  /* 0x000b9c0001067983 */ /* 0x000ea80000100800 */
[----:B------:R-:W2:Y:S01]  /*6c5f0*/  LDL R7, [R1+0xbc8] ;  /* 0x000bc80001077983 */ /* 0x000ea20000100800 */
[----:B------:R-:W-:Y:S03]  /*6c600*/  HMMA.16816.F32 R20, R36, R14, R40 ;  /* 0x0000000e2414723c */ /* 0x000fe60000001828 */
[----:B------:R-:W2:Y:S04]  /*6c610*/  LDL R43, [R1+0xb8c] ;  /* 0x000b8c00012b7983 */ /* 0x000ea80000100800 */
[----:B---3--:R-:W3:Y:S04]  /*6c620*/  LDL.LU R24, [R1+0xb20] ;  /* 0x000b200001187983 */ /* 0x008ee80000300800 */
[----:B------:R-:W3:Y:S04]  /*6c630*/  LDL.LU R25, [R1+0xb24] ;  /* 0x000b240001197983 */ /* 0x000ee80000300800 */
[----:B------:R-:W2:Y:S04]  /*6c640*/  LDL R11, [R1+0xb98] ;  /* 0x000b9800010b7983 */ /* 0x000ea80000100800 */
[----:B------:R-:W2:Y:S04]  /*6c650*/  LDL R4, [R1+0xbcc] ;  /* 0x000bcc0001047983 */ /* 0x000ea80000100800 */
[----:B------:R-:W2:Y:S04]  /*6c660*/  LDL R5, [R1+0xbd8] ;  /* 0x000bd80001057983 */ /* 0x000ea80000100800 */
[----:B------:R-:W2:Y:S04]  /*6c670*/  LDL R2, [R1+0xbdc] ;  /* 0x000bdc0001027983 */ /* 0x000ea80000100800 */
[----:B------:R-:W2:Y:S04]  /*6c680*/  LDL R3, [R1+0xbe8] ;  /* 0x000be80001037983 */ /* 0x000ea80000100800 */
[----:B------:R-:W2:Y:S04]  /*6c690*/  LDL R48, [R1+0xbec] ;  /* 0x000bec0001307983 */ /* 0x000ea80000100800 */
[----:B------:R-:W2:Y:S04]  /*6c6a0*/  LDL R49, [R1+0xbf8] ;  /* 0x000bf80001317983 */ /* 0x000ea80000100800 */
[----:B------:R-:W3:Y:S04]  /*6c6b0*/  LDL R50, [R1+0xbfc] ;  /* 0x000bfc0001327983 */ /* 0x000ee80000100800 */
[----:B------:R-:W3:Y:S04]  /*6c6c0*/  LDL.LU R51, [R1+0x100c] ;  /* 0x00100c0001337983 */ /* 0x000ee80000300800 */
[----:B------:R-:W3:Y:S04]  /*6c6d0*/  LDL.LU R44, [R1+0x1008] ;  /* 0x00100800012c7983 */ /* 0x000ee80000300800 */
[----:B------:R-:W3:Y:S04]  /*6c6e0*/  LDL.LU R45, [R1+0x1014] ;  /* 0x00101400012d7983 */ /* 0x000ee80000300800 */
[----:B------:R-:W3:Y:S04]  /*6c6f0*/  LDL.LU R46, [R1+0x1010] ;  /* 0x00101000012e7983 */ /* 0x000ee80000300800 */
[----:B------:R-:W3:Y:S01]  /*6c700*/  LDL.LU R47, [R1+0x101c] ;  /* 0x00101c00012f7983 */ /* 0x000ee20000300800 */
[----:B------:R-:W-:Y:S01]  /*6c710*/  F2FP.F16.E4M3.UNPACK_B R12, R55 ;  /* 0x00000037ff0c723e */ /* 0x000fe200020006ff */
[----:B----4-:R-:W-:-:S02]  /*6c720*/  IMAD.MOV.U32 R27, RZ, RZ, R60 ;  /* 0x000000ffff1b7224 */ /* 0x010fc400078e003c */
[----:B------:R-:W-:Y:S01]  /*6c730*/  IMAD.MOV.U32 R26, RZ, RZ, R61 ;  /* 0x000000ffff1a7224 */ /* 0x000fe200078e003d */
[----:B------:R-:W4:Y:S04]  /*6c740*/  LDL.LU R60, [R1+0x1018] ;  /* 0x00101800013c7983 */ /* 0x000f280000300800 */
[----:B------:R-:W4:Y:S04]  /*6c750*/  LDL.LU R0, [R1+0x1024] ;  /* 0x0010240001007983 */ /* 0x000f280000300800 */
[----:B------:R-:W4:Y:S04]  /*6c760*/  LDL.LU R61, [R1+0x1020] ;  /* 0x00102000013d7983 */ /* 0x000f280000300800 */
[----:B------:R-:W4:Y:S04]  /*6c770*/  LDL.LU R52, [R1+0x3a0] ;  /* 0x0003a00001347983 */ /* 0x000f280000300800 */
[----:B------:R-:W4:Y:S04]  /*6c780*/  LDL.LU R53, [R1+0x3a4] ;  /* 0x0003a40001357983 */ /* 0x000f280000300800 */
[----:B------:R-:W4:Y:S04]  /*6c790*/  LDL.LU R54, [R1+0x3a8] ;  /* 0x0003a80001367983 */ /* 0x000f280000300800 */
[----:B------:R-:W4:Y:S04]  /*6c7a0*/  LDL.LU R55, [R1+0x3ac] ;  /* 0x0003ac0001377983 */ /* 0x000f280000300800 */
[----:B------:R-:W-:Y:S04]  /*6c7b0*/  STL.64 [R1+0x4c80], R22 ;  /* 0x004c801601007387 */ /* 0x000fe80000100a00 */
[----:B------:R0:W-:Y:S04]  /*6c7c0*/  STL.64 [R1+0x4c78], R20 ;  /* 0x004c781401007387 */ /* 0x0001e80000100a00 */
[----:B0-----:R-:W4:Y:S04]  /*6c7d0*/  LDL.LU R20, [R1+0xb00] ;  /* 0x000b000001147983 */ /* 0x001f280000300800 */
[----:B------:R-:W4:Y:S04]  /*6c7e0*/  LDL.LU R21, [R1+0xb04] ;  /* 0x000b040001157983 */ /* 0x000f280000300800 */
[----:B------:R-:W4:Y:S04]  /*6c7f0*/  LDL.LU R22, [R1+0xb08] ;  /* 0x000b080001167983 */ /* 0x000f280000300800 */
[----:B------:R-:W4:Y:S04]  /*6c800*/  LDL.LU R23, [R1+0xb0c] ;  /* 0x000b0c0001177983 */ /* 0x000f280000300800 */
[----:B------:R-:W4:Y:S04]  /*6c810*/  LDL.LU R40, [R1+0xb50] ;  /* 0x000b500001287983 */ /* 0x000f280000300800 */
[----:B------:R-:W4:Y:S01]  /*6c820*/  LDL.LU R41, [R1+0xb54] ;  /* 0x000b540001297983 */ /* 0x000f220000300800 */
[----:B--2---:R-:W-:-:S03]  /*6c830*/  F2FP.F16.E4M3.UNPACK_B R13, R43 ;  /* 0x0000002bff0d723e */ /* 0x004fc600020006ff */
[----:B------:R-:W2:Y:S04]  /*6c840*/  LDL.LU R42, [R1+0xb58] ;  /* 0x000b5800012a7983 */ /* 0x000ea80000300800 */
[----:B------:R-:W2:Y:S01]  /*6c850*/  LDL.LU R43, [R1+0xb5c] ;  /* 0x000b5c00012b7983 */ /* 0x000ea20000300800 */
[----:B------:R-:W-:Y:S02]  /*6c860*/  F2FP.F16.E4M3.UNPACK_B R10, R11 ;  /* 0x0000000bff0a723e */ /* 0x000fe400020006ff */
[----:B------:R-:W-:Y:S02]  /*6c870*/  F2FP.F16.E4M3.UNPACK_B R11, R6 ;  /* 0x00000006ff0b723e */ /* 0x000fe400020006ff */
[----:B------:R-:W-:Y:S02]  /*6c880*/  F2FP.F16.E4M3.UNPACK_B R8, R7 ;  /* 0x00000007ff08723e */ /* 0x000fe400020006ff */
[----:B------:R-:W-:-:S02]  /*6c890*/  F2FP.F16.E4M3.UNPACK_B R9, R4 ;  /* 0x00000004ff09723e */ /* 0x000fc400020006ff */
[----:B------:R-:W-:Y:S02]  /*6c8a0*/  F2FP.F16.E4M3.UNPACK_B R6, R5 ;  /* 0x00000005ff06723e */ /* 0x000fe400020006ff */
[----:B------:R-:W-:Y:S02]  /*6c8b0*/  F2FP.F16.E4M3.UNPACK_B R7, R2 ;  /* 0x00000002ff07723e */ /* 0x000fe400020006ff */
[----:B------:R-:W-:Y:S02]  /*6c8c0*/  F2FP.F16.E4M3.UNPACK_B R4, R3 ;  /* 0x00000003ff04723e */ /* 0x000fe400020006ff */
[----:B------:R-:W-:Y:S02]  /*6c8d0*/  F2FP.F16.E4M3.UNPACK_B R5, R48 ;  /* 0x00000030ff05723e */ /* 0x000fe400020006ff */
[----:B------:R-:W-:Y:S02]  /*6c8e0*/  F2FP.F16.E4M3.UNPACK_B R2, R49 ;  /* 0x00000031ff02723e */ /* 0x000fe400020006ff */
[----:B---3--:R-:W-:Y:S01]  /*6c8f0*/  F2FP.F16.E4M3.UNPACK_B R3, R50 ;  /* 0x00000032ff03723e */ /* 0x008fe200020006ff */
[----:B------:R-:W-:-:S02]  /*6c900*/  IMAD R18, R44, 0x100, R51 ;  /* 0x000001002c127824 */ /* 0x000fc400078e0233 */
[----:B------:R-:W-:Y:S01]  /*6c910*/  IMAD R19, R46, 0x100, R45 ;  /* 0x000001002e137824 */ /* 0x000fe200078e022d */
[----:B----4-:R-:W-:-:S15]  /*6c920*/  HMMA.16816.F32 R20, R36, R12, R20 ;  /* 0x0000000c2414723c */ /* 0x010fde0000001814 */
[----:B------:R-:W-:-:S04]  /*6c930*/  NOP ;  /* 0x0000000000007918 */ /* 0x000fc80000000000 */
[----:B------:R-:W-:Y:S04]  /*6c940*/  STL.64 [R1+0x40], R20 ;  /* 0x0000401401007387 */ /* 0x000fe80000100a00 */
[----:B------:R0:W-:Y:S02]  /*6c950*/  STL.64 [R1+0x48], R22 ;  /* 0x0000481601007387 */ /* 0x0001e40000100a00 */
[----:B0-----:R-:W-:-:S15]  /*6c960*/  HMMA.16816.F32 R20, R36, R10, R24 ;  /* 0x0000000a2414723c */ /* 0x001fde0000001818 */
[----:B------:R-:W-:-:S04]  /*6c970*/  NOP ;  /* 0x0000000000007918 */ /* 0x000fc80000000000 */
[----:B------:R-:W-:Y:S04]  /*6c980*/  STL.64 [R1+0xc0], R20 ;  /* 0x0000c01401007387 */ /* 0x000fe80000100a00 */
[----:B------:R0:W-:Y:S04]  /*6c990*/  STL.64 [R1+0xc8], R22 ;  /* 0x0000c81601007387 */ /* 0x0001e80000100a00 */
[----:B------:R-:W-:Y:S04]  /*6c9a0*/  STL.64 [R1+0x4fe0], R10 ;  /* 0x004fe00a01007387 */ /* 0x000fe80000100a00 */
[----:B------:R1:W-:Y:S01]  /*6c9b0*/  STL.64 [R1+0x4fd8], R8 ;  /* 0x004fd80801007387 */ /* 0x0003e20000100a00 */
[C---:B0-----:R-:W-:Y:S08]  /*6c9c0*/  HMMA.16816.F32 R20, R36.reuse, R8, R32 ;  /* 0x000000082414723c */ /* 0x041ff00000001820 */
[----:B-1----:R-:W-:Y:S01]  /*6c9d0*/  HMMA.16816.F32 R8, R36, R6, R28 ;  /* 0x000000062408723c */ /* 0x002fe2000000181c */
[----:B------:R-:W-:-:S10]  /*6c9e0*/  IMAD R60, R60, 0x100, R47 ;  /* 0x000001003c3c7824 */ /* 0x000fd400078e022f */
[----:B------:R-:W-:Y:S04]  /*6c9f0*/  STL.64 [R1+0x390], R20 ;  /* 0x0003901401007387 */ /* 0x000fe80000100a00 */
[----:B------:R-:W-:Y:S04]  /*6ca00*/  STL.64 [R1+0x398], R22 ;  /* 0x0003981601007387 */ /* 0x000fe80000100a00 */
[----:B------:R-:W-:Y:S04]  /*6ca10*/  STL.64 [R1+0x3b0], R8 ;  /* 0x0003b00801007387 */ /* 0x000fe80000100a00 */
[----:B------:R0:W-:Y:S04]  /*6ca20*/  STL.64 [R1+0x3b8], R10 ;  /* 0x0003b80a01007387 */ /* 0x0001e80000100a00 */
[----:B------:R-:W-:Y:S04]  /*6ca30*/  STL.64 [R1+0x4fc0], R6 ;  /* 0x004fc00601007387 */ /* 0x000fe80000100a00 */
[----:B------:R1:W-:Y:S01]  /*6ca40*/  STL.64 [R1+0x4fb8], R4 ;  /* 0x004fb80401007387 */ /* 0x0003e20000100a00 */
[C---:B0-----:R-:W-:Y:S08]  /*6ca50*/  HMMA.16816.F32 R8, R36.reuse, R4, R56 ;  /* 0x000000042408723c */ /* 0x041ff00000001838 */
[----:B-1----:R-:W-:Y:S01]  /*6ca60*/  HMMA.16816.F32 R4, R36, R2, R52 ;  /* 0x000000022404723c */ /* 0x002fe20000001834 */
[----:B------:R-:W-:Y:S01]  /*6ca70*/  IMAD R61, R61, 0x100, R0 ;  /* 0x000001003d3d7824 */ /* 0x000fe200078e0200 */
[----:B------:R-:W-:-:S02]  /*6ca80*/  F2FP.F16.E4M3.UNPACK_B R36, R18 ;  /* 0x00000012ff24723e */ /* 0x000fc400020006ff */
[----:B------:R-:W-:Y:S02]  /*6ca90*/  F2FP.F16.E4M3.UNPACK_B R37, R19 ;  /* 0x00000013ff25723e */ /* 0x000fe400020006ff */
[----:B------:R-:W-:Y:S02]  /*6caa0*/  F2FP.F16.E4M3.UNPACK_B R38, R60 ;  /* 0x0000003cff26723e */ /* 0x000fe400020006ff */
[----:B------:R-:W-:-:S03]  /*6cab0*/  F2FP.F16.E4M3.UNPACK_B R39, R61 ;  /* 0x0000003dff27723e */ /* 0x000fc600020006ff */
[----:B------:R-:W-:Y:S04]  /*6cac0*/  STL.64 [R1+0x490], R8 ;  /* 0x0004900801007387 */ /* 0x000fe80000100a00 */
[----:B------:R-:W-:Y:S04]  /*6cad0*/  STL.64 [R1+0x498], R10 ;  /* 0x0004980a01007387 */ /* 0x000fe80000100a00 */
[----:B------:R-:W-:Y:S04]  /*6cae0*/  STL [R1+0x4f90], R2 ;  /* 0x004f900201007387 */ /* 0x000fe80000100800 */
[----:B------:R-:W-:Y:S04]  /*6caf0*/  STL [R1+0x4f8c], R3 ;  /* 0x004f8c0301007387 */ /* 0x000fe80000100800 */
[----:B------:R-:W-:Y:S04]  /*6cb00*/  STL.64 [R1+0x3a0], R4 ;  /* 0x0003a00401007387 */ /* 0x000fe80000100a00 */
[----:B------:R2:W-:Y:S02]  /*6cb10*/  STL.64 [R1+0x3a8], R6 ;  /* 0x0003a80601007387 */ /* 0x0005e40000100a00 */
[----:B--2---:R-:W-:Y:S02]  /*6cb20*/  HMMA.16816.F32 R4, R36, R16, R40 ;  /* 0x000000102404723c */ /* 0x004fe40000001828 */
[----:B------:R-:W-:Y:S04]  /*6cb30*/  STL [R1+0x4f94], R17 ;  /* 0x004f941101007387 */ /* 0x000fe80000100800 */
[----:B------:R-:W2:-:S13]  /*6cb40*/  LDL.LU R44, [R1+0x960] ;  /* 0x00096000012c7983 */ /* 0x000e9a0000300800 */
[----:B------:R-:W-:Y:S04]  /*6cb50*/  STL.64 [R1+0x500], R4 ;  /* 0x0005000401007387 */ /* 0x000fe80000100a00 */
[----:B------:R-:W-:Y:S04]  /*6cb60*/  STL.64 [R1+0x508], R6 ;  /* 0x0005080601007387 */ /* 0x000fe80000100a00 */
        /* <DEDUP_REMOVED lines=19> */
[----:B------:R-:W4:Y:S04]  /*6cca0*/  LDL.LU R46, [R1+0xaa8] ;  /* 0x000aa800012e7983 */ /* 0x000f280000300800 */
[----:B------:R-:W4:Y:S04]  /*6ccb0*/  LDL.LU R47, [R1+0xaac] ;  /* 0x000aac00012f7983 */ /* 0x000f280000300800 */
[----:B----4-:R-:W-:Y:S04]  /*6ccc0*/  STL.64 [R1+0x4ff0], R46 ;  /* 0x004ff02e01007387 */ /* 0x010fe80000100a00 */
[----:B---3--:R0:W-:Y:S04]  /*6ccd0*/  STL.64 [R1+0x4fe8], R44 ;  /* 0x004fe82c01007387 */ /* 0x0081e80000100a00 */
[----:B-1----:R-:W3:Y:S04]  /*6cce0*/  LDL.LU R56, [R1+0xab0] ;  /* 0x000ab00001387983 */ /* 0x002ee80000300800 */
[----:B------:R-:W3:Y:S04]  /*6ccf0*/  LDL.LU R57, [R1+0xab4] ;  /* 0x000ab40001397983 */ /* 0x000ee80000300800 */
[----:B------:R-:W3:Y:S04]  /*6cd00*/  LDL.LU R58, [R1+0xab8] ;  /* 0x000ab800013a7983 */ /* 0x000ee80000300800 */
[----:B------:R-:W3:Y:S04]  /*6cd10*/  LDL.LU R59, [R1+0xabc] ;  /* 0x000abc00013b7983 */ /* 0x000ee80000300800 */
[----:B------:R-:W4:Y:S04]  /*6cd20*/  LDL.LU R4, [R1+0xad0] ;  /* 0x000ad00001047983 */ /* 0x000f280000300800 */
        /* <DEDUP_REMOVED lines=48> */
[----:B---3--:R-:W-:-:S15]  /*6d030*/  HMMA.16816.F32 R44, R36, R14, R44 ;  /* 0x0000000e242c723c */ /* 0x008fde000000182c */
        /* <DEDUP_REMOVED lines=9> */
[C---:B---3--:R-:W-:Y:S08]  /*6d0d0*/  HMMA.16816.F32 R32, R36.reuse, R10, R32 ;  /* 0x0000000a2420723c */ /* 0x048ff00000001820 */
[----:B----4-:R-:W-:Y:S11]  /*6d0e0*/  HMMA.16816.F32 R4, R36, R8, R4 ;  /* 0x000000082404723c */ /* 0x010ff60000001804 */
[----:B------:R-:W-:Y:S04]  /*6d0f0*/  STL.64 [R1+0x4d0], R32 ;  /* 0x0004d02001007387 */ /* 0x000fe80000100a00 */
[----:B------:R0:W-:Y:S04]  /*6d100*/  STL.64 [R1+0x4d8], R34 ;  /* 0x0004d82201007387 */ /* 0x0001e80000100a00 */
[----:B0-----:R-:W3:Y:S04]  /*6d110*/  LDL.LU.64 R34, [R1+0x4fd0] ;  /* 0x004fd00001227983 */ /* 0x001ee80000300a00 */
[----:B------:R-:W3:Y:S04]  /*6d120*/  LDL.LU.64 R32, [R1+0x4fc8] ;  /* 0x004fc80001207983 */ /* 0x000ee80000300a00 */
[----:B------:R-:W-:Y:S04]  /*6d130*/  STL.64 [R1+0xb60], R4 ;  /* 0x000b600401007387 */ /* 0x000fe80000100a00 */
[----:B------:R0:W-:Y:S04]  /*6d140*/  STL.64 [R1+0xb68], R6 ;  /* 0x000b680601007387 */ /* 0x0001e80000100a00 */
[----:B0-----:R-:W4:Y:S04]  /*6d150*/  LDL.LU.64 R6, [R1+0x4fc0] ;  /* 0x004fc00001067983 */ /* 0x001f280000300a00 */
[----:B------:R-:W2:Y:S01]  /*6d160*/  LDL.LU.64 R4, [R1+0x4fb8] ;  /* 0x004fb80001047983 */ /* 0x000ea20000300a00 */
[----:B------:R-:W-:-:S02]  /*6d170*/  IMAD R18, R18, 0x100, R17 ;  /* 0x0000010012127824 */ /* 0x000fc400078e0211 */
[----:B------:R-:W-:Y:S02]  /*6d180*/  IMAD R19, R19, 0x100, R2 ;  /* 0x0000010013137824 */ /* 0x000fe400078e0202 */
[----:B------:R-:W-:Y:S01]  /*6d190*/  IMAD R60, R60, 0x100, R3 ;  /* 0x000001003c3c7824 */ /* 0x000fe200078e0203 */
[C---:B----4-:R-:W-:Y:S08]  /*6d1a0*/  HMMA.16816.F32 R56, R36.reuse, R6, R56 ;  /* 0x000000062438723c */ /* 0x050ff00000001838 */
[C---:B--2---:R-:W-:Y:S11]  /*6d1b0*/  HMMA.16816.F32 R44, R36.reuse, R4, R44 ;  /* 0x00000004242c723c */ /* 0x044ff6000000182c */
        /* <DEDUP_REMOVED lines=8> */
[----:B------:R-:W2:Y:S04]  /*6d240*/  LDL.LU R17, [R1+0x4f94] ;  /* 0x004f940001117983 */ /* 0x000ea80000300800 */
[----:B------:R-:W2:Y:S04]  /*6d250*/  LDL.LU R2, [R1+0x4f90] ;  /* 0x004f900001027983 */ /* 0x000ea80000300800 */
[----:B------:R-:W2:Y:S01]  /*6d260*/  LDL.LU R3, [R1+0x4f8c] ;  /* 0x004f8c0001037983 */ /* 0x000ea20000300800 */
[----:B------:R-:W-:Y:S01]  /*6d270*/  IMAD R61, R0, 0x100, R61 ;  /* 0x00000100003d7824 */ /* 0x000fe200078e023d */
[----:B--2---:R-:W-:Y:S01]  /*6d280*/  HMMA.16816.F32 R20, R36, R2, R20 ;  /* 0x000000022414723c */ /* 0x004fe20000001814 */
[----:B------:R-:W-:-:S02]  /*6d290*/  F2FP.F16.E4M3.UNPACK_B R36, R18 ;  /* 0x00000012ff24723e */ /* 0x000fc400020006ff */
[----:B------:R-:W-:Y:S02]  /*6d2a0*/  F2FP.F16.E4M3.UNPACK_B R37, R19 ;  /* 0x00000013ff25723e */ /* 0x000fe400020006ff */
[----:B------:R-:W-:Y:S02]  /*6d2b0*/  F2FP.F16.E4M3.UNPACK_B R38, R60 ;  /* 0x0000003cff26723e */ /* 0x000fe400020006ff */
[----:B------:R-:W-:Y:S01]  /*6d2c0*/  F2FP.F16.E4M3.UNPACK_B R39, R61 ;  /* 0x0000003dff27723e */ /* 0x000fe200020006ff */
[----:B------:R-:W-:Y:S11]  /*6d2d0*/  STL [R1+0x4f88], R3 ;  /* 0x004f880301007387 */ /* 0x000ff60000100800 */
[----:B------:R-:W-:Y:S04]  /*6d2e0*/  STL.64 [R1+0x380], R20 ;  /* 0x0003801401007387 */ /* 0x000fe80000100a00 */
[----:B------:R0:W-:Y:S02]  /*6d2f0*/  STL.64 [R1+0x388], R22 ;  /* 0x0003881601007387 */ /* 0x0001e40000100a00 */
[C---:B0-----:R-:W-:Y:S08]  /*6d300*/  HMMA.16816.F32 R20, R36.reuse, R16, R24 ;  /* 0x000000102414723c */ /* 0x041ff00000001818 */
[C---:B---3--:R-:W-:Y:S11]  /*6d310*/  HMMA.16816.F32 R24, R36.reuse, R14, R32 ;  /* 0x0000000e2418723c */ /* 0x048ff60000001820 */
[----:B------:R-:W-:Y:S04]  /*6d320*/  STL.64 [R1+0xb40], R20 ;  /* 0x000b401401007387 */ /* 0x000fe80000100a00 */
[----:B------:R0:W-:Y:S02]  /*6d330*/  STL.64 [R1+0xb48], R22 ;  /* 0x000b481601007387 */ /* 0x0001e40000100a00 */
[C---:B0-----:R-:W-:Y:S02]  /*6d340*/  HMMA.16816.F32 R20, R36.reuse, R12, R28 ;  /* 0x0000000c2414723c */ /* 0x041fe4000000181c */
[----:B------:R-:W-:Y:S04]  /*6d350*/  STL.64 [R1+0x4f70], R14 ;  /* 0x004f700e01007387 */ /* 0x000fe80000100a00 */
[----:B------:R-:W-:Y:S04]  /*6d360*/  STL.64 [R1+0x470], R24 ;  /* 0x0004701801007387 */ /* 0x000fe80000100a00 */
[----:B------:R-:W-:Y:S04]  /*6d370*/  STL.64 [R1+0x478], R26 ;  /* 0x0004781a01007387 */ /* 0x000fe80000100a00 */
[----:B------:R0:W-:Y:S05]  /*6d380*/  STL.64 [R1+0x4f68], R12 ;  /* 0x004f680c01007387 */ /* 0x0001ea0000100a00 */
[----:B------:R-:W-:Y:S04]  /*6d390*/  STL.64 [R1+0xb30], R20 ;  /* 0x000b301401007387 */ /* 0x000fe80000100a00 */
[----:B------:R1:W-:Y:S01]  /*6d3a0*/  STL.64 [R1+0xb38], R22 ;  /* 0x000b381601007387 */ /* 0x0003e20000100a00 */
[C---:B0-----:R-:W-:Y:S08]  /*6d3b0*/  HMMA.16816.F32 R12, R36.reuse, R8, R48 ;  /* 0x00000008240c723c */ /* 0x041ff00000001830 */
[----:B-1----:R-:W-:Y:S01]  /*6d3c0*/  HMMA.16816.F32 R20, R36, R10, R56 ;  /* 0x0000000a2414723c */ /* 0x002fe20000001838 */
[----:B------:R-:W-:-:S15]  /*6d3d0*/  STL.64 [R1+0x4f50], R10 ;  /* 0x004f500a01007387 */ /* 0x000fde0000100a00 */
[----:B------:R-:W-:-:S03]  /*6d3e0*/  NOP ;  /* 0x0000000000007918 */ /* 0x000fc60000000000 */
[----:B------:R-:W-:Y:S04]  /*6d3f0*/  STL.64 [R1+0x450], R20 ;  /* 0x0004501401007387 */ /* 0x000fe80000100a00 */
[----:B------:R-:W-:Y:S04]  /*6d400*/  STL.64 [R1+0x458], R22 ;  /* 0x0004581601007387 */ /* 0x000fe80000100a00 */
[----:B------:R-:W-:Y:S04]  /*6d410*/  STL.64 [R1+0x4f48], R8 ;  /* 0x004f480801007387 */ /* 0x000fe80000100a00 */
[----:B------:R-:W-:Y:S04]  /*6d420*/  STL.64 [R1+0xb20], R12 ;  /* 0x000b200c01007387 */ /* 0x000fe80000100a00 */
[----:B------:R4:W-:Y:S02]  /*6d430*/  STL.64 [R1+0xb28], R14 ;  /* 0x000b280e01007387 */ /* 0x0009e40000100a00 */
[C---:B----4-:R-:W-:Y:S08]  /*6d440*/  HMMA.16816.F32 R12, R36.reuse, R6, R44 ;  /* 0x00000006240c723c */ /* 0x050ff0000000182c */
[----:B------:R-:W-:Y:S01]  /*6d450*/  HMMA.16816.F32 R8, R36, R4, R52 ;  /* 0x000000042408723c */ /* 0x000fe20000001834 */
[----:B------:R-:W-:Y:S01]  /*6d460*/  STL.64 [R1+0x4f40], R6 ;  /* 0x004f400601007387 */ /* 0x000fe20000100a00 */
[----:B------:R-:W-:-:S02]  /*6d470*/  IMAD R18, R41, 0x100, R40 ;  /* 0x0000010029127824 */ /* 0x000fc400078e0228 */
[----:B------:R-:W-:-:S07]  /*6d480*/  IMAD R19, R43, 0x100, R42 ;  /* 0x000001002b137824 */ /* 0x000fce00078e022a */
[----:B------:R-:W-:Y:S04]  /*6d490*/  STL.64 [R1+0x430], R12 ;  /* 0x0004300c01007387 */ /* 0x000fe80000100a00 */
[----:B------:R-:W-:Y:S04]  /*6d4a0*/  STL.64 [R1+0x438], R14 ;  /* 0x0004380e01007387 */ /* 0x000fe80000100a00 */
[----:B------:R-:W-:Y:S04]  /*6d4b0*/  STL.64 [R1+0x4f38], R4 ;  /* 0x004f380401007387 */ /* 0x000fe80000100a00 */
[----:B------:R0:W-:Y:S04]  /*6d4c0*/  STL.64 [R1+0xb10], R8 ;  /* 0x000b100801007387 */ /* 0x0001e80000100a00 */
[----:B------:R1:W-:Y:S04]  /*6d4d0*/  STL.64 [R1+0xb18], R10 ;  /* 0x000b180a01007387 */ /* 0x0003e80000100a00 */
[----:B------:R-:W-:Y:S04]  /*6d4e0*/  STL.64 [R1+0x4f80], R18 ;  /* 0x004f801201007387 */ /* 0x000fe80000100a00 */
[----:B------:R-:W-:Y:S04]  /*6d4f0*/  STL.64 [R1+0x4f78], R16 ;  /* 0x004f781001007387 */ /* 0x000fe80000100a00 */
        /* <DEDUP_REMOVED lines=18> */
[----:B0-----:R-:W3:Y:S04]  /*6d620*/  LDL.LU R8, [R1+0x8d0] ;  /* 0x0008d00001087983 */ /* 0x001ee80000300800 */
[----:B------:R-:W3:Y:S04]  /*6d630*/  LDL.LU R9, [R1+0x8d4] ;  /* 0x0008d40001097983 */ /* 0x000ee80000300800 */
[----:B-1----:R-:W3:Y:S04]  /*6d640*/  LDL.LU R10, [R1+0x8d8] ;  /* 0x0008d800010a7983 */ /* 0x002ee80000300800 */
[----:B------:R-:W3:Y:S04]  /*6d650*/  LDL.LU R11, [R1+0x8dc] ;  /* 0x0008dc00010b7983 */ /* 0x000ee80000300800 */
[----:B--2---:R-:W2:Y:S04]  /*6d660*/  LDL.LU R48, [R1+0x900] ;  /* 0x0009000001307983 */ /* 0x004ea80000300800 */
[----:B------:R-:W2:Y:S04]  /*6d670*/  LDL.LU R49, [R1+0x904] ;  /* 0x0009040001317983 */ /* 0x000ea80000300800 */
[----:B------:R-:W2:Y:S04]  /*6d680*/  LDL.LU R50, [R1+0x908] ;  /* 0x0009080001327983 */ /* 0x000ea80000300800 */
[----:B------:R-:W2:Y:S04]  /*6d690*/  LDL.LU R51, [R1+0x90c] ;  /* 0x00090c0001337983 */ /* 0x000ea80000300800 */
[----:B------:R-:W2:Y:S04]  /*6d6a0*/  LDL.LU R3, [R1+0x105c] ;  /* 0x00105c0001037983 */ /* 0x000ea80000300800 */
[----:B------:R-:W2:Y:S04]  /*6d6b0*/  LDL.LU R60, [R1+0x1058] ;  /* 0x00105800013c7983 */ /* 0x000ea80000300800 */
        /* <DEDUP_REMOVED lines=34> */
[----:B--2---:R-:W-:-:S03]  /*6d8e0*/  IMAD R60, R60, 0x100, R3 ;  /* 0x000001003c3c7824 */ /* 0x004fc600078e0203 */
[----:B------:R-:W4:Y:S01]  /*6d8f0*/  LDL.LU R3, [R1+0x4f88] ;  /* 0x004f880001037983 */ /* 0x000f220000300800 */
[----:B---3--:R-:W-:Y:S01]  /*6d900*/  IMAD R61, R28, 0x100, R61 ;  /* 0x000001001c3d7824 */ /* 0x008fe200078e023d */
[----:B----4-:R-:W-:Y:S02]  /*6d910*/  HMMA.16816.F32 R36, R36, R2, R16 ;  /* 0x000000022424723c */ /* 0x010fe40000001810 */
[----:B------:R-:W2:Y:S04]  /*6d920*/  LDL.LU.64 R18, [R1+0x4f80] ;  /* 0x004f800001127983 */ /* 0x000ea80000300a00 */
[----:B------:R-:W3:-:S13]  /*6d930*/  LDL.LU.64 R16, [R1+0x4f78] ;  /* 0x004f780001107983 */ /* 0x000eda0000300a00 */
[----:B------:R-:W-:Y:S04]  /*6d940*/  STL.64 [R1+0x3d0], R36 ;  /* 0x0003d02401007387 */ /* 0x000fe80000100a00 */
[----:B------:R0:W-:Y:S02]  /*6d950*/  STL.64 [R1+0x3d8], R38 ;  /* 0x0003d82601007387 */ /* 0x0001e40000100a00 */
[----:B0-----:R-:W-:Y:S02]  /*6d960*/  F2FP.F16.E4M3.UNPACK_B R38, R60 ;  /* 0x0000003cff26723e */ /* 0x001fe400020006ff */
[----:B------:R-:W-:Y:S02]  /*6d970*/  F2FP.F16.E4M3.UNPACK_B R39, R61 ;  /* 0x0000003dff27723e */ /* 0x000fe400020006ff */
[----:B--2---:R-:W-:-:S02]  /*6d980*/  F2FP.F16.E4M3.UNPACK_B R36, R18 ;  /* 0x00000012ff24723e */ /* 0x004fc400020006ff */
[----:B------:R-:W-:-:S07]  /*6d990*/  F2FP.F16.E4M3.UNPACK_B R37, R19 ;  /* 0x00000013ff25723e */ /* 0x000fce00020006ff */
[----:B---3--:R-:W-:-:S15]  /*6d9a0*/  HMMA.16816.F32 R12, R36, R16, R12 ;  /* 0x00000010240c723c */ /* 0x008fde000000180c */
[----:B------:R-:W-:-:S04]  /*6d9b0*/  NOP ;  /* 0x0000000000007918 */ /* 0x000fc80000000000 */
[----:B------:R-:W-:Y:S04]  /*6d9c0*/  STL.64 [R1+0xb00], R12 ;  /* 0x000b000c01007387 */ /* 0x000fe80000100a00 */
[----:B------:R0:W-:Y:S04]  /*6d9d0*/  STL.64 [R1+0xb08], R14 ;  /* 0x000b080e01007387 */ /* 0x0001e80000100a00 */
[----:B0-----:R-:W2:Y:S04]  /*6d9e0*/  LDL.LU.64 R14, [R1+0x4f70] ;  /* 0x004f7000010e7983 */ /* 0x001ea80000300a00 */
[----:B------:R-:W3:Y:S01]  /*6d9f0*/  LDL.LU.64 R12, [R1+0x4f68] ;  /* 0x004f6800010c7983 */ /* 0x000ee20000300a00 */
        /* <DEDUP_REMOVED lines=20> */
[----:B------:R-:W-:-:S12]  /*6db40*/  IMAD R61, R0, 0x100, R59 ;  /* 0x00000100003d7824 */ /* 0x000fd800078e023b */
[----:B------:R-:W-:Y:S04]  /*6db50*/  STL.64 [R1+0xae0], R20 ;  /* 0x000ae01401007387 */ /* 0x000fe80000100a00 */
[----:B------:R2:W-:Y:S01]  /*6db60*/  STL.64 [R1+0xae8], R22 ;  /* 0x000ae81601007387 */ /* 0x0005e20000100a00 */
[C---:B---3--:R-:W-:Y:S08]  /*6db70*/  HMMA.16816.F32 R24, R36.reuse, R6, R24 ;  /* 0x000000062418723c */ /* 0x048ff00000001818 */
[C---:B--2---:R-:W-:Y:S01]  /*6db80*/  HMMA.16816.F32 R20, R36.reuse, R4, R32 ;  /* 0x000000042414723c */ /* 0x044fe20000001820 */
[----:B------:R-:W-:Y:S10]  /*6db90*/  STL.64 [R1+0x4f20], R6 ;  /* 0x004f200601007387 */ /* 0x000ff40000100a00 */
[----:B------:R-:W-:Y:S04]  /*6dba0*/  STL.64 [R1+0xad0], R24 ;  /* 0x000ad01801007387 */ /* 0x000fe80000100a00 */
[----:B------:R-:W-:Y:S04]  /*6dbb0*/  STL.64 [R1+0xad8], R26 ;  /* 0x000ad81a01007387 */ /* 0x000fe80000100a00 */
[----:B------:R0:W-:Y:S02]  /*6dbc0*/  STL.64 [R1+0x4f18], R4 ;  /* 0x004f180401007387 */ /* 0x0001e40000100a00 */
[----:B0-----:R-:W-:Y:S01]  /*6dbd0*/  HMMA.16816.F32 R4, R36, R2, R48 ;  /* 0x000000022404723c */ /* 0x001fe20000001830 */
[----:B------:R-:W-:-:S02]  /*6dbe0*/  F2FP.F16.E4M3.UNPACK_B R36, R18 ;  /* 0x00000012ff24723e */ /* 0x000fc400020006ff */
[----:B------:R-:W-:Y:S02]  /*6dbf0*/  F2FP.F16.E4M3.UNPACK_B R37, R19 ;  /* 0x00000013ff25723e */ /* 0x000fe400020006ff */
[----:B------:R-:W-:Y:S02]  /*6dc00*/  F2FP.F16.E4M3.UNPACK_B R38, R60 ;  /* 0x0000003cff26723e */ /* 0x000fe400020006ff */
[----:B------:R-:W-:Y:S01]  /*6dc10*/  F2FP.F16.E4M3.UNPACK_B R39, R61 ;  /* 0x0000003dff27723e */ /* 0x000fe200020006ff */
[----:B------:R-:W-:Y:S04]  /*6dc20*/  STL.64 [R1+0xac0], R20 ;  /* 0x000ac01401007387 */ /* 0x000fe80000100a00 */
[----:B------:R-:W-:Y:S04]  /*6dc30*/  STL.64 [R1+0xac8], R22 ;  /* 0x000ac81601007387 */ /* 0x000fe80000100a00 */
[----:B------:R-:W-:Y:S04]  /*6dc40*/  STL [R1+0x4eec], R2 ;  /* 0x004eec0201007387 */ /* 0x000fe80000100800 */
[----:B------:R-:W-:Y:S04]  /*6dc50*/  STL [R1+0x4ee8], R3 ;  /* 0x004ee80301007387 */ /* 0x000fe80000100800 */
[----:B------:R-:W-:Y:S04]  /*6dc60*/  STL.64 [R1+0x7a0], R4 ;  /* 0x0007a00401007387 */ /* 0x000fe80000100a00 */
[----:B------:R0:W-:Y:S02]  /*6dc70*/  STL.64 [R1+0x7a8], R6 ;  /* 0x0007a80601007387 */ /* 0x0001e40000100a00 */
[C---:B0-----:R-:W-:Y:S02]  /*6dc80*/  HMMA.16816.F32 R4, R36.reuse, R16, R44 ;  /* 0x000000102404723c */ /* 0x041fe4000000182c */
[----:B------:R-:W-:Y:S06]  /*6dc90*/  STL [R1+0x4ef0], R17 ;  /* 0x004ef01101007387 */ /* 0x000fec0000100800 */
[C---:B------:R-:W-:Y:S11]  /*6dca0*/  HMMA.16816.F32 R20, R36.reuse, R14, R52 ;  /* 0x0000000e2414723c */ /* 0x040ff60000001834 */
[----:B------:R-:W-:Y:S04]  /*6dcb0*/  STL.64 [R1+0xab0], R4 ;  /* 0x000ab00401007387 */ /* 0x000fe80000100a00 */
[----:B------:R0:W-:Y:S02]  /*6dcc0*/  STL.64 [R1+0xab8], R6 ;  /* 0x000ab80601007387 */ /* 0x0001e40000100a00 */
[C---:B0-----:R-:W-:Y:S02]  /*6dcd0*/  HMMA.16816.F32 R4, R36.reuse, R12, R40 ;  /* 0x0000000c2404723c */ /* 0x041fe40000001828 */
[----:B------:R-:W-:Y:S04]  /*6dce0*/  STL.64 [R1+0x4ed0], R14 ;  /* 0x004ed00e01007387 */ /* 0x000fe80000100a00 */
[----:B------:R-:W-:Y:S04]  /*6dcf0*/  STL.64 [R1+0xaa0], R20 ;  /* 0x000aa01401007387 */ /* 0x000fe80000100a00 */
[----:B------:R-:W-:Y:S04]  /*6dd00*/  STL.64 [R1+0xaa8], R22 ;  /* 0x000aa81601007387 */ /* 0x000fe80000100a00 */
[----:B------:R-:W-:Y:S05]  /*6dd10*/  STL.64 [R1+0x4ec8], R12 ;  /* 0x004ec80c01007387 */ /* 0x000fea0000100a00 */
        /* <DEDUP_REMOVED lines=89> */
[----:B----4-:R-:W-:-:S02]  /*6e2b0*/  IMAD R18, R18, 0x100, R17 ;  /* 0x0000010012127824 */ /* 0x010fc400078e0211 */
[----:B------:R-:W-:Y:S02]  /*6e2c0*/  IMAD R19, R19, 0x100, R2 ;  /* 0x0000010013137824 */ /* 0x000fe400078e0202 */
[----:B------:R-:W-:Y:S01]  /*6e2d0*/  IMAD R60, R60, 0x100, R3 ;  /* 0x000001003c3c7824 */ /* 0x000fe200078e0203 */
        /* <DEDUP_REMOVED lines=10> */
[----:B------:R-:W4:Y:S04]  /*6e380*/  LDL.LU R17, [R1+0x4ef0] ;  /* 0x004ef00001117983 */ /* 0x000f280000300800 */
        /* <DEDUP_REMOVED lines=12> */
[----:B----4-:R-:W-:-:S15]  /*6e450*/  HMMA.16816.F32 R12, R36, R16, R12 ;  /* 0x00000010240c723c */ /* 0x010fde000000180c */
[----:B------:R-:W-:-:S04]  /*6e460*/  NOP ;  /* 0x0000000000007918 */ /* 0x000fc80000000000 */
[----:B------:R-:W-:Y:S04]  /*6e470*/  STL.64 [R1+0xa40], R12 ;  /* 0x000a400c01007387 */ /* 0x000fe80000100a00 */
[----:B------:R0:W-:Y:S04]  /*6e480*/  STL.64 [R1+0xa48], R14 ;  /* 0x000a480e01007387 */ /* 0x0001e80000100a00 */
[----:B0-----:R-:W4:Y:S04]  /*6e490*/  LDL.LU.64 R14, [R1+0x4ed0] ;  /* 0x004ed000010e7983 */ /* 0x001f280000300a00 */
[----:B------:R-:W2:Y:S01]  /*6e4a0*/  LDL.LU.64 R12, [R1+0x4ec8] ;  /* 0x004ec800010c7983 */ /* 0x000ea20000300a00 */
[----:B------:R-:W-:-:S02]  /*6e4b0*/  IMAD R18, R46, 0x100, R45 ;  /* 0x000001002e127824 */ /* 0x000fc400078e022d */
[----:B------:R-:W-:Y:S01]  /*6e4c0*/  IMAD R19, R0, 0x100, R47 ;  /* 0x0000010000137824 */ /* 0x000fe200078e022f */
[----:B----4-:R-:W-:-:S15]  /*6e4d0*/  HMMA.16816.F32 R20, R36, R14, R20 ;  /* 0x0000000e2414723c */ /* 0x010fde0000001814 */
[----:B------:R-:W-:-:S04]  /*6e4e0*/  NOP ;  /* 0x0000000000007918 */ /* 0x000fc80000000000 */
[----:B------:R-:W-:Y:S04]  /*6e4f0*/  STL.64 [R1+0xa30], R20 ;  /* 0x000a301401007387 */ /* 0x000fe80000100a00 */
[----:B------:R2:W-:Y:S02]  /*6e500*/  STL.64 [R1+0xa38], R22 ;  /* 0x000a381601007387 */ /* 0x0005e40000100a00 */
[C---:B--2---:R-:W-:Y:S02]  /*6e510*/  HMMA.16816.F32 R20, R36.reuse, R12, R24 ;  /* 0x0000000c2414723c */ /* 0x044fe40000001818 */
[----:B------:R-:W-:Y:S04]  /*6e520*/  STL.64 [R1+0x4ec0], R14 ;  /* 0x004ec00e01007387 */ /* 0x000fe80000100a00 */
[----:B------:R0:W-:Y:S02]  /*6e530*/  STL.64 [R1+0x4eb8], R12 ;  /* 0x004eb80c01007387 */ /* 0x0001e40000100a00 */
[C---:B0-----:R-:W-:Y:S11]  /*6e540*/  HMMA.16816.F32 R12, R36.reuse, R8, R28 ;  /* 0x00000008240c723c */ /* 0x041ff6000000181c */
[----:B------:R-:W-:Y:S04]  /*6e550*/  STL.64 [R1+0xa20], R20 ;  /* 0x000a201401007387 */ /* 0x000fe80000100a00 */
[----:B------:R0:W-:Y:S02]  /*6e560*/  STL.64 [R1+0xa28], R22 ;  /* 0x000a281601007387 */ /* 0x0001e40000100a00 */
[----:B0-----:R-:W-:Y:S02]  /*6e570*/  HMMA.16816.F32 R20, R36, R10, R32 ;  /* 0x0000000a2414723c */ /* 0x001fe40000001820 */
[----:B------:R-:W-:-:S15]  /*6e580*/  STL.64 [R1+0x4ea0], R10 ;  /* 0x004ea00a01007387 */ /* 0x000fde0000100a00 */
[----:B------:R-:W-:Y:S02]  /*6e590*/  NOP ;  /* 0x0000000000007918 */ /* 0x000fe40000000000 */
[----:B------:R-:W-:Y:S04]  /*6e5a0*/  STL.64 [R1+0xa10], R20 ;  /* 0x000a101401007387 */ /* 0x000fe80000100a00 */
[----:B------:R-:W-:Y:S04]  /*6e5b0*/  STL.64 [R1+0xa18], R22 ;  /* 0x000a181601007387 */ /* 0x000fe80000100a00 */
[----:B------:R-:W-:Y:S04]  /*6e5c0*/  STL.64 [R1+0x4e98], R8 ;  /* 0x004e980801007387 */ /* 0x000fe80000100a00 */
[----:B------:R-:W-:Y:S04]  /*6e5d0*/  STL.64 [R1+0xa00], R12 ;  /* 0x000a000c01007387 */ /* 0x000fe80000100a00 */
[----:B------:R3:W-:Y:S02]  /*6e5e0*/  STL.64 [R1+0xa08], R14 ;  /* 0x000a080e01007387 */ /* 0x0007e40000100a00 */
[C---:B---3--:R-:W-:Y:S02]  /*6e5f0*/  HMMA.16816.F32 R12, R36.reuse, R6, R56 ;  /* 0x00000006240c723c */ /* 0x048fe40000001838 */
[----:B------:R-:W-:Y:S06]  /*6e600*/  STL.64 [R1+0x4e80], R6 ;  /* 0x004e800601007387 */ /* 0x000fec0000100a00 */
[C---:B------:R-:W-:Y:S11]  /*6e610*/  HMMA.16816.F32 R8, R36.reuse, R4, R48 ;  /* 0x000000042408723c */ /* 0x040ff60000001830 */
[----:B------:R-:W-:Y:S04]  /*6e620*/  STL.64 [R1+0x9f0], R12 ;  /* 0x0009f00c01007387 */ /* 0x000fe80000100a00 */
[----:B------:R-:W-:Y:S04]  /*6e630*/  STL.64 [R1+0x9f8], R14 ;  /* 0x0009f80e01007387 */ /* 0x000fe80000100a00 */
[----:B------:R0:W-:Y:S02]  /*6e640*/  STL.64 [R1+0x4e78], R4 ;  /* 0x004e780401007387 */ /* 0x0001e40000100a00 */
[----:B0-----:R-:W-:Y:S02]  /*6e650*/  HMMA.16816.F32 R4, R36, R2, R40 ;  /* 0x000000022404723c */ /* 0x001fe40000001828 */
[----:B------:R-:W-:Y:S04]  /*6e660*/  STL.64 [R1+0x9e0], R8 ;  /* 0x0009e00801007387 */ /* 0x000fe80000100a00 */
[----:B------:R-:W-:Y:S04]  /*6e670*/  STL.64 [R1+0x9e8], R10 ;  /* 0x0009e80a01007387 */ /* 0x000fe80000100a00 */
[----:B------:R-:W2:Y:S09]  /*6e680*/  LDL.LU R44, [R1+0x480] ;  /* 0x00048000012c7983 */ /* 0x000eb20000300800 */
        /* <DEDUP_REMOVED lines=23> */
[----:B0-----:R-:W4:Y:S04]  /*6e800*/  LDL.LU R44, [R1+0x560] ;  /* 0x00056000012c7983 */ /* 0x001f280000300800 */
[----:B------:R-:W4:Y:S04]  /*6e810*/  LDL.LU R45, [R1+0x564] ;  /* 0x00056400012d7983 */ /* 0x000f280000300800 */
[----:B------:R-:W4:Y:S04]  /*6e820*/  LDL.LU R46, [R1+0x568] ;  /* 0x00056800012e7983 */ /* 0x000f280000300800 */
[----:B------:R-:W4:Y:S04]  /*6e830*/  LDL.LU R47, [R1+0x56c] ;  /* 0x00056c00012f7983 */ /* 0x000f280000300800 */
[----:B------:R-:W3:Y:S04]  /*6e840*/  LDL.LU R4, [R1+0x580] ;  /* 0x0005800001047983 */ /* 0x000ee80000300800 */
[----:B------:R-:W3:Y:S04]  /*6e850*/  LDL.LU R5, [R1+0x584] ;  /* 0x0005840001057983 */ /* 0x000ee80000300800 */
[----:B------:R-:W3:Y:S04]  /*6e860*/  LDL.LU R6, [R1+0x588] ;  /* 0x0005880001067983 */ /* 0x000ee80000300800 */
[----:B------:R-:W3:Y:S04]  /*6e870*/  LDL.LU R7, [R1+0x58c] ;  /* 0x00058c0001077983 */ /* 0x000ee80000300800 */
[----:B-1----:R-:W3:Y:S04]  /*6e880*/  LDL.LU R56, [R1+0x5a0] ;  /* 0x0005a00001387983 */ /* 0x002ee80000300800 */
[----:B------:R-:W3:Y:S04]  /*6e890*/  LDL.LU R57, [R1+0x5a4] ;  /* 0x0005a40001397983 */ /* 0x000ee80000300800 */
[----:B------:R-:W3:Y:S04]  /*6e8a0*/  LDL.LU R58, [R1+0x5a8] ;  /* 0x0005a800013a7983 */ /* 0x000ee80000300800 */
[----:B------:R-:W3:Y:S04]  /*6e8b0*/  LDL.LU R59, [R1+0x5ac] ;  /* 0x0005ac00013b7983 */ /* 0x000ee80000300800 */
[----:B--2---:R-:W2:Y:S04]  /*6e8c0*/  LDL.LU R24, [R1+0x600] ;  /* 0x0006000001187983 */ /* 0x004ea80000300800 */
[----:B------:R-:W2:Y:S04]  /*6e8d0*/  LDL.LU R25, [R1+0x604] ;  /* 0x0006040001197983 */ /* 0x000ea80000300800 */
[----:B------:R-:W2:Y:S04]  /*6e8e0*/  LDL.LU R26, [R1+0x608] ;  /* 0x00060800011a7983 */ /* 0x000ea80000300800 */
[----:B------:R-:W2:Y:S04]  /*6e8f0*/  LDL.LU R27, [R1+0x60c] ;  /* 0x00060c00011b7983 */ /* 0x000ea80000300800 */
        /* <DEDUP_REMOVED lines=54> */
[C---:B---3--:R-:W-:Y:S08]  /*6ec60*/  HMMA.16816.F32 R56, R36.reuse, R10, R56 ;  /* 0x0000000a2438723c */ /* 0x048ff00000001838 */
[----:B--2---:R-:W-:Y:S11]  /*6ec70*/  HMMA.16816.F32 R4, R36, R8, R4 ;  /* 0x000000082404723c */ /* 0x004ff60000001804 */
[----:B------:R-:W-:Y:S04]  /*6ec80*/  STL.64 [R1+0x9a0], R56 ;  /* 0x0009a03801007387 */ /* 0x000fe80000100a00 */
[----:B------:R0:W-:Y:S04]  /*6ec90*/  STL.64 [R1+0x9a8], R58 ;  /* 0x0009a83a01007387 */ /* 0x0001e80000100a00 */
[----:B0-----:R-:W2:Y:S04]  /*6eca0*/  LDL.LU.64 R58, [R1+0x4e90] ;  /* 0x004e9000013a7983 */ /* 0x001ea80000300a00 */
[----:B------:R-:W2:Y:S04]  /*6ecb0*/  LDL.LU.64 R56, [R1+0x4e88] ;  /* 0x004e880001387983 */ /* 0x000ea80000300a00 */
[----:B------:R-:W-:Y:S04]  /*6ecc0*/  STL.64 [R1+0x990], R4 ;  /* 0x0009900401007387 */ /* 0x000fe80000100a00 */
[----:B------:R0:W-:Y:S04]  /*6ecd0*/  STL.64 [R1+0x998], R6 ;  /* 0x0009980601007387 */ /* 0x0001e80000100a00 */
[----:B0-----:R-:W4:Y:S04]  /*6ece0*/  LDL.LU.64 R6, [R1+0x4e80] ;  /* 0x004e800001067983 */ /* 0x001f280000300a00 */
[----:B------:R-:W3:Y:S01]  /*6ecf0*/  LDL.LU.64 R4, [R1+0x4e78] ;  /* 0x004e780001047983 */ /* 0x000ee20000300a00 */
[----:B------:R-:W-:-:S02]  /*6ed00*/  IMAD R18, R18, 0x100, R60 ;  /* 0x0000010012127824 */ /* 0x000fc400078e023c */
[----:B------:R-:W-:Y:S02]  /*6ed10*/  IMAD R19, R20, 0x100, R19 ;  /* 0x0000010014137824 */ /* 0x000fe400078e0213 */
[----:B------:R-:W-:Y:S02]  /*6ed20*/  IMAD R60, R22, 0x100, R21 ;  /* 0x00000100163c7824 */ /* 0x000fe400078e0215 */
[----:B------:R-:W-:Y:S02]  /*6ed30*/  IMAD R61, R0, 0x100, R23 ;  /* 0x00000100003d7824 */ /* 0x000fe400078e0217 */
[C---:B------:R-:W-:Y:S08]  /*6ed40*/  HMMA.16816.F32 R20, R36.reuse, R2, R24 ;  /* 0x000000022414723c */ /* 0x040ff00000001818 */
[----:B----4-:R-:W-:-:S15]  /*6ed50*/  HMMA.16816.F32 R44, R36, R6, R44 ;  /* 0x00000006242c723c */ /* 0x010fde000000182c */
[----:B------:R-:W-:-:S04]  /*6ed60*/  NOP ;  /* 0x0000000000007918 */ /* 0x000fc80000000000 */
[----:B------:R-:W-:Y:S04]  /*6ed70*/  STL.64 [R1+0x980], R44 ;  /* 0x0009802c01007387 */ /* 0x000fe80000100a00 */
[----:B------:R0:W-:Y:S04]  /*6ed80*/  STL.64 [R1+0x988], R46 ;  /* 0x0009882e01007387 */ /* 0x0001e80000100a00 */
[----:B0-----:R-:W4:Y:S04]  /*6ed90*/  LDL.LU.64 R46, [R1+0x4e70] ;  /* 0x004e7000012e7983 */ /* 0x001f280000300a00 */
[----:B------:R-:W4:Y:S01]  /*6eda0*/  LDL.LU.64 R44, [R1+0x4e68] ;  /* 0x004e6800012c7983 */ /* 0x000f220000300a00 */
[----:B---3--:R-:W-:Y:S01]  /*6edb0*/  HMMA.16816.F32 R40, R36, R4, R40 ;  /* 0x000000042428723c */ /* 0x008fe20000001828 */
[----:B------:R-:W-:-:S02]  /*6edc0*/  F2FP.F16.E4M3.UNPACK_B R36, R18 ;  /* 0x00000012ff24723e */ /* 0x000fc400020006ff */
[----:B------:R-:W-:Y:S02]  /*6edd0*/  F2FP.F16.E4M3.UNPACK_B R37, R19 ;  /* 0x00000013ff25723e */ /* 0x000fe400020006ff */
[----:B------:R-:W-:Y:S02]  /*6ede0*/  F2FP.F16.E4M3.UNPACK_B R38, R60 ;  /* 0x0000003cff26723e */ /* 0x000fe400020006ff */
[----:B------:R-:W-:-:S12]  /*6edf0*/  F2FP.F16.E4M3.UNPACK_B R39, R61 ;  /* 0x0000003dff27723e */ /* 0x000fd800020006ff */
[----:B------:R-:W-:Y:S04]  /*6ee00*/  STL.64 [R1+0x970], R40 ;  /* 0x0009702801007387 */ /* 0x000fe80000100a00 */
[----:B------:R0:W-:Y:S04]  /*6ee10*/  STL.64 [R1+0x978], R42 ;  /* 0x0009782a01007387 */ /* 0x0001e80000100a00 */
[----:B0-----:R-:W3:Y:S04]  /*6ee20*/  LDL.LU.64 R42, [R1+0x4e60] ;  /* 0x004e6000012a7983 */ /* 0x001ee80000300a00 */
[----:B------:R-:W3:Y:S04]  /*6ee30*/  LDL.LU.64 R40, [R1+0x4e58] ;  /* 0x004e580001287983 */ /* 0x000ee80000300a00 */
        /* <DEDUP_REMOVED lines=9> */
[C---:B--2---:R-:W-:Y:S02]  /*6eed0*/  HMMA.16816.F32 R20, R36.reuse, R12, R56 ;  /* 0x0000000c2414723c */ /* 0x044fe40000001838 */
[----:B------:R-:W-:Y:S04]  /*6eee0*/  STL.64 [R1+0x4e20], R14 ;  /* 0x004e200e01007387 */ /* 0x000fe80000100a00 */
[----:B------:R-:W-:Y:S04]  /*6eef0*/  STL.64 [R1+0x950], R24 ;  /* 0x0009501801007387 */ /* 0x000fe80000100a00 */
[----:B------:R-:W-:Y:S04]  /*6ef00*/  STL.64 [R1+0x958], R26 ;  /* 0x0009581a01007387 */ /* 0x000fe80000100a00 */
[----:B------:R-:W-:Y:S05]  /*6ef10*/  STL.64 [R1+0x4e18], R12 ;  /* 0x004e180c01007387 */ /* 0x000fea0000100a00 */
[----:B------:R-:W-:Y:S04]  /*6ef20*/  STL.64 [R1+0x940], R20 ;  /* 0x0009401401007387 */ /* 0x000fe80000100a00 */
[----:B------:R0:W-:Y:S02]  /*6ef30*/  STL.64 [R1+0x948], R22 ;  /* 0x0009481601007387 */ /* 0x0001e40000100a00 */
[----:B0-----:R-:W-:Y:S02]  /*6ef40*/  HMMA.16816.F32 R20, R36, R10, R48 ;  /* 0x0000000a2414723c */ /* 0x001fe40000001830 */
[----:B------:R-:W-:-:S15]  /*6ef50*/  STL.64 [R1+0x4e00], R10 ;  /* 0x004e000a01007387 */ /* 0x000fde0000100a00 */
[----:B------:R-:W-:Y:S02]  /*6ef60*/  NOP ;  /* 0x0000000000007918 */ /* 0x000fe40000000000 */
[----:B------:R-:W-:Y:S04]  /*6ef70*/  STL.64 [R1+0x930], R20 ;  /* 0x0009301401007387 */ /* 0x000fe80000100a00 */
[----:B------:R-:W-:Y:S04]  /*6ef80*/  STL.64 [R1+0x938], R22 ;  /* 0x0009381601007387 */ /* 0x000fe80000100a00 */
[----:B------:R0:W-:Y:S01]  /*6ef90*/  STL.64 [R1+0x4df8], R8 ;  /* 0x004df80801007387 */ /* 0x0001e20000100a00 */
[C---:B----4-:R-:W-:Y:S08]  /*6efa0*/  HMMA.16816.F32 R12, R36.reuse, R8, R44 ;  /* 0x00000008240c723c */ /* 0x050ff0000000182c */
[----:B0-----:R-:W-:Y:S11]  /*6efb0*/  HMMA.16816.F32 R8, R36, R6, R52 ;  /* 0x000000062408723c */ /* 0x001ff60000001834 */
[----:B------:R-:W-:Y:S04]  /*6efc0*/  STL.64 [R1+0x920], R12 ;  /* 0x0009200c01007387 */ /* 0x000fe80000100a00 */
[----:B------:R-:W-:Y:S04]  /*6efd0*/  STL.64 [R1+0x928], R14 ;  /* 0x0009280e01007387 */ /* 0x000fe80000100a00 */
[----:B------:R-:W2:Y:S04]  /*6efe0*/  LDL.LU R28, [R1+0x300] ;  /* 0x00030000011c7983 */ /* 0x000ea80000300800 */
[----:B------:R-:W-:Y:S04]  /*6eff0*/  STL.64 [R1+0x910], R8 ;  /* 0x0009100801007387 */ /* 0x000fe80000100a00 */
[----:B------:R-:W-:Y:S04]  /*6f000*/  STL.64 [R1+0x918], R10 ;  /* 0x0009180a01007387 */ /* 0x000fe80000100a00 */
[----:B------:R-:W2:Y:S04]  /*6f010*/  LDL.LU R29, [R1+0x304] ;  /* 0x00030400011d7983 */ /* 0x000ea80000300800 */
[----:B------:R-:W4:Y:S04]  /*6f020*/  LDL.LU R30, [R1+0x308] ;  /* 0x00030800011e7983 */ /* 0x000f280000300800 */
[----:B------:R-:W4:Y:S01]  /*6f030*/  LDL.LU R31, [R1+0x30c] ;  /* 0x00030c00011f7983 */ /* 0x000f220000300800 */
[----:B---3--:R-:W-:-:S02]  /*6f040*/  IMAD.MOV.U32 R32, RZ, RZ, R43 ;  /* 0x000000ffff207224 */ /* 0x008fc400078e002b */
[----:B------:R-:W-:Y:S02]  /*6f050*/  IMAD.MOV.U32 R34, RZ, RZ, R41 ;  /* 0x000000ffff227224 */ /* 0x000fe400078e0029 */
[----:B------:R-:W-:Y:S02]  /*6f060*/  IMAD.MOV.U32 R35, RZ, RZ, R40 ;  /* 0x000000ffff237224 */ /* 0x000fe400078e0028 */
[----:B------:R-:W-:Y:S01]  /*6f070*/  IMAD.MOV.U32 R33, RZ, RZ, R42 ;  /* 0x000000ffff217224 */ /* 0x000fe200078e002a */
[----:B----4-:R-:W-:Y:S04]  /*6f080*/  STL.64 [R1+0x4df0], R30 ;  /* 0x004df01e01007387 */ /* 0x010fe80000100a00 */
[----:B--2---:R0:W-:Y:S04]  /*6f090*/  STL.64 [R1+0x4de8], R28 ;  /* 0x004de81c01007387 */ /* 0x0041e80000100a00 */
        /* <DEDUP_REMOVED lines=66> */
[----:B--2---:R-:W-:Y:S01]  /*6f4c0*/  HMMA.16816.F32 R48, R36, R4, R48 ;  /* 0x000000042430723c */ /* 0x004fe20000001830 */
[----:B---3--:R-:W-:-:S02]  /*6f4d0*/  IMAD R18, R18, 0x100, R17 ;  /* 0x0000010012127824 */ /* 0x008fc400078e0211 */
[----:B----4-:R-:W-:Y:S02]  /*6f4e0*/  IMAD R19, R19, 0x100, R2 ;  /* 0x0000010013137824 */ /* 0x010fe400078e0202 */
[----:B------:R-:W-:-:S14]  /*6f4f0*/  IMAD R60, R60, 0x100, R3 ;  /* 0x000001003c3c7824 */ /* 0x000fdc00078e0203 */
[----:B------:R-:W-:Y:S04]  /*6f500*/  STL.64 [R1+0x900], R48 ;  /* 0x0009003001007387 */ /* 0x000fe80000100a00 */
[----:B------:R0:W-:Y:S04]  /*6f510*/  STL.64 [R1+0x908], R50 ;  /* 0x0009083201007387 */ /* 0x0001e80000100a00 */
[----:B0-----:R-:W2:Y:S04]  /*6f520*/  LDL.LU.64 R50, [R1+0x4e50] ;  /* 0x004e500001327983 */ /* 0x001ea80000300a00 */
[----:B------:R-:W2:Y:S04]  /*6f530*/  LDL.LU.64 R48, [R1+0x4e48] ;  /* 0x004e480001307983 */ /* 0x000ea80000300a00 */
[----:B------:R-:W3:Y:S04]  /*6f540*/  LDL.LU R17, [R1+0x4e44] ;  /* 0x004e440001117983 */ /* 0x000ee80000300800 */
[----:B------:R-:W4:Y:S04]  /*6f550*/  LDL.LU R2, [R1+0x4e40] ;  /* 0x004e400001027983 */ /* 0x000f280000300800 */
[----:B------:R-:W4:Y:S01]  /*6f560*/  LDL.LU R3, [R1+0x4e3c] ;  /* 0x004e3c0001037983 */ /* 0x000f220000300800 */
[----:B------:R-:W-:-:S03]  /*6f570*/  IMAD R61, R61, 0x100, R0 ;  /* 0x000001003d3d7824 */ /* 0x000fc600078e0200 */
[----:B------:R-:W2:Y:S01]  /*6f580*/  LDL.LU R0, [R1+0x4e38] ;  /* 0x004e380001007983 */ /* 0x000ea20000300800 */
[----:B----4-:R-:W-:Y:S03]  /*6f590*/  HMMA.16816.F32 R36, R36, R2, R52 ;  /* 0x000000022424723c */ /* 0x010fe60000001834 */
[----:B------:R-:W4:Y:S04]  /*6f5a0*/  LDL.LU.64 R54, [R1+0x4e30] ;  /* 0x004e300001367983 */ /* 0x000f280000300a00 */
[----:B------:R-:W4:-:S12]  /*6f5b0*/  LDL.LU.64 R52, [R1+0x4e28] ;  /* 0x004e280001347983 */ /* 0x000f180000300a00 */
[----:B------:R0:W-:Y:S04]  /*6f5c0*/  STL.64 [R1+0x610], R36 ;  /* 0x0006102401007387 */ /* 0x0001e80000100a00 */
[----:B------:R1:W-:Y:S01]  /*6f5d0*/  STL.64 [R1+0x618], R38 ;  /* 0x0006182601007387 */ /* 0x0003e20000100a00 */
[----:B0-----:R-:W-:Y:S02]  /*6f5e0*/  F2FP.F16.E4M3.UNPACK_B R36, R18 ;  /* 0x00000012ff24723e */ /* 0x001fe400020006ff */
[----:B------:R-:W-:Y:S02]  /*6f5f0*/  F2FP.F16.E4M3.UNPACK_B R37, R19 ;  /* 0x00000013ff25723e */ /* 0x000fe400020006ff */
[----:B-1----:R-:W-:Y:S02]  /*6f600*/  F2FP.F16.E4M3.UNPACK_B R38, R60 ;  /* 0x0000003cff26723e */ /* 0x002fe400020006ff */
[----:B------:R-:W-:Y:S01]  /*6f610*/  F2FP.F16.E4M3.UNPACK_B R39, R61 ;  /* 0x0000003dff27723e */ /* 0x000fe200020006ff */
[----:B------:R-:W2:Y:S04]  /*6f620*/  LDL.LU R18, [R1+0x1108] ;  /* 0x0011080001127983 */ /* 0x000ea80000300800 */
[----:B------:R-:W2:Y:S04]  /*6f630*/  LDL.LU R19, [R1+0x1110] ;  /* 0x0011100001137983 */ /* 0x000ea80000300800 */
[----:B------:R-:W2:Y:S04]  /*6f640*/  LDL.LU R60, [R1+0x1118] ;  /* 0x00111800013c7983 */ /* 0x000ea80000300800 */
[----:B------:R-:W2:Y:S01]  /*6f650*/  LDL.LU R61, [R1+0x1120] ;  /* 0x00112000013d7983 */ /* 0x000ea20000300800 */
[----:B---3--:R-:W-:-:S15]  /*6f660*/  HMMA.16816.F32 R12, R36, R16, R12 ;  /* 0x00000010240c723c */ /* 0x008fde000000180c */
[----:B------:R-:W-:-:S04]  /*6f670*/  NOP ;  /* 0x0000000000007918 */ /* 0x000fc80000000000 */
[----:B------:R-:W-:Y:S04]  /*6f680*/  STL.64 [R1+0x8f0], R12 ;  /* 0x0008f00c01007387 */ /* 0x000fe80000100a00 */
[----:B------:R0:W-:Y:S04]  /*6f690*/  STL.64 [R1+0x8f8], R14 ;  /* 0x0008f80e01007387 */ /* 0x0001e80000100a00 */
[----:B0-----:R-:W3:Y:S04]  /*6f6a0*/  LDL.LU.64 R14, [R1+0x4e20] ;  /* 0x004e2000010e7983 */ /* 0x001ee80000300a00 */
[----:B------:R-:W2:Y:S01]  /*6f6b0*/  LDL.LU.64 R12, [R1+0x4e18] ;  /* 0x004e1800010c7983 */ /* 0x000ea20000300a00 */
        /* <DEDUP_REMOVED lines=10> */
[C---:B------:R-:W-:Y:S08]  /*6f760*/  HMMA.16816.F32 R48, R36.reuse, R6, R48 ;  /* 0x000000062430723c */ /* 0x040ff00000001830 */
[----:B----4-:R-:W-:Y:S01]  /*6f770*/  HMMA.16816.F32 R52, R36, R4, R52 ;  /* 0x000000042434723c */ /* 0x010fe20000001834 */
[----:B------:R-:W-:-:S02]  /*6f780*/  IMAD R18, R18, 0x100, R40 ;  /* 0x0000010012127824 */ /* 0x000fc400078e0228 */
[----:B------:R-:W-:Y:S02]  /*6f790*/  IMAD R19, R19, 0x100, R41 ;  /* 0x0000010013137824 */ /* 0x000fe400078e0229 */
        /* <DEDUP_REMOVED lines=11> */
[----:B------:R-:W4:Y:S04]  /*6f850*/  LDL.LU.64 R44, [R1+0x4dd8] ;  /* 0x004dd800012c7983 */ /* 0x000f280000300a00 */
[----:B------:R-:W-:Y:S04]  /*6f860*/  STL.64 [R1+0x8a0], R48 ;  /* 0x0008a03001007387 */ /* 0x000fe80000100a00 */
[----:B------:R0:W-:Y:S04]  /*6f870*/  STL.64 [R1+0x8a8], R50 ;  /* 0x0008a83201007387 */ /* 0x0001e80000100a00 */
[----:B0-----:R-:W2:Y:S04]  /*6f880*/  LDL.LU.64 R50, [R1+0x4dd0] ;  /* 0x004dd00001327983 */ /* 0x001ea80000300a00 */
[----:B------:R-:W2:Y:S04]  /*6f890*/  LDL.LU.64 R48, [R1+0x4dc8] ;  /* 0x004dc80001307983 */ /* 0x000ea80000300a00 */
[----:B------:R-:W-:Y:S04]  /*6f8a0*/  STL.64 [R1+0x890], R52 ;  /* 0x0008903401007387 */ /* 0x000fe80000100a00 */
[----:B------:R0:W-:Y:S04]  /*6f8b0*/  STL.64 [R1+0x898], R54 ;  /* 0x0008983601007387 */ /* 0x0001e80000100a00 */
[----:B0-----:R-:W2:Y:S04]  /*6f8c0*/  LDL.LU.64 R54, [R1+0x4dc0] ;  /* 0x004dc00001367983 */ /* 0x001ea80000300a00 */
[----:B------:R-:W2:Y:S04]  /*6f8d0*/  LDL.LU.64 R52, [R1+0x4db8] ;  /* 0x004db80001347983 */ /* 0x000ea80000300a00 */
[----:B------:R-:W2:Y:S04]  /*6f8e0*/  LDL.LU R40, [R1+0x4db0] ;  /* 0x004db00001287983 */ /* 0x000ea80000300800 */
[----:B------:R-:W2:Y:S04]  /*6f8f0*/  LDL.LU R41, [R1+0x4dac] ;  /* 0x004dac0001297983 */ /* 0x000ea80000300800 */
[----:B------:R-:W2:Y:S04]  /*6f900*/  LDL.LU R42, [R1+0x4da8] ;  /* 0x004da800012a7983 */ /* 0x000ea80000300800 */
[----:B------:R-:W2:Y:S02]  /*6f910*/  LDL.LU R43, [R1+0x4da4] ;  /* 0x004da400012b7983 */ /* 0x000ea40000300800 */
[----:B--2---:R-:W-:Y:S01]  /*6f920*/  HMMA.16816.F32 R40, R36, R2, R40 ;  /* 0x000000022428723c */ /* 0x004fe20000001828 */
[----:B------:R-:W-:-:S02]  /*6f930*/  F2FP.F16.E4M3.UNPACK_B R36, R18 ;  /* 0x00000012ff24723e */ /* 0x000fc400020006ff */
[----:B------:R-:W-:Y:S02]  /*6f940*/  F2FP.F16.E4M3.UNPACK_B R37, R19 ;  /* 0x00000013ff25723e */ /* 0x000fe400020006ff */
[----:B------:R-:W-:Y:S02]  /*6f950*/  F2FP.F16.E4M3.UNPACK_B R38, R60 ;  /* 0x0000003cff26723e */ /* 0x000fe400020006ff */
[----:B------:R-:W-:-:S07]  /*6f960*/  F2FP.F16.E4M3.UNPACK_B R39, R61 ;  /* 0x0000003dff27723e */ /* 0x000fce00020006ff */
[C---:B------:R-:W-:Y:S05]  /*6f970*/  HMMA.16816.F32 R24, R36.reuse, R14, R24 ;  /* 0x0000000e2418723c */ /* 0x040fea0000001818 */
[----:B------:R-:W-:Y:S04]  /*6f980*/  STL.64 [R1+0x5a0], R40 ;  /* 0x0005a02801007387 */ /* 0x000fe80000100a00 */
[----:B------:R0:W-:Y:S02]  /*6f990*/  STL.64 [R1+0x5a8], R42 ;  /* 0x0005a82a01007387 */ /* 0x0001e40000100a00 */
[C---:B0-----:R-:W-:Y:S08]  /*6f9a0*/  HMMA.16816.F32 R40, R36.reuse, R16, R20 ;  /* 0x000000102428723c */ /* 0x041ff00000001814 */
[C---:B------:R-:W-:Y:S08]  /*6f9b0*/  HMMA.16816.F32 R20, R36.reuse, R12, R32 ;  /* 0x0000000c2414723c */ /* 0x040ff00000001820 */
[C---:B------:R-:W-:Y:S03]  /*6f9c0*/  HMMA.16816.F32 R28, R36.reuse, R10, R28 ;  /* 0x0000000a241c723c */ /* 0x040fe6000000181c */
        /* <DEDUP_REMOVED lines=8> */
[----:B------:R-:W-:Y:S04]  /*6fa50*/  STL.64 [R1+0x850], R28 ;  /* 0x0008501c01007387 */ /* 0x000fe80000100a00 */
[----:B------:R-:W-:Y:S04]  /*6fa60*/  STL.64 [R1+0x858], R30 ;  /* 0x0008581e01007387 */ /* 0x000fe80000100a00 */
[----:B------:R-:W2:Y:S04]  /*6fa70*/  LDL.LU R61, [R1+0x112c] ;  /* 0x00112c00013d7983 */ /* 0x000ea80000300800 */
[----:B------:R0:W-:Y:S04]  /*6fa80*/  STL.64 [R1+0xb0], R24 ;  /* 0x0000b01801007387 */ /* 0x0001e80000100a00 */
[----:B------:R1:W-:Y:S04]  /*6fa90*/  STL.64 [R1+0xb8], R26 ;  /* 0x0000b81a01007387 */ /* 0x0003e80000100a00 */
[----:B------:R-:W2:Y:S04]  /*6faa0*/  LDL.LU R18, [R1+0x1128] ;  /* 0x0011280001127983 */ /* 0x000ea80000300800 */
[----:B------:R3:W-:Y:S04]  /*6fab0*/  STL.64 [R1+0x840], R20 ;  /* 0x0008401401007387 */ /* 0x0007e80000100a00 */
[----:B------:R0:W-:Y:S04]  /*6fac0*/  STL.64 [R1+0x848], R22 ;  /* 0x0008481601007387 */ /* 0x0001e80000100a00 */
        /* <DEDUP_REMOVED lines=8> */
[----:B-1----:R-:W2:Y:S01]  /*6fb50*/  LDL.LU R26, [R1+0x2a8] ;  /* 0x0002a800011a7983 */ /* 0x002ea20000300800 */
[----:B------:R-:W-:-:S03]  /*6fb60*/  IMAD.MOV.U32 R27, RZ, RZ, R0 ;  /* 0x000000ffff1b7224 */ /* 0x000fc600078e0000 */
[----:B------:R-:W2:Y:S04]  /*6fb70*/  LDL.LU R0, [R1+0x4da0] ;  /* 0x004da00001007983 */ /* 0x000ea80000300800 */
[----:B------:R-:W2:Y:S04]  /*6fb80*/  LDL.LU R52, [R1+0x2c0] ;  /* 0x0002c00001347983 */ /* 0x000ea80000300800 */
[----:B------:R-:W2:Y:S04]  /*6fb90*/  LDL.LU R53, [R1+0x2c4] ;  /* 0x0002c40001357983 */ /* 0x000ea80000300800 */
[----:B------:R-:W2:Y:S04]  /*6fba0*/  LDL.LU R54, [R1+0x2c8] ;  /* 0x0002c80001367983 */ /* 0x000ea80000300800 */
[----:B------:R-:W2:Y:S01]  /*6fbb0*/  LDL.LU R55, [R1+0x2cc] ;  /* 0x0002cc0001377983 */ /* 0x000ea20000300800 */
[----:B---3--:R-:W-:-:S03]  /*6fbc0*/  IMAD.MOV.U32 R20, RZ, RZ, R47 ;  /* 0x000000ffff147224 */ /* 0x008fc600078e002f */
[----:B------:R-:W3:Y:S01]  /*6fbd0*/  LDL.LU R47, [R1+0x4d9c] ;  /* 0x004d9c00012f7983 */ /* 0x000ee20000300800 */
[----:B----4-:R-:W-:Y:S02]  /*6fbe0*/  IMAD.MOV.U32 R21, RZ, RZ, R44 ;  /* 0x000000ffff157224 */ /* 0x010fe400078e002c */
[----:B------:R-:W-:Y:S01]  /*6fbf0*/  IMAD.MOV.U32 R22, RZ, RZ, R45 ;  /* 0x000000ffff167224 */ /* 0x000fe200078e002d */
[----:B------:R-:W4:Y:S04]  /*6fc00*/  LDL.LU R44, [R1+0x4d98] ;  /* 0x004d9800012c7983 */ /* 0x000f280000300800 */
[----:B------:R-:W4:Y:S01]  /*6fc10*/  LDL.LU R45, [R1+0x4d94] ;  /* 0x004d9400012d7983 */ /* 0x000f220000300800 */
[----:B------:R-:W-:Y:S02]  /*6fc20*/  IMAD.MOV.U32 R23, RZ, RZ, R48 ;  /* 0x000000ffff177224 */ /* 0x000fe400078e0030 */
[----:B------:R-:W-:Y:S01]  /*6fc30*/  IMAD.MOV.U32 R32, RZ, RZ, R49 ;  /* 0x000000ffff207224 */ /* 0x000fe200078e0031 */
[----:B------:R-:W2:Y:S04]  /*6fc40*/  LDL.LU R48, [R1+0x4d90] ;  /* 0x004d900001307983 */ /* 0x000ea80000300800 */
[----:B------:R-:W2:Y:S01]  /*6fc50*/  LDL.LU R49, [R1+0x4d8c] ;  /* 0x004d8c0001317983 */ /* 0x000ea20000300800 */
[----:B------:R-:W-:-:S02]  /*6fc60*/  IMAD.MOV.U32 R33, RZ, RZ, R50 ;  /* 0x000000ffff217224 */ /* 0x000fc400078e0032 */
[----:B------:R-:W-:Y:S01]  /*6fc70*/  IMAD.MOV.U32 R34, RZ, RZ, R51 ;  /* 0x000000ffff227224 */ /* 0x000fe200078e0033 */
[----:B------:R-:W2:Y:S04]  /*6fc80*/  LDL.LU R50, [R1+0x4d88] ;  /* 0x004d880001327983 */ /* 0x000ea80000300800 */
[----:B------:R-:W2:Y:S01]  /*6fc90*/  LDL.LU R51, [R1+0x4d84] ;  /* 0x004d840001337983 */ /* 0x000ea20000300800 */
[----:B------:R-:W-:-:S03]  /*6fca0*/  IMAD.MOV.U32 R35, RZ, RZ, R46 ;  /* 0x000000ffff237224 */ /* 0x000fc600078e002e */
[----:B------:R-:W4:Y:S04]  /*6fcb0*/  LDL.LU R46, [R1+0x4d80] ;  /* 0x004d8000012e7983 */ /* 0x000f280000300800 */
[----:B------:R-:W3:Y:S04]  /*6fcc0*/  LDL.LU R28, [R1+0x118c] ;  /* 0x00118c00011c7983 */ /* 0x000ee80000300800 */
[----:B------:R-:W3:Y:S04]  /*6fcd0*/  LDL.LU R29, [R1+0x1188] ;  /* 0x00118800011d7983 */ /* 0x000ee80000300800 */
[----:B------:R-:W3:Y:S04]  /*6fce0*/  LDL.LU R30, [R1+0x1194] ;  /* 0x00119400011e7983 */ /* 0x000ee80000300800 */
[----:B------:R-:W3:Y:S04]  /*6fcf0*/  LDL.LU R31, [R1+0x1190] ;  /* 0x00119000011f7983 */ /* 0x000ee80000300800 */
[----:B------:R-:W3:Y:S04]  /*6fd00*/  LDL.LU R56, [R1+0x119c] ;  /* 0x00119c0001387983 */ /* 0x000ee80000300800 */
[----:B------:R-:W3:Y:S04]  /*6fd10*/  LDL.LU R57, [R1+0x1198] ;  /* 0x0011980001397983 */ /* 0x000ee80000300800 */
[----:B------:R-:W4:Y:S04]  /*6fd20*/  LDL.LU R58, [R1+0x11a4] ;  /* 0x0011a400013a7983 */ /* 0x000f280000300800 */
[----:B------:R-:W4:Y:S01]  /*6fd30*/  LDL.LU R59, [R1+0x11a0] ;  /* 0x0011a000013b7983 */ /* 0x000f220000300800 */
[----:B--2---:R-:W-:-:S15]  /*6fd40*/  HMMA.16816.F32 R48, R36, R4, R48 ;  /* 0x000000042430723c */ /* 0x004fde0000001830 */
[----:B------:R-:W-:-:S04]  /*6fd50*/  NOP ;  /* 0x0000000000007918 */ /* 0x000fc80000000000 */
[----:B------:R3:W-:Y:S04]  /*6fd60*/  STL.64 [R1+0x830], R48 ;  /* 0x0008303001007387 */ /* 0x0007e80000100a00 */
[----:B------:R0:W-:Y:S01]  /*6fd70*/  STL.64 [R1+0x838], R50 ;  /* 0x0008383201007387 */ /* 0x0001e20000100a00 */
[----:B---3--:R-:W-:-:S03]  /*6fd80*/  IMAD.MOV.U32 R48, RZ, RZ, R47 ;  /* 0x000000ffff307224 */ /* 0x008fc600078e002f */
[----:B------:R-:W4:Y:S04]  /*6fd90*/  LDL.LU R47, [R1+0x4d7c] ;  /* 0x004d7c00012f7983 */ /* 0x000f280000300800 */
[----:B------:R-:W2:Y:S04]  /*6fda0*/  LDL.LU R49, [R1+0x2d4] ;  /* 0x0002d40001317983 */ /* 0x000ea80000300800 */
[----:B0-----:R-:W2:Y:S01]  /*6fdb0*/  LDL.LU R50, [R1+0x2d8] ;  /* 0x0002d80001327983 */ /* 0x001ea20000300800 */
[----:B------:R-:W-:Y:S02]  /*6fdc0*/  IMAD.MOV.U32 R51, RZ, RZ, R0 ;  /* 0x000000ffff337224 */ /* 0x000fe400078e0000 */
[----:B------:R-:W-:Y:S01]  /*6fdd0*/  IMAD R40, R41, 0x100, R40 ;  /* 0x0000010029287824 */ /* 0x000fe200078e0228 */
[----:B------:R-:W3:Y:S01]  /*6fde0*/  LDL.LU R0, [R1+0x4d78] ;  /* 0x004d780001007983 */ /* 0x000ee20000300800 */
[----:B------:R-:W-:Y:S01]  /*6fdf0*/  IMAD R41, R43, 0x100, R42 ;  /* 0x000001002b297824 */ /* 0x000fe200078e022a */
[----:B----4-:R-:W-:Y:S02]  /*6fe00*/  HMMA.16816.F32 R36, R36, R2, R44 ;  /* 0x000000022424723c */ /* 0x010fe4000000182c */
[----:B------:R-:W4:-:S15]  /*6fe10*/  LDL.LU R44, [R1+0x2e0] ;  /* 0x0002e000012c7983 */ /* 0x000f1e0000300800 */
[----:B------:R-:W-:Y:S02]  /*6fe20*/  NOP ;  /* 0x0000000000007918 */ /* 0x000fe40000000000 */
[----:B------:R-:W-:Y:S04]  /*6fe30*/  STL.64 [R1+0x530], R36 ;  /* 0x0005302401007387 */ /* 0x000fe80000100a00 */
[----:B------:R0:W-:Y:S04]  /*6fe40*/  STL.64 [R1+0x538], R38 ;  /* 0x0005382601007387 */ /* 0x0001e80000100a00 */
[----:B------:R-:W4:Y:S04]  /*6fe50*/  LDL.LU R45, [R1+0x2e4] ;  /* 0x0002e400012d7983 */ /* 0x000f280000300800 */
[----:B------:R-:W4:Y:S04]  /*6fe60*/  LDL.LU R46, [R1+0x2e8] ;  /* 0x0002e800012e7983 */ /* 0x000f280000300800 */
[----:B------:R-:W4:Y:S01]  /*6fe70*/  LDL.LU R47, [R1+0x2ec] ;  /* 0x0002ec00012f7983 */ /* 0x000f220000300800 */
[----:B0-----:R-:W-:-:S02]  /*6fe80*/  F2FP.F16.E4M3.UNPACK_B R38, R40 ;  /* 0x00000028ff26723e */ /* 0x001fc400020006ff */
[----:B------:R-:W-:Y:S01]  /*6fe90*/  F2FP.F16.E4M3.UNPACK_B R39, R41 ;  /* 0x00000029ff27723e */ /* 0x000fe200020006ff */
[----:B------:R-:W2:Y:S04]  /*6fea0*/  LDL.LU R40, [R1+0x2f0] ;  /* 0x0002f00001287983 */ /* 0x000ea80000300800 */
[----:B------:R-:W2:Y:S04]  /*6feb0*/  LDL.LU R41, [R1+0x2f4] ;  /* 0x0002f40001297983 */ /* 0x000ea80000300800 */
[----:B------:R-:W2:Y:S01]  /*6fec0*/  LDL.LU R42, [R1+0x2f8] ;  /* 0x0002f800012a7983 */ /* 0x000ea20000300800 */
[----:B------:R-:W-:-:S02]  /*6fed0*/  IMAD R18, R18, 0x100, R61 ;  /* 0x0000010012127824 */ /* 0x000fc400078e023d */
[----:B------:R-:W-:Y:S02]  /*6fee0*/  IMAD R19, R19, 0x100, R60 ;  /* 0x0000010013137824 */ /* 0x000fe400078e023c */
[----:B---3--:R-:W-:Y:S01]  /*6fef0*/  IMAD.MOV.U32 R43, RZ, RZ, R0 ;  /* 0x000000ffff2b7224 */ /* 0x008fe200078e0000 */
[----:B------:R-:W-:Y:S02]  /*6ff00*/  F2FP.F16.E4M3.UNPACK_B R36, R18 ;  /* 0x00000012ff24723e */ /* 0x000fe400020006ff */
[----:B------:R-:W-:-:S07]  /*6ff10*/  F2FP.F16.E4M3.UNPACK_B R37, R19 ;  /* 0x00000013ff25723e */ /* 0x000fce00020006ff */
[C---:B--2---:R-:W-:Y:S08]  /*6ff20*/  HMMA.16816.F32 R40, R36.reuse, R16, R40 ;  /* 0x000000102428723c */ /* 0x044ff00000001828 */
[C---:B----4-:R-:W-:Y:S11]  /*6ff30*/  HMMA.16816.F32 R44, R36.reuse, R14, R44 ;  /* 0x0000000e242c723c */ /* 0x050ff6000000182c */
        /* <DEDUP_REMOVED lines=10> */
[----:B-1----:R-:W-:-:S15]  /*6ffe0*/  HMMA.16816.F32 R40, R36, R10, R52 ;  /* 0x0000000a2428723c */ /* 0x002fde0000001834 */
[----:B------:R-:W-:-:S04]  /*6fff0*/  NOP ;  /* 0x0000000000007918 */ /* 0x000fc80000000000 */
[----:B------:R-:W-:Y:S01]  /*70000*/  IMAD.MOV.U32 R0, RZ, RZ, R43 ;  /* 0x000000ffff007224 */ /* 0x000fe200078e002b */
[----:B------:R-:W-:Y:S04]  /*70010*/  STL.64 [R1+0x7f0], R40 ;  /* 0x0007f02801007387 */ /* 0x000fe80000100a00 */
[----:B------:R-:W-:Y:S04]  /*70020*/  STL [R1+0x7f8], R42 ;  /* 0x0007f82a01007387 */ /* 0x000fe80000100800 */
[----:B------:R-:W-:Y:S04]  /*70030*/  STL [R1+0x4a58], R0 ;  /* 0x004a580001007387 */ /* 0x000fe80000100800 */
[----:B------:R-:W-:Y:S04]  /*70040*/  STL.64 [R1+0x4d50], R10 ;  /* 0x004d500a01007387 */ /* 0x000fe80000100a00 */
[----:B------:R-:W-:Y:S04]  /*70050*/  STL.64 [R1+0x4d48], R8 ;  /* 0x004d480801007387 */ /* 0x000fe80000100a00 */
[----:B------:R-:W-:Y:S04]  /*70060*/  STL.64 [R1+0x7e0], R12 ;  /* 0x0007e00c01007387 */ /* 0x000fe80000100a00 */
[----:B------:R0:W-:Y:S02]  /*70070*/  STL.64 [R1+0x7e8], R14 ;  /* 0x0007e80e01007387 */ /* 0x0001e40000100a00 */
[C---:B0-----:R-:W-:Y:S08]  /*70080*/  HMMA.16816.F32 R12, R36.reuse, R6, R24 ;  /* 0x00000006240c723c */ /* 0x041ff00000001818 */
[----:B------:R-:W-:Y:S11]  /*70090*/  HMMA.16816.F32 R8, R36, R4, R32 ;  /* 0x000000042408723c */ /* 0x000ff60000001820 */
[----:B------:R-:W-:Y:S01]  /*700a0*/  IMAD.MOV.U32 R0, RZ, RZ, R15 ;  /* 0x000000ffff007224 */ /* 0x000fe200078e000f */
[----:B------:R-:W-:Y:S04]  /*700b0*/  STL.64 [R1+0x7d0], R12 ;  /* 0x0007d00c01007387 */ /* 0x000fe80000100a00 */
[----:B------:R-:W-:Y:S04]  /*700c0*/  STL [R1+0x7d8], R14 ;  /* 0x0007d80e01007387 */ /* 0x000fe80000100800 */
[----:B------:R-:W-:Y:S04]  /*700d0*/  STL [R1+0x4a5c], R0 ;  /* 0x004a5c0001007387 */ /* 0x000fe80000100800 */
[----:B------:R-:W-:Y:S04]  /*700e0*/  STL.64 [R1+0x4d70], R6 ;  /* 0x004d700601007387 */ /* 0x000fe80000100a00 */
[----:B------:R0:W-:Y:S04]  /*700f0*/  STL.64 [R1+0x4d68], R4 ;  /* 0x004d680401007387 */ /* 0x0001e80000100a00 */
[----:B------:R1:W-:Y:S04]  /*70100*/  STL.64 [R1+0x7c0], R8 ;  /* 0x0007c00801007387 */ /* 0x0003e80000100a00 */
[----:B------:R2:W-:Y:S04]  /*70110*/  STL.64 [R1+0x7c8], R10 ;  /* 0x0007c80a01007387 */ /* 0x0005e80000100a00 */
        /* <DEDUP_REMOVED lines=16> */
[----:B-1----:R-:W4:Y:S04]  /*70220*/  LDL.LU R8, [R1+0x270] ;  /* 0x0002700001087983 */ /* 0x002f280000300800 */
[----:B------:R-:W4:Y:S04]  /*70230*/  LDL.LU R9, [R1+0x274] ;  /* 0x0002740001097983 */ /* 0x000f280000300800 */
[----:B--2---:R-:W4:Y:S04]  /*70240*/  LDL.LU R10, [R1+0x278] ;  /* 0x00027800010a7983 */ /* 0x004f280000300800 */
[----:B------:R-:W4:Y:S04]  /*70250*/  LDL.LU R11, [R1+0x27c] ;  /* 0x00027c00010b7983 */ /* 0x000f280000300800 */
        /* <DEDUP_REMOVED lines=15> */
[----:B------:R-:W-:-:S03]  /*70350*/  IMAD R18, R29, 0x100, R28 ;  /* 0x000001001d127824 */ /* 0x000fc600078e021c */
        /* <DEDUP_REMOVED lines=10> */
[----:B------:R-:W4:Y:S04]  /*70400*/  LDL.LU R58, [R1+0x218] ;  /* 0x00021800013a7983 */ /* 0x000f280000300800 */
[----:B------:R-:W4:Y:S01]  /*70410*/  LDL.LU R59, [R1+0x21c] ;  /* 0x00021c00013b7983 */ /* 0x000f220000300800 */
[----:B---3--:R-:W-:Y:S03]  /*70420*/  HMMA.16816.F32 R36, R36, R2, R4 ;  /* 0x000000022424723c */ /* 0x008fe60000001804 */
[----:B------:R-:W3:Y:S04]  /*70430*/  LDL.LU.64 R6, [R1+0x4d70] ;  /* 0x004d700001067983 */ /* 0x000ee80000300a00 */
[----:B------:R-:W3:-:S12]  /*70440*/  LDL.LU.64 R4, [R1+0x4d68] ;  /* 0x004d680001047983 */ /* 0x000ed80000300a00 */
[----:B------:R-:W-:Y:S04]  /*70450*/  STL.64 [R1+0x600], R36 ;  /* 0x0006002401007387 */ /* 0x000fe80000100a00 */
[----:B------:R0:W-:Y:S01]  /*70460*/  STL [R1+0x608], R38 ;  /* 0x0006082601007387 */ /* 0x0001e20000100800 */
[----:B------:R-:W-:Y:S01]  /*70470*/  IMAD.MOV.U32 R0, RZ, RZ, R39 ;  /* 0x000000ffff007224 */ /* 0x000fe200078e0027 */
[----:B------:R-:W-:Y:S02]  /*70480*/  F2FP.F16.E4M3.UNPACK_B R39, R41 ;  /* 0x00000029ff27723e */ /* 0x000fe400020006ff */
[----:B0-----:R-:W-:Y:S02]  /*70490*/  F2FP.F16.E4M3.UNPACK_B R38, R40 ;  /* 0x00000028ff26723e */ /* 0x001fe400020006ff */
[----:B------:R-:W-:-:S02]  /*704a0*/  F2FP.F16.E4M3.UNPACK_B R36, R18 ;  /* 0x00000012ff24723e */ /* 0x000fc400020006ff */
[----:B------:R-:W-:-:S07]  /*704b0*/  F2FP.F16.E4M3.UNPACK_B R37, R19 ;  /* 0x00000013ff25723e */ /* 0x000fce00020006ff */
[C---:B--2---:R-:W-:Y:S01]  /*704c0*/  HMMA.16816.F32 R12, R36.reuse, R16, R12 ;  /* 0x00000010240c723c */ /* 0x044fe2000000180c */
[----:B------:R-:W-:Y:S04]  /*704d0*/  STL [R1+0x4a60], R0 ;  /* 0x004a600001007387 */ /* 0x000fe80000100800 */
[----:B------:R-:W2:Y:S04]  /*704e0*/  LDL.LU R40, [R1+0x260] ;  /* 0x0002600001287983 */ /* 0x000ea80000300800 */
[----:B------:R-:W2:Y:S04]  /*704f0*/  LDL.LU R41, [R1+0x264] ;  /* 0x0002640001297983 */ /* 0x000ea80000300800 */
[----:B------:R-:W2:Y:S04]  /*70500*/  LDL.LU R42, [R1+0x268] ;  /* 0x00026800012a7983 */ /* 0x000ea80000300800 */
[----:B------:R-:W2:Y:S04]  /*70510*/  LDL.LU R43, [R1+0x26c] ;  /* 0x00026c00012b7983 */ /* 0x000ea80000300800 */
[----:B------:R-:W-:Y:S04]  /*70520*/  STL.64 [R1+0x7b0], R12 ;  /* 0x0007b00c01007387 */ /* 0x000fe80000100a00 */
[----:B------:R0:W-:Y:S04]  /*70530*/  STL.64 [R1+0x7b8], R14 ;  /* 0x0007b80e01007387 */ /* 0x0001e80000100a00 */
[----:B0-----:R-:W4:Y:S04]  /*70540*/  LDL.LU.64 R14, [R1+0x4d60] ;  /* 0x004d6000010e7983 */ /* 0x001f280000300a00 */
[----:B------:R-:W2:Y:S01]  /*70550*/  LDL.LU.64 R12, [R1+0x4d58] ;  /* 0x004d5800010c7983 */ /* 0x000ea20000300a00 */
[----:B----4-:R-:W-:-:S15]  /*70560*/  HMMA.16816.F32 R8, R36, R14, R8 ;  /* 0x0000000e2408723c */ /* 0x010fde0000001808 */
[----:B------:R-:W-:-:S04]  /*70570*/  NOP ;  /* 0x0000000000007918 */ /* 0x000fc80000000000 */
[----:B------:R-:W-:Y:S04]  /*70580*/  STL.64 [R1+0x790], R8 ;  /* 0x0007900801007387 */ /* 0x000fe80000100a00 */
[----:B------:R0:W-:Y:S01]  /*70590*/  STL [R1+0x79c], R11 ;  /* 0x00079c0b01007387 */ /* 0x0001e20000100800 */
[----:B------:R-:W-:-:S03]  /*705a0*/  IMAD.MOV.U32 R0, RZ, RZ, R10 ;  /* 0x000000ffff007224 */ /* 0x000fc600078e000a */
[----:B0-----:R-:W4:Y:S04]  /*705b0*/  LDL.LU.64 R10, [R1+0x4d50] ;  /* 0x004d5000010a7983 */ /* 0x001f280000300a00 */
[----:B------:R-:W3:Y:S01]  /*705c0*/  LDL.LU.64 R8, [R1+0x4d48] ;  /* 0x004d480001087983 */ /* 0x000ee20000300a00 */
[----:B--2---:R-:W-:Y:S03]  /*705d0*/  HMMA.16816.F32 R40, R36, R12, R40 ;  /* 0x0000000c2428723c */ /* 0x004fe60000001828 */
[----:B------:R-:W-:-:S15]  /*705e0*/  STL [R1+0x4a64], R0 ;  /* 0x004a640001007387 */ /* 0x000fde0000100800 */
[----:B------:R-:W-:Y:S01]  /*705f0*/  NOP ;  /* 0x0000000000007918 */ /* 0x000fe20000000000 */
[----:B------:R-:W-:Y:S04]  /*70600*/  STL.64 [R1+0x750], R40 ;  /* 0x0007502801007387 */ /* 0x000fe80000100a00 */
[----:B------:R4:W-:Y:S01]  /*70610*/  STL.64 [R1+0x758], R42 ;  /* 0x0007582a01007387 */ /* 0x0009e20000100a00 */
[----:B------:R-:W-:Y:S02]  /*70620*/  IMAD R18, R25, 0x100, R24 ;  /* 0x0000010019127824 */ /* 0x000fe400078e0218 */
[----:B------:R-:W-:Y:S01]  /*70630*/  IMAD R19, R27, 0x100, R26 ;  /* 0x000001001b137824 */ /* 0x000fe200078e021a */
[----:B----4-:R-:W-:-:S15]  /*70640*/  HMMA.16816.F32 R40, R36, R10, R44 ;  /* 0x0000000a2428723c */ /* 0x010fde000000182c */
[----:B------:R-:W-:-:S04]  /*70650*/  NOP ;  /* 0x0000000000007918 */ /* 0x000fc80000000000 */
[----:B------:R-:W-:Y:S04]  /*70660*/  STL [R1+0x740], R40 ;  /* 0x0007402801007387 */ /* 0x000fe80000100800 */
[----:B------:R3:W-:Y:S01]  /*70670*/  STL.64 [R1+0x748], R42 ;  /* 0x0007482a01007387 */ /* 0x0007e20000100a00 */
[----:B------:R-:W-:Y:S02]  /*70680*/  IMAD.MOV.U32 R0, RZ, RZ, R41 ;  /* 0x000000ffff007224 */ /* 0x000fe400078e0029 */
[C---:B---3--:R-:W-:Y:S03]  /*70690*/  HMMA.16816.F32 R40, R36.reuse, R8, R48 ;  /* 0x000000082428723c */ /* 0x048fe60000001830 */
[----:B------:R-:W-:Y:S04]  /*706a0*/  STL [R1+0x4ad0], R0 ;  /* 0x004ad00001007387 */ /* 0x000fe80000100800 */
[----:B------:R-:W-:Y:S04]  /*706b0*/  STL.64 [R1+0x4d30], R10 ;  /* 0x004d300a01007387 */ /* 0x000fe80000100a00 */
[----:B------:R-:W-:Y:S08]  /*706c0*/  STL.64 [R1+0x4d28], R8 ;  /* 0x004d280801007387 */ /* 0x000ff00000100a00 */
[----:B------:R-:W-:Y:S04]  /*706d0*/  STL.64 [R1+0x730], R40 ;  /* 0x0007302801007387 */ /* 0x000fe80000100a00 */
[----:B------:R0:W-:Y:S02]  /*706e0*/  STL.64 [R1+0x738], R42 ;  /* 0x0007382a01007387 */ /* 0x0001e40000100a00 */
[C---:B0-----:R-:W-:Y:S02]  /*706f0*/  HMMA.16816.F32 R40, R36.reuse, R6, R52 ;  /* 0x000000062428723c */ /* 0x041fe40000001834 */
[----:B------:R-:W-:Y:S06]  /*70700*/  STL.64 [R1+0x4d10], R6 ;  /* 0x004d100601007387 */ /* 0x000fec0000100a00 */
[C---:B------:R-:W-:Y:S11]  /*70710*/  HMMA.16816.F32 R8, R36.reuse, R4, R20 ;  /* 0x000000042408723c */ /* 0x040ff60000001814 */
[----:B------:R-:W-:Y:S04]  /*70720*/  STL.64 [R1+0x720], R40 ;  /* 0x0007202801007387 */ /* 0x000fe80000100a00 */
[----:B------:R-:W-:Y:S04]  /*70730*/  STL.64 [R1+0x728], R42 ;  /* 0x0007282a01007387 */ /* 0x000fe80000100a00 */
[----:B------:R0:W-:Y:S02]  /*70740*/  STL.64 [R1+0x4d08], R4 ;  /* 0x004d080401007387 */ /* 0x0001e40000100a00 */
[----:B0-----:R-:W-:Y:S01]  /*70750*/  HMMA.16816.F32 R4, R36, R2, R28 ;  /* 0x000000022404723c */ /* 0x001fe2000000181c */
[----:B------:R-:W-:-:S02]  /*70760*/  IMAD R40, R33, 0x100, R32 ;  /* 0x0000010021287824 */ /* 0x000fc400078e0220 */
[----:B------:R-:W-:Y:S01]  /*70770*/  IMAD R41, R35, 0x100, R34 ;  /* 0x0000010023297824 */ /* 0x000fe200078e0222 */
[----:B------:R-:W-:Y:S02]  /*70780*/  F2FP.F16.E4M3.UNPACK_B R36, R18 ;  /* 0x00000012ff24723e */ /* 0x000fe400020006ff */
[----:B------:R-:W-:Y:S02]  /*70790*/  F2FP.F16.E4M3.UNPACK_B R37, R19 ;  /* 0x00000013ff25723e */ /* 0x000fe400020006ff */
[----:B------:R-:W-:Y:S02]  /*707a0*/  F2FP.F16.E4M3.UNPACK_B R38, R40 ;  /* 0x00000028ff26723e */ /* 0x000fe400020006ff */
[----:B------:R-:W-:Y:S01]  /*707b0*/  F2FP.F16.E4M3.UNPACK_B R39, R41 ;  /* 0x00000029ff27723e */ /* 0x000fe200020006ff */
[----:B------:R-:W-:Y:S04]  /*707c0*/  STL.64 [R1+0x710], R8 ;  /* 0x0007100801007387 */ /* 0x000fe80000100a00 */
[----:B------:R-:W-:Y:S04]  /*707d0*/  STL.64 [R1+0x718], R10 ;  /* 0x0007180a01007387 */ /* 0x000fe80000100a00 */
[----:B------:R-:W-:Y:S04]  /*707e0*/  STL.64 [R1+0x700], R4 ;  /* 0x0007000401007387 */ /* 0x000fe80000100a00 */
[----:B------:R0:W-:Y:S04]  /*707f0*/  STL.64 [R1+0x708], R6 ;  /* 0x0007080601007387 */ /* 0x0001e80000100a00 */
[----:B------:R-:W2:Y:S01]  /*70800*/  LDL.LU R24, [R1+0x140] ;  /* 0x0001400001187983 */ /* 0x000ea20000300800 */
[----:B0-----:R-:W-:-:S15]  /*70810*/  HMMA.16816.F32 R4, R36, R16, R56 ;  /* 0x000000102404723c */ /* 0x001fde0000001838 */
        /* <DEDUP_REMOVED lines=105> */
[----:B0-----:R-:W2:Y:S04]  /*70eb0*/  LDL.LU.64 R6, [R1+0x4d10] ;  /* 0x004d100001067983 */ /* 0x001ea80000300a00 */
[----:B------:R-:W3:Y:S01]  /*70ec0*/  LDL.LU.64 R4, [R1+0x4d08] ;  /* 0x004d080001047983 */ /* 0x000ee20000300a00 */
[----:B------:R-:W-:-:S02]  /*70ed0*/  IMAD R18, R18, 0x100, R40 ;  /* 0x0000010012127824 */ /* 0x000fc400078e0228 */
[----:B------:R-:W-:Y:S02]  /*70ee0*/  IMAD R40, R60, 0x100, R61 ;  /* 0x000001003c287824 */ /* 0x000fe400078e023d */
[----:B------:R-:W-:Y:S02]  /*70ef0*/  IMAD R41, R43, 0x100, R42 ;  /* 0x000001002b297824 */ /* 0x000fe400078e022a */
[----:B------:R-:W-:Y:S01]  /*70f00*/  IMAD R19, R0, 0x100, R19 ;  /* 0x0000010000137824 */ /* 0x000fe200078e0213 */
[C---:B--2---:R-:W-:Y:S08]  /*70f10*/  HMMA.16816.F32 R44, R36.reuse, R6, R44 ;  /* 0x00000006242c723c */ /* 0x044ff0000000182c */
[C---:B---3--:R-:W-:Y:S08]  /*70f20*/  HMMA.16816.F32 R52, R36.reuse, R4, R52 ;  /* 0x000000042434723c */ /* 0x048ff00000001834 */
[----:B------:R-:W-:Y:S03]  /*70f30*/  HMMA.16816.F32 R36, R36, R2, R20 ;  /* 0x000000022424723c */ /* 0x000fe60000001814 */
        /* <DEDUP_REMOVED lines=29> */
[----:B------:R0:W-:Y:S02]  /*71110*/  STL.64 [R1+0x668], R42 ;  /* 0x0006682a01007387 */ /* 0x0001e40000100a00 */
[C---:B0-----:R-:W-:Y:S08]  /*71120*/  HMMA.16816.F32 R40, R36.reuse, R12, R44 ;  /* 0x0000000c2428723c */ /* 0x041ff0000000182c */
[C---:B------:R-:W-:Y:S08]  /*71130*/  HMMA.16816.F32 R44, R36.reuse, R10, R48 ;  /* 0x0000000a242c723c */ /* 0x040ff00000001830 */
[C---:B----4-:R-:W-:Y:S03]  /*71140*/  HMMA.16816.F32 R20, R36.reuse, R6, R20 ;  /* 0x000000062414723c */ /* 0x050fe60000001814 */
[----:B------:R-:W-:Y:S04]  /*71150*/  STL.64 [R1+0x650], R40 ;  /* 0x0006502801007387 */ /* 0x000fe80000100a00 */
[----:B------:R3:W-:Y:S02]  /*71160*/  STL.64 [R1+0x658], R42 ;  /* 0x0006582a01007387 */ /* 0x0007e40000100a00 */
[C---:B---3--:R-:W-:Y:S02]  /*71170*/  HMMA.16816.F32 R40, R36.reuse, R8, R52 ;  /* 0x000000082428723c */ /* 0x048fe40000001834 */
[----:B------:R-:W-:Y:S04]  /*71180*/  STL.64 [R1+0x4cb0], R10 ;  /* 0x004cb00a01007387 */ /* 0x000fe80000100a00 */
[----:B------:R-:W-:Y:S04]  /*71190*/  STL.64 [R1+0x640], R44 ;  /* 0x0006402c01007387 */ /* 0x000fe80000100a00 */
[----:B------:R-:W-:Y:S04]  /*711a0*/  STL.64 [R1+0x648], R46 ;  /* 0x0006482e01007387 */ /* 0x000fe80000100a00 */
[----:B------:R0:W-:Y:S02]  /*711b0*/  STL.64 [R1+0x4ca8], R8 ;  /* 0x004ca80801007387 */ /* 0x0001e40000100a00 */
[C---:B0-----:R-:W-:Y:S03]  /*711c0*/  HMMA.16816.F32 R8, R36.reuse, R4, R24 ;  /* 0x000000042408723c */ /* 0x041fe60000001818 */
        /* <DEDUP_REMOVED lines=8> */
[----:B------:R-:W-:Y:S04]  /*71250*/  STL.64 [R1+0x5f8], R10 ;  /* 0x0005f80a01007387 */ /* 0x000fe80000100a00 */
[----:B------:R-:W2:Y:S09]  /*71260*/  LDL.LU R48, [R1+0x60] ;  /* 0x0000600001307983 */ /* 0x000eb20000300800 */
[----:B------:R0:W-:Y:S04]  /*71270*/  STL.64 [R1+0x5e0], R4 ;  /* 0x0005e00401007387 */ /* 0x0001e80000100a00 */
[----:B------:R1:W-:Y:S04]  /*71280*/  STL.64 [R1+0x5e8], R6 ;  /* 0x0005e80601007387 */ /* 0x0003e80000100a00 */
        /* <DEDUP_REMOVED lines=9> */
[----:B------:R-:W2:Y:S04]  /*71320*/  LDL.LU R56, [R1+0x130] ;  /* 0x0001300001387983 */ /* 0x000ea80000300800 */
[----:B------:R-:W2:Y:S04]  /*71330*/  LDL.LU R57, [R1+0x134] ;  /* 0x0001340001397983 */ /* 0x000ea80000300800 */
[----:B------:R-:W2:Y:S04]  /*71340*/  LDL.LU R58, [R1+0x138] ;  /* 0x00013800013a7983 */ /* 0x000ea80000300800 */
[----:B------:R-:W2:Y:S01]  /*71350*/  LDL.LU R59, [R1+0x13c] ;  /* 0x00013c00013b7983 */ /* 0x000ea20000300800 */
[----:B------:R-:W-:-:S02]  /*71360*/  IMAD R18, R33, 0x100, R32 ;  /* 0x0000010021127824 */ /* 0x000fc400078e0220 */
[----:B------:R-:W-:Y:S02]  /*71370*/  IMAD R19, R35, 0x100, R34 ;  /* 0x0000010023137824 */ /* 0x000fe400078e0222 */
[----:B------:R-:W-:Y:S02]  /*71380*/  IMAD R40, R29, 0x100, R28 ;  /* 0x000001001d287824 */ /* 0x000fe400078e021c */
[----:B------:R-:W-:Y:S01]  /*71390*/  IMAD R41, R31, 0x100, R30 ;  /* 0x000001001f297824 */ /* 0x000fe200078e021e */
[----:B----4-:R-:W-:Y:S04]  /*713a0*/  STL.64 [R1+0x4cc0], R26 ;  /* 0x004cc01a01007387 */ /* 0x010fe80000100a00 */
[----:B---3--:R3:W-:Y:S04]  /*713b0*/  STL.64 [R1+0x4cb8], R24 ;  /* 0x004cb81801007387 */ /* 0x0087e80000100a00 */
[----:B------:R-:W4:Y:S04]  /*713c0*/  LDL.LU R20, [R1+0xe0] ;  /* 0x0000e00001147983 */ /* 0x000f280000300800 */
[----:B------:R-:W4:Y:S04]  /*713d0*/  LDL.LU R21, [R1+0xe4] ;  /* 0x0000e40001157983 */ /* 0x000f280000300800 */
[----:B------:R-:W4:Y:S04]  /*713e0*/  LDL.LU R22, [R1+0xe8] ;  /* 0x0000e80001167983 */ /* 0x000f280000300800 */
[----:B------:R-:W4:Y:S04]  /*713f0*/  LDL.LU R23, [R1+0xec] ;  /* 0x0000ec0001177983 */ /* 0x000f280000300800 */
[----:B0-----:R-:W4:Y:S04]  /*71400*/  LDL.LU R4, [R1+0xf0] ;  /* 0x0000f00001047983 */ /* 0x001f280000300800 */
[----:B------:R-:W4:Y:S04]  /*71410*/  LDL.LU R5, [R1+0xf4] ;  /* 0x0000f40001057983 */ /* 0x000f280000300800 */
[----:B-1----:R-:W4:Y:S04]  /*71420*/  LDL.LU R6, [R1+0xf8] ;  /* 0x0000f80001067983 */ /* 0x002f280000300800 */
[----:B------:R-:W4:Y:S04]  /*71430*/  LDL.LU R7, [R1+0xfc] ;  /* 0x0000fc0001077983 */ /* 0x000f280000300800 */
[----:B--2---:R-:W2:Y:S04]  /*71440*/  LDL.LU R48, [R1+0x100] ;  /* 0x0001000001307983 */ /* 0x004ea80000300800 */
        /* <DEDUP_REMOVED lines=11> */
[----:B------:R-:W-:-:S02]  /*71500*/  F2FP.F16.E4M3.UNPACK_B R36, R18 ;  /* 0x00000012ff24723e */ /* 0x000fc400020006ff */
[----:B------:R-:W-:Y:S02]  /*71510*/  F2FP.F16.E4M3.UNPACK_B R37, R19 ;  /* 0x00000013ff25723e */ /* 0x000fe400020006ff */
[----:B------:R-:W-:Y:S02]  /*71520*/  F2FP.F16.E4M3.UNPACK_B R38, R40 ;  /* 0x00000028ff26723e */ /* 0x000fe400020006ff */
[----:B------:R-:W-:Y:S01]  /*71530*/  F2FP.F16.E4M3.UNPACK_B R39, R41 ;  /* 0x00000029ff27723e */ /* 0x000fe200020006ff */
[----:B------:R-:W4:Y:S04]  /*71540*/  LDL.LU R44, [R1+0x120c] ;  /* 0x00120c00012c7983 */ /* 0x000f280000300800 */
[----:B------:R-:W4:Y:S04]  /*71550*/  LDL.LU R45, [R1+0x1208] ;  /* 0x00120800012d7983 */ /* 0x000f280000300800 */
[----:B------:R-:W4:Y:S04]  /*71560*/  LDL.LU R46, [R1+0x1214] ;  /* 0x00121400012e7983 */ /* 0x000f280000300800 */
[----:B------:R-:W4:Y:S04]  /*71570*/  LDL.LU R47, [R1+0x1210] ;  /* 0x00121000012f7983 */ /* 0x000f280000300800 */
[----:B------:R-:W4:Y:S04]  /*71580*/  LDL.LU R61, [R1+0x121c] ;  /* 0x00121c00013d7983 */ /* 0x000f280000300800 */
[----:B------:R-:W4:Y:S01]  /*71590*/  LDL.LU R60, [R1+0x1218] ;  /* 0x00121800013c7983 */ /* 0x000f220000300800 */
[C---:B------:R-:W-:Y:S03]  /*715a0*/  HMMA.16816.F32 R28, R36.reuse, R16, R56 ;  /* 0x00000010241c723c */ /* 0x040fe60000001838 */
[----:B------:R-:W4:Y:S04]  /*715b0*/  LDL.LU R42, [R1+0x1224] ;  /* 0x00122400012a7983 */ /* 0x000f280000300800 */
[----:B------:R-:W4:Y:S04]  /*715c0*/  LDL.LU R43, [R1+0x1220] ;  /* 0x00122000012b7983 */ /* 0x000f280000300800 */
[----:B------:R-:W4:Y:S08]  /*715d0*/  LDL.LU R56, [R1+0x20] ;  /* 0x0000200001387983 */ /* 0x000f300000300800 */
        /* <DEDUP_REMOVED lines=13> */
[----:B------:R-:W4:Y:S04]  /*716b0*/  LDL.LU R52, [R1] ;  /* 0x0000000001347983 */ /* 0x000f280000300800 */
[----:B------:R-:W4:Y:S04]  /*716c0*/  LDL.LU R53, [R1+0x4] ;  /* 0x0000040001357983 */ /* 0x000f280000300800 */
[----:B------:R-:W4:Y:S04]  /*716d0*/  LDL.LU R54, [R1+0x8] ;  /* 0x0000080001367983 */ /* 0x000f280000300800 */
[----:B------:R-:W4:Y:S01]  /*716e0*/  LDL.LU R55, [R1+0xc] ;  /* 0x00000c0001377983 */ /* 0x000f220000300800 */
        /* <DEDUP_REMOVED lines=22> */
[----:B------:R-:W-:Y:S02]  /*71850*/  IMAD R40, R60, 0x100, R61 ;  /* 0x000001003c287824 */ /* 0x000fe400078e023d */
[----:B------:R-:W-:Y:S01]  /*71860*/  IMAD R41, R43, 0x100, R42 ;  /* 0x000001002b297824 */ /* 0x000fe200078e022a */
[C---:B----4-:R-:W-:Y:S08]  /*71870*/  HMMA.16816.F32 R20, R36.reuse, R6, R20 ;  /* 0x000000062414723c */ /* 0x050ff00000001814 */
[C---:B--2---:R-:W-:Y:S08]  /*71880*/  HMMA.16816.F32 R24, R36.reuse, R4, R24 ;  /* 0x000000042418723c */ /* 0x044ff00000001818 */
[----:B---3--:R-:W-:Y:S03]  /*71890*/  HMMA.16816.F32 R36, R36, R2, R48 ;  /* 0x000000022424723c */ /* 0x008fe60000001830 */
        /* <DEDUP_REMOVED lines=17> */
[----:B------:R-:W2:Y:S01]  /*719b0*/  LDL.LU R42, [R1+0xbbc] ;  /* 0x000bbc00012a7983 */ /* 0x000ea20000300800 */
[----:B0-----:R-:W-:-:S02]  /*719c0*/  F2FP.F16.E4M3.UNPACK_B R36, R18 ;  /* 0x00000012ff24723e */ /* 0x001fc400020006ff */
[----:B------:R-:W-:Y:S02]  /*719d0*/  F2FP.F16.E4M3.UNPACK_B R37, R19 ;  /* 0x00000013ff25723e */ /* 0x000fe400020006ff */
[----:B-1----:R-:W-:Y:S02]  /*719e0*/  F2FP.F16.E4M3.UNPACK_B R38, R40 ;  /* 0x00000028ff26723e */ /* 0x002fe400020006ff */
[----:B------:R-:W-:Y:S01]  /*719f0*/  F2FP.F16.E4M3.UNPACK_B R39, R41 ;  /* 0x00000029ff27723e */ /* 0x000fe200020006ff */
[----:B------:R-:W2:Y:S04]  /*71a00*/  LDL.LU R18, [R1+0x1234] ;  /* 0x0012340001127983 */ /* 0x000ea80000300800 */
[----:B------:R-:W4:Y:S02]  /*71a10*/  LDL.LU R19, [R1+0x122c] ;  /* 0x00122c0001137983 */ /* 0x000f240000300800 */
[C---:B------:R-:W-:Y:S08]  /*71a20*/  HMMA.16816.F32 R32, R36.reuse, R16, R32 ;  /* 0x000000102420723c */ /* 0x040ff00000001820 */
[C---:B------:R-:W-:Y:S08]  /*71a30*/  HMMA.16816.F32 R28, R36.reuse, R14, R28 ;  /* 0x0000000e241c723c */ /* 0x040ff0000000181c */
[C---:B------:R-:W-:Y:S03]  /*71a40*/  HMMA.16816.F32 R12, R36.reuse, R12, R56 ;  /* 0x0000000c240c723c */ /* 0x040fe60000001838 */
        /* <DEDUP_REMOVED lines=8> */
[----:B------:R-:W2:Y:S04]  /*71ad0*/  LDL.LU.64 R58, [R1+0x4c40] ;  /* 0x004c4000013a7983 */ /* 0x000ea80000300a00 */
[----:B------:R-:W2:Y:S04]  /*71ae0*/  LDL.LU.64 R56, [R1+0x4c38] ;  /* 0x004c380001387983 */ /* 0x000ea80000300a00 */
[----:B------:R0:W-:Y:S04]  /*71af0*/  STL.64 [R1+0x320], R12 ;  /* 0x0003200c01007387 */ /* 0x0001e80000100a00 */
[----:B------:R1:W-:Y:S04]  /*71b00*/  STL.64 [R1+0x328], R14 ;  /* 0x0003280e01007387 */ /* 0x0003e80000100a00 */
[----:B0-----:R-:W2:Y:S04]  /*71b10*/  LDL.LU R12, [R1+0x10] ;  /* 0x00001000010c7983 */ /* 0x001ea80000300800 */
[----:B------:R-:W2:Y:S04]  /*71b20*/  LDL.LU R13, [R1+0x14] ;  /* 0x00001400010d7983 */ /* 0x000ea80000300800 */
[----:B-1----:R-:W2:Y:S04]  /*71b30*/  LDL.LU R14, [R1+0x18] ;  /* 0x00001800010e7983 */ /* 0x002ea80000300800 */
[----:B------:R-:W2:Y:S04]  /*71b40*/  LDL.LU R15, [R1+0x1c] ;  /* 0x00001c00010f7983 */ /* 0x000ea80000300800 */
[----:B------:R-:W3:Y:S04]  /*71b50*/  LDL.LU R43, [R1+0xba8] ;  /* 0x000ba800012b7983 */ /* 0x000ee80000300800 */
[----:B------:R-:W3:Y:S01]  /*71b60*/  LDL.LU R49, [R1+0xbac] ;  /* 0x000bac0001317983 */ /* 0x000ee20000300800 */
[C---:B--2---:R-:W-:Y:S08]  /*71b70*/  HMMA.16816.F32 R12, R36.reuse, R10, R12 ;  /* 0x0000000a240c723c */ /* 0x044ff0000000180c */
[C---:B------:R-:W-:Y:S11]  /*71b80*/  HMMA.16816.F32 R8, R36.reuse, R8, R52 ;  /* 0x000000082408723c */ /* 0x040ff60000001834 */
[----:B------:R-:W-:Y:S04]  /*71b90*/  STL.64 [R1+0x300], R12 ;  /* 0x0003000c01007387 */ /* 0x000fe80000100a00 */
[----:B------:R-:W-:Y:S04]  /*71ba0*/  STL.64 [R1+0x308], R14 ;  /* 0x0003080e01007387 */ /* 0x000fe80000100a00 */
[----:B------:R-:W2:Y:S04]  /*71bb0*/  LDL.LU R50, [R1+0xb88] ;  /* 0x000b880001327983 */ /* 0x000ea80000300800 */
[----:B------:R-:W-:Y:S04]  /*71bc0*/  STL.64 [R1+0x260], R8 ;  /* 0x0002600801007387 */ /* 0x000fe80000100a00 */
[----:B------:R0:W-:Y:S04]  /*71bd0*/  STL.64 [R1+0x268], R10 ;  /* 0x0002680a01007387 */ /* 0x0001e80000100a00 */
[----:B------:R-:W2:Y:S04]  /*71be0*/  LDL.LU R52, [R1+0x40] ;  /* 0x0000400001347983 */ /* 0x000ea80000300800 */
[----:B------:R-:W2:Y:S04]  /*71bf0*/  LDL.LU R53, [R1+0x44] ;  /* 0x0000440001357983 */ /* 0x000ea80000300800 */
[----:B------:R-:W2:Y:S04]  /*71c00*/  LDL.LU R54, [R1+0x48] ;  /* 0x0000480001367983 */ /* 0x000ea80000300800 */
[----:B------:R-:W2:Y:S04]  /*71c10*/  LDL.LU R55, [R1+0x4c] ;  /* 0x00004c0001377983 */ /* 0x000ea80000300800 */
[----:B------:R-:W2:Y:S01]  /*71c20*/  LDL.LU R51, [R1+0xb8c] ;  /* 0x000b8c0001337983 */ /* 0x000ea20000300800 */
[C---:B------:R-:W-:Y:S08]  /*71c30*/  HMMA.16816.F32 R56, R36.reuse, R6, R56 ;  /* 0x000000062438723c */ /* 0x040ff00000001838 */
[----:B------:R-:W-:Y:S01]  /*71c40*/  HMMA.16816.F32 R28, R36, R4, R28 ;  /* 0x00000004241c723c */ /* 0x000fe2000000181c */
[----:B------:R-:W2:Y:S01]  /*71c50*/  LDL.LU R61, [R1+0xb98] ;  /* 0x000b9800013d7983 */ /* 0x000ea20000300800 */
[----:B----4-:R-:W-:-:S09]  /*71c60*/  IMAD R16, R60, 0x100, R19 ;  /* 0x000001003c107824 */ /* 0x010fd200078e0213 */
[----:B------:R-:W-:Y:S04]  /*71c70*/  STL.64 [R1+0x4908], R58 ;  /* 0x0049083a01007387 */ /* 0x000fe80000100a00 */
[----:B------:R-:W-:Y:S04]  /*71c80*/  STL.64 [R1+0x4900], R56 ;  /* 0x0049003801007387 */ /* 0x000fe80000100a00 */
[----:B------:R-:W-:Y:S04]  /*71c90*/  STL.64 [R1+0x4918], R30 ;  /* 0x0049181e01007387 */ /* 0x000fe80000100a00 */
[----:B------:R-:W-:Y:S04]  /*71ca0*/  STL.64 [R1+0x4910], R28 ;  /* 0x0049101c01007387 */ /* 0x000fe80000100a00 */
[----:B------:R-:W4:Y:S01]  /*71cb0*/  LDL.LU R60, [R1+0xb9c] ;  /* 0x000b9c00013c7983 */ /* 0x000f220000300800 */
[----:B------:R-:W-:-:S02]  /*71cc0*/  IMAD R17, R0, 0x100, R18 ;  /* 0x0000010000117824 */ /* 0x000fc400078e0212 */
[----:B------:R-:W-:Y:S02]  /*71cd0*/  IMAD R18, R45, 0x100, R44 ;  /* 0x000001002d127824 */ /* 0x000fe400078e022c */
[----:B------:R-:W-:Y:S01]  /*71ce0*/  IMAD R19, R47, 0x100, R46 ;  /* 0x000001002f137824 */ /* 0x000fe200078e022e */
[----:B0-----:R-:W-:Y:S02]  /*71cf0*/  F2FP.F16.E4M3.UNPACK_B R10, R48.H1 ;  /* 0x00000030ff0a723e */ /* 0x001fe400030006ff */
[----:B------:R-:W-:Y:S02]  /*71d00*/  F2FP.F16.E4M3.UNPACK_B R11, R42.H1 ;  /* 0x0000002aff0b723e */ /* 0x000fe400030006ff */
[----:B------:R-:W-:Y:S02]  /*71d10*/  F2FP.F16.E4M3.UNPACK_B R16, R16 ;  /* 0x00000010ff10723e */ /* 0x000fe400020006ff */
[----:B------:R-:W-:Y:S02]  /*71d20*/  F2FP.F16.E4M3.UNPACK_B R17, R17 ;  /* 0x00000011ff11723e */ /* 0x000fe400020006ff */
[----:B------:R-:W-:-:S02]  /*71d30*/  F2FP.F16.E4M3.UNPACK_B R18, R18 ;  /* 0x00000012ff12723e */ /* 0x000fc400020006ff */
[----:B------:R-:W-:Y:S02]  /*71d40*/  F2FP.F16.E4M3.UNPACK_B R19, R19 ;  /* 0x00000013ff13723e */ /* 0x000fe400020006ff */
[----:B---3--:R-:W-:Y:S02]  /*71d50*/  F2FP.F16.E4M3.UNPACK_B R8, R43.H1 ;  /* 0x0000002bff08723e */ /* 0x008fe400030006ff */
[----:B------:R-:W-:Y:S01]  /*71d60*/  F2FP.F16.E4M3.UNPACK_B R9, R49.H1 ;  /* 0x00000031ff09723e */ /* 0x000fe200030006ff */
[----:B------:R-:W-:Y:S08]  /*71d70*/  HMMA.16816.F32 R32, R36, R2, R32 ;  /* 0x000000022420723c */ /* 0x000ff00000001820 */
[C---:B------:R-:W-:Y:S08]  /*71d80*/  HMMA.16816.F32 R40, R16.reuse, R10, R24 ;  /* 0x0000000a1028723c */ /* 0x040ff00000001818 */
[----:B------:R-:W-:Y:S03]  /*71d90*/  HMMA.16816.F32 R4, R16, R8, R20 ;  /* 0x000000081004723c */ /* 0x000fe60000001814 */
[----:B------:R-:W-:Y:S04]  /*71da0*/  STL.64 [R1+0x4928], R34 ;  /* 0x0049282201007387 */ /* 0x000fe80000100a00 */
[----:B------:R-:W-:Y:S04]  /*71db0*/  STL.64 [R1+0x4920], R32 ;  /* 0x0049202001007387 */ /* 0x000fe80000100a00 */
[----:B------:R-:W-:Y:S04]  /*71dc0*/  STL [R1+0x48fc], R40 ;  /* 0x0048fc2801007387 */ /* 0x000fe80000100800 */
[----:B------:R-:W-:Y:S04]  /*71dd0*/  STL [R1+0x48f8], R41 ;  /* 0x0048f82901007387 */ /* 0x000fe80000100800 */
[----:B------:R-:W-:Y:S04]  /*71de0*/  STL [R1+0x48f4], R42 ;  /* 0x0048f42a01007387 */ /* 0x000fe80000100800 */
[----:B------:R-:W-:Y:S04]  /*71df0*/  STL [R1+0x48f0], R43 ;  /* 0x0048f02b01007387 */ /* 0x000fe80000100800 */
[----:B------:R-:W-:Y:S04]  /*71e00*/  STL.64 [R1+0x2e0], R4 ;  /* 0x0002e00401007387 */ /* 0x000fe80000100a00 */
[----:B------:R0:W-:Y:S01]  /*71e10*/  STL.64 [R1+0x2e8], R6 ;  /* 0x0002e80601007387 */ /* 0x0001e20000100a00 */
[----:B--2---:R-:W-:-:S02]  /*71e20*/  F2FP.F16.E4M3.UNPACK_B R14, R50.H1 ;  /* 0x00000032ff0e723e */ /* 0x004fc400030006ff */
[----:B------:R-:W-:-:S07]  /*71e30*/  F2FP.F16.E4M3.UNPACK_B R15, R51.H1 ;  /* 0x00000033ff0f723e */ /* 0x000fce00030006ff */
[----:B0-----:R-:W-:-:S15]  /*71e40*/  HMMA.16816.F32 R4, R16, R14, R52 ;  /* 0x0000000e1004723c */ /* 0x001fde0000001834 */
[----:B------:R-:W-:-:S04]  /*71e50*/  NOP ;  /* 0x0000000000007918 */ /* 0x000fc80000000000 */
[----:B------:R-:W-:Y:S02]  /*71e60*/  IMAD.MOV.U32 R42, RZ, RZ, R6 ;  /* 0x000000ffff2a7224 */ /* 0x000fe400078e0006 */
[----:B------:R-:W-:Y:S02]  /*71e70*/  IMAD.MOV.U32 R43, RZ, RZ, R7 ;  /* 0x000000ffff2b7224 */ /* 0x000fe400078e0007 */
[----:B------:R-:W-:Y:S02]  /*71e80*/  IMAD.MOV.U32 R40, RZ, RZ, R4 ;  /* 0x000000ffff287224 */ /* 0x000fe400078e0004 */
[----:B------:R-:W-:Y:S01]  /*71e90*/  IMAD.MOV.U32 R41, RZ, RZ, R5 ;  /* 0x000000ffff297224 */ /* 0x000fe200078e0005 */
[----:B------:R-:W-:Y:S04]  /*71ea0*/  STL.64 [R1+0x4938], R42 ;  /* 0x0049382a01007387 */ /* 0x000fe80000100a00 */
        /* <DEDUP_REMOVED lines=30> */
[----:B------:R-:W-:-:S03]  /*72090*/  F2FP.F16.E4M3.UNPACK_B R12, R61.H1 ;  /* 0x0000003dff0c723e */ /* 0x000fc600030006ff */
[----:B------:R-:W3:Y:S01]  /*720a0*/  LDL.LU R0, [R1+0x1258] ;  /* 0x0012580001007983 */ /* 0x000ee20000300800 */
[----:B----4-:R-:W-:-:S03]  /*720b0*/  F2FP.F16.E4M3.UNPACK_B R13, R60.H1 ;  /* 0x0000003cff0d723e */ /* 0x010fc600030006ff */
        /* <DEDUP_REMOVED lines=19> */
[----:B---3--:R-:W-:-:S02]  /*721f0*/  F2FP.F16.E4M3.UNPACK_B R6, R6.H1 ;  /* 0x00000006ff06723e */ /* 0x008fc400030006ff */
[----:B------:R-:W-:Y:S02]  /*72200*/  F2FP.F16.E4M3.UNPACK_B R7, R7.H1 ;  /* 0x00000007ff07723e */ /* 0x000fe400030006ff */
[----:B------:R-:W-:-:S14]  /*72210*/  F2FP.F16.E4M3.UNPACK_B R4, R4.H1 ;  /* 0x00000004ff04723e */ /* 0x000fdc00030006ff */
[----:B------:R-:W-:Y:S04]  /*72220*/  STL.64 [R1+0x2a0], R40 ;  /* 0x0002a02801007387 */ /* 0x000fe80000100a00 */
[----:B------:R0:W-:Y:S02]  /*72230*/  STL.64 [R1+0x2a8], R42 ;  /* 0x0002a82a01007387 */ /* 0x0001e40000100a00 */
[----:B0-----:R-:W-:Y:S01]  /*72240*/  HMMA.16816.F32 R40, R16, R6, R24 ;  /* 0x000000061028723c */ /* 0x001fe20000001818 */
[----:B------:R-:W-:Y:S02]  /*72250*/  F2FP.F16.E4M3.UNPACK_B R5, R5.H1 ;  /* 0x00000005ff05723e */ /* 0x000fe400030006ff */
[----:B------:R-:W-:Y:S02]  /*72260*/  F2FP.F16.E4M3.UNPACK_B R24, R37.H1 ;  /* 0x00000025ff18723e */ /* 0x000fe400030006ff */
[----:B------:R-:W-:-:S03]  /*72270*/  F2FP.F16.E4M3.UNPACK_B R25, R38.H1 ;  /* 0x00000026ff19723e */ /* 0x000fc600030006ff */
[C---:B------:R-:W-:Y:S11]  /*72280*/  HMMA.16816.F32 R20, R16.reuse, R4, R20 ;  /* 0x000000041014723c */ /* 0x040ff60000001814 */
[----:B------:R-:W-:Y:S04]  /*72290*/  STL.64 [R1+0x280], R40 ;  /* 0x0002802801007387 */ /* 0x000fe80000100a00 */
[----:B------:R-:W-:Y:S04]  /*722a0*/  STL.64 [R1+0x288], R42 ;  /* 0x0002882a01007387 */ /* 0x000fe80000100a00 */
[----:B------:R-:W-:Y:S04]  /*722b0*/  STL.64 [R1+0x4c30], R6 ;  /* 0x004c300601007387 */ /* 0x000fe80000100a00 */
[----:B------:R0:W-:Y:S02]  /*722c0*/  STL.64 [R1+0x4c28], R4 ;  /* 0x004c280401007387 */ /* 0x0001e40000100a00 */
[----:B0-----:R-:W-:Y:S01]  /*722d0*/  HMMA.16816.F32 R4, R16, R24, R32 ;  /* 0x000000181004723c */ /* 0x001fe20000001820 */
[----:B------:R-:W-:-:S02]  /*722e0*/  F2FP.F16.E4M3.UNPACK_B R2, R2.H1 ;  /* 0x00000002ff02723e */ /* 0x000fc400030006ff */
[----:B------:R-:W-:Y:S01]  /*722f0*/  F2FP.F16.E4M3.UNPACK_B R3, R3.H1 ;  /* 0x00000003ff03723e */ /* 0x000fe200030006ff */
[----:B------:R0:W-:Y:S04]  /*72300*/  STL.64 [R1+0x510], R20 ;  /* 0x0005101401007387 */ /* 0x0001e80000100a00 */
[----:B------:R1:W-:Y:S11]  /*72310*/  STL.64 [R1+0x518], R22 ;  /* 0x0005181601007387 */ /* 0x0003f60000100a00 */
[----:B------:R-:W-:Y:S04]  /*72320*/  STL.64 [R1+0x520], R4 ;  /* 0x0005200401007387 */ /* 0x000fe80000100a00 */
[----:B------:R4:W-:Y:S01]  /*72330*/  STL.64 [R1+0x528], R6 ;  /* 0x0005280601007387 */ /* 0x0009e20000100a00 */
[----:B0-----:R-:W-:-:S02]  /*72340*/  IMAD R20, R28, 0x100, R39 ;  /* 0x000001001c147824 */ /* 0x001fc400078e0227 */
[----:B------:R-:W-:Y:S02]  /*72350*/  IMAD R21, R30, 0x100, R29 ;  /* 0x000001001e157824 */ /* 0x000fe400078e021d */
[----:B-1----:R-:W-:Y:S01]  /*72360*/  IMAD R22, R0, 0x100, R31 ;  /* 0x0000010000167824 */ /* 0x002fe200078e021f */
[----:B----4-:R-:W-:Y:S01]  /*72370*/  HMMA.16816.F32 R4, R16, R2, R56 ;  /* 0x000000021004723c */ /* 0x010fe20000001838 */
[----:B------:R-:W-:Y:S01]  /*72380*/  IMAD R23, R60, 0x100, R61 ;  /* 0x000001003c177824 */ /* 0x000fe200078e023d */
[----:B------:R-:W-:Y:S02]  /*72390*/  F2FP.F16.E4M3.UNPACK_B R20, R20 ;  /* 0x00000014ff14723e */ /* 0x000fe400020006ff */
[----:B------:R-:W-:Y:S02]  /*723a0*/  F2FP.F16.E4M3.UNPACK_B R21, R21 ;  /* 0x00000015ff15723e */ /* 0x000fe400020006ff */
[----:B------:R-:W-:Y:S02]  /*723b0*/  F2FP.F16.E4M3.UNPACK_B R22, R22 ;  /* 0x00000016ff16723e */ /* 0x000fe400020006ff */
[----:B------:R-:W-:-:S11]  /*723c0*/  F2FP.F16.E4M3.UNPACK_B R23, R23 ;  /* 0x00000017ff17723e */ /* 0x000fd600020006ff */
[----:B------:R-:W-:Y:S04]  /*723d0*/  STL.64 [R1+0x490], R4 ;  /* 0x0004900401007387 */ /* 0x000fe80000100a00 */
[----:B------:R0:W-:Y:S02]  /*723e0*/  STL.64 [R1+0x498], R6 ;  /* 0x0004980601007387 */ /* 0x0001e40000100a00 */
[----:B0-----:R-:W-:-:S15]  /*723f0*/  HMMA.16816.F32 R4, R20, R10, R44 ;  /* 0x0000000a1404723c */ /* 0x001fde000000182c */
[----:B------:R-:W-:-:S04]  /*72400*/  NOP ;  /* 0x0000000000007918 */ /* 0x000fc80000000000 */
[----:B------:R-:W-:Y:S01]  /*72410*/  IMAD.MOV.U32 R61, RZ, RZ, R6 ;  /* 0x000000ffff3d7224 */ /* 0x000fe200078e0006 */
[----:B------:R0:W-:Y:S01]  /*72420*/  STL.64 [R1+0x500], R4 ;  /* 0x0005000401007387 */ /* 0x0001e20000100a00 */
[----:B------:R-:W-:Y:S02]  /*72430*/  IMAD.MOV.U32 R60, RZ, RZ, R7 ;  /* 0x000000ffff3c7224 */ /* 0x000fe400078e0007 */
[C---:B0-----:R-:W-:Y:S03]  /*72440*/  HMMA.16816.F32 R4, R20.reuse, R8, R48 ;  /* 0x000000081404723c */ /* 0x041fe60000001830 */
[----:B------:R-:W-:Y:S04]  /*72450*/  STL [R1+0x48e4], R60 ;  /* 0x0048e43c01007387 */ /* 0x000fe80000100800 */
[----:B------:R-:W-:Y:S04]  /*72460*/  STL [R1+0x48e0], R61 ;  /* 0x0048e03d01007387 */ /* 0x000fe80000100800 */
        /* <DEDUP_REMOVED lines=58> */
[----:B----4-:R-:W-:-:S15]  /*72810*/  HMMA.16816.F32 R4, R20, R12, R4 ;  /* 0x0000000c1404723c */ /* 0x010fde0000001804 */
[----:B------:R-:W-:-:S04]  /*72820*/  NOP ;  /* 0x0000000000007918 */ /* 0x000fc80000000000 */
[----:B------:R-:W-:Y:S04]  /*72830*/  STL.64 [R1+0x4d0], R4 ;  /* 0x0004d00401007387 */ /* 0x000fe80000100a00 */
[----:B------:R0:W-:Y:S04]  /*72840*/  STL.64 [R1+0x4d8], R6 ;  /* 0x0004d80601007387 */ /* 0x0001e80000100a00 */
[----:B0-----:R-:W3:Y:S04]  /*72850*/  LDL.LU.64 R6, [R1+0x4c30] ;  /* 0x004c300001067983 */ /* 0x001ee80000300a00 */
[----:B------:R-:W4:Y:S01]  /*72860*/  LDL.LU.64 R4, [R1+0x4c28] ;  /* 0x004c280001047983 */ /* 0x000f220000300a00 */
[C---:B--2---:R-:W-:Y:S08]  /*72870*/  HMMA.16816.F32 R16, R20.reuse, R24, R16 ;  /* 0x000000181410723c */ /* 0x044ff00000001810 */
[C---:B---3--:R-:W-:Y:S08]  /*72880*/  HMMA.16816.F32 R48, R20.reuse, R6, R48 ;  /* 0x000000061430723c */ /* 0x048ff00000001830 */
[----:B----4-:R-:W-:Y:S11]  /*72890*/  HMMA.16816.F32 R8, R20, R4, R8 ;  /* 0x000000041408723c */ /* 0x010ff60000001808 */
[----:B------:R-:W-:-:S02]  /*728a0*/  IMAD.MOV.U32 R61, RZ, RZ, R51 ;  /* 0x000000ffff3d7224 */ /* 0x000fc400078e0033 */
[----:B------:R-:W-:Y:S01]  /*728b0*/  IMAD.MOV.U32 R60, RZ, RZ, R50 ;  /* 0x000000ffff3c7224 */ /* 0x000fe200078e0032 */
[----:B------:R0:W-:Y:S04]  /*728c0*/  STL.64 [R1+0x4c0], R48 ;  /* 0x0004c03001007387 */ /* 0x0001e80000100a00 */
[----:B------:R-:W2:Y:S04]  /*728d0*/  LDL.LU.64 R50, [R1+0x4c20] ;  /* 0x004c200001327983 */ /* 0x000ea80000300a00 */
[----:B0-----:R-:W2:Y:S04]  /*728e0*/  LDL.LU.64 R48, [R1+0x4c18] ;  /* 0x004c180001307983 */ /* 0x001ea80000300a00 */
[----:B------:R-:W-:Y:S04]  /*728f0*/  STL [R1+0x48ec], R61 ;  /* 0x0048ec3d01007387 */ /* 0x000fe80000100800 */
[----:B------:R-:W-:Y:S04]  /*72900*/  STL [R1+0x48e8], R60 ;  /* 0x0048e83c01007387 */ /* 0x000fe80000100800 */
[----:B------:R-:W-:Y:S04]  /*72910*/  STL.64 [R1+0x4b0], R8 ;  /* 0x0004b00801007387 */ /* 0x000fe80000100a00 */
[----:B------:R0:W-:Y:S04]  /*72920*/  STL.64 [R1+0x4b8], R10 ;  /* 0x0004b80a01007387 */ /* 0x0001e80000100a00 */
[----:B0-----:R-:W3:Y:S04]  /*72930*/  LDL.LU.64 R10, [R1+0x4c10] ;  /* 0x004c1000010a7983 */ /* 0x001ee80000300a00 */
[----:B------:R-:W4:Y:S01]  /*72940*/  LDL.LU.64 R8, [R1+0x4c08] ;  /* 0x004c080001087983 */ /* 0x000f220000300a00 */
[----:B------:R-:W-:Y:S01]  /*72950*/  HMMA.16816.F32 R20, R20, R2, R36 ;  /* 0x000000021414723c */ /* 0x000fe20000001824 */
[----:B------:R-:W-:-:S02]  /*72960*/  IMAD.MOV.U32 R61, RZ, RZ, R18 ;  /* 0x000000ffff3d7224 */ /* 0x000fc400078e0012 */
[----:B------:R0:W-:Y:S01]  /*72970*/  STL.64 [R1+0x4a0], R16 ;  /* 0x0004a01001007387 */ /* 0x0001e20000100a00 */
[----:B------:R-:W-:Y:S02]  /*72980*/  IMAD.MOV.U32 R60, RZ, RZ, R19 ;  /* 0x000000ffff3c7224 */ /* 0x000fe400078e0013 */
[----:B------:R-:W-:Y:S02]  /*72990*/  IMAD R18, R34, 0x100, R33 ;  /* 0x0000010022127824 */ /* 0x000fe400078e0221 */
[----:B------:R-:W-:-:S03]  /*729a0*/  IMAD R19, R0, 0x100, R35 ;  /* 0x0000010000137824 */ /* 0x000fc600078e0223 */
[----:B------:R-:W-:Y:S01]  /*729b0*/  F2FP.F16.E4M3.UNPACK_B R18, R18 ;  /* 0x00000012ff12723e */ /* 0x000fe200020006ff */
[----:B0-----:R-:W-:Y:S02]  /*729c0*/  IMAD R16, R26, 0x100, R43 ;  /* 0x000001001a107824 */ /* 0x001fe400078e022b */
[----:B------:R-:W-:Y:S01]  /*729d0*/  IMAD R17, R32, 0x100, R27 ;  /* 0x0000010020117824 */ /* 0x000fe200078e021b */
[----:B------:R-:W-:Y:S02]  /*729e0*/  F2FP.F16.E4M3.UNPACK_B R19, R19 ;  /* 0x00000013ff13723e */ /* 0x000fe400020006ff */
[----:B------:R-:W-:Y:S02]  /*729f0*/  F2FP.F16.E4M3.UNPACK_B R16, R16 ;  /* 0x00000010ff10723e */ /* 0x000fe400020006ff */
[----:B------:R-:W-:Y:S01]  /*72a00*/  F2FP.F16.E4M3.UNPACK_B R17, R17 ;  /* 0x00000011ff11723e */ /* 0x000fe200020006ff */
[----:B------:R-:W-:Y:S04]  /*72a10*/  STL [R1+0x4ad4], R61 ;  /* 0x004ad43d01007387 */ /* 0x000fe80000100800 */
[----:B------:R-:W-:Y:S04]  /*72a20*/  STL.64 [R1+0x48b8], R22 ;  /* 0x0048b81601007387 */ /* 0x000fe80000100a00 */
[----:B------:R4:W-:Y:S01]  /*72a30*/  STL.64 [R1+0x48b0], R20 ;  /* 0x0048b01401007387 */ /* 0x0009e20000100a00 */
[C---:B---3--:R-:W-:Y:S08]  /*72a40*/  HMMA.16816.F32 R28, R16.reuse, R10, R28 ;  /* 0x0000000a101c723c */ /* 0x048ff0000000181c */
[C---:B----4-:R-:W-:Y:S01]  /*72a50*/  HMMA.16816.F32 R20, R16.reuse, R8, R56 ;  /* 0x000000081014723c */ /* 0x050fe20000001838 */
[----:B------:R-:W-:Y:S10]  /*72a60*/  STL.64 [R1+0x4bf0], R10 ;  /* 0x004bf00a01007387 */ /* 0x000ff40000100a00 */
[----:B------:R-:W-:Y:S04]  /*72a70*/  STL.64 [R1+0x480], R28 ;  /* 0x0004801c01007387 */ /* 0x000fe80000100a00 */
[----:B------:R-:W-:Y:S04]  /*72a80*/  STL.64 [R1+0x488], R30 ;  /* 0x0004881e01007387 */ /* 0x000fe80000100a00 */
[----:B------:R-:W-:Y:S04]  /*72a90*/  STL.64 [R1+0x4be8], R8 ;  /* 0x004be80801007387 */ /* 0x000fe80000100a00 */
[----:B------:R-:W-:Y:S04]  /*72aa0*/  STL.64 [R1+0x470], R20 ;  /* 0x0004701401007387 */ /* 0x000fe80000100a00 */
[----:B------:R0:W-:Y:S02]  /*72ab0*/  STL.64 [R1+0x478], R22 ;  /* 0x0004781601007387 */ /* 0x0001e40000100a00 */
[C---:B0-----:R-:W-:Y:S08]  /*72ac0*/  HMMA.16816.F32 R20, R16.reuse, R14, R44 ;  /* 0x0000000e1014723c */ /* 0x041ff0000000182c */
[C---:B--2---:R-:W-:Y:S01]  /*72ad0*/  HMMA.16816.F32 R8, R16.reuse, R12, R48 ;  /* 0x0000000c1008723c */ /* 0x044fe20000001830 */
[----:B------:R-:W-:Y:S10]  /*72ae0*/  STL.64 [R1+0x4bd0], R14 ;  /* 0x004bd00e01007387 */ /* 0x000ff40000100a00 */
[----:B------:R-:W-:Y:S04]  /*72af0*/  STL.64 [R1+0x460], R20 ;  /* 0x0004601401007387 */ /* 0x000fe80000100a00 */
        /* <DEDUP_REMOVED lines=68> */
[C---:B--2---:R-:W-:Y:S08]  /*72f40*/  HMMA.16816.F32 R52, R16.reuse, R4, R52 ;  /* 0x000000041034723c */ /* 0x044ff00000001834 */
[C---:B----4-:R-:W-:Y:S11]  /*72f50*/  HMMA.16816.F32 R32, R16.reuse, R24, R32 ;  /* 0x000000181020723c */ /* 0x050ff60000001820 */
[----:B------:R0:W-:Y:S04]  /*72f60*/  STL.64 [R1+0x430], R52 ;  /* 0x0004303401007387 */ /* 0x0001e80000100a00 */
[----:B------:R1:W-:Y:S01]  /*72f70*/  STL.64 [R1+0x438], R54 ;  /* 0x0004383601007387 */ /* 0x0003e20000100a00 */
[----:B---3--:R-:W-:Y:S03]  /*72f80*/  HMMA.16816.F32 R16, R16, R2, R8 ;  /* 0x000000021010723c */ /* 0x008fe60000001808 */
[----:B0-----:R-:W2:Y:S04]  /*72f90*/  LDL.LU R52, [R1+0xab0] ;  /* 0x000ab00001347983 */ /* 0x001ea80000300800 */
[----:B------:R-:W2:Y:S04]  /*72fa0*/  LDL.LU R53, [R1+0xab4] ;  /* 0x000ab40001357983 */ /* 0x000ea80000300800 */
[----:B-1----:R-:W2:Y:S04]  /*72fb0*/  LDL.LU R54, [R1+0xab8] ;  /* 0x000ab80001367983 */ /* 0x002ea80000300800 */
[----:B------:R-:W2:Y:S04]  /*72fc0*/  LDL.LU R55, [R1+0xabc] ;  /* 0x000abc0001377983 */ /* 0x000ea80000300800 */
[----:B------:R-:W-:Y:S04]  /*72fd0*/  STL.64 [R1+0x420], R32 ;  /* 0x0004202001007387 */ /* 0x000fe80000100a00 */
[----:B------:R0:W-:Y:S04]  /*72fe0*/  STL.64 [R1+0x428], R34 ;  /* 0x0004282201007387 */ /* 0x0001e80000100a00 */
[----:B0-----:R-:W3:Y:S04]  /*72ff0*/  LDL.LU.64 R34, [R1+0x4c00] ;  /* 0x004c000001227983 */ /* 0x001ee80000300a00 */
[----:B------:R-:W3:Y:S04]  /*73000*/  LDL.LU.64 R32, [R1+0x4bf8] ;  /* 0x004bf80001207983 */ /* 0x000ee80000300a00 */
[----:B------:R-:W4:Y:S04]  /*73010*/  LDL.LU.64 R10, [R1+0x4bf0] ;  /* 0x004bf000010a7983 */ /* 0x000f280000300a00 */
[----:B------:R-:W2:Y:S01]  /*73020*/  LDL.LU.64 R8, [R1+0x4be8] ;  /* 0x004be80001087983 */ /* 0x000ea20000300a00 */
[----:B------:R-:W-:-:S02]  /*73030*/  IMAD R27, R36, 0x100, R27 ;  /* 0x00000100241b7824 */ /* 0x000fc400078e021b */
[----:B------:R-:W-:Y:S02]  /*73040*/  IMAD R36, R38, 0x100, R37 ;  /* 0x0000010026247824 */ /* 0x000fe400078e0225 */
[----:B------:R-:W-:Y:S02]  /*73050*/  IMAD R26, R26, 0x100, R61 ;  /* 0x000001001a1a7824 */ /* 0x000fe400078e023d */
[----:B------:R-:W-:Y:S01]  /*73060*/  IMAD R37, R56, 0x100, R39 ;  /* 0x0000010038257824 */ /* 0x000fe200078e0227 */
        /* <DEDUP_REMOVED lines=10> */
[C---:B----4-:R-:W-:Y:S08]  /*73110*/  HMMA.16816.F32 R28, R16.reuse, R10, R28 ;  /* 0x0000000a101c723c */ /* 0x050ff0000000181c */
[----:B--2---:R-:W-:Y:S11]  /*73120*/  HMMA.16816.F32 R12, R16, R8, R12 ;  /* 0x00000008100c723c */ /* 0x004ff6000000180c */
        /* <DEDUP_REMOVED lines=8> */
[----:B------:R-:W-:-:S02]  /*731b0*/  IMAD R26, R58, 0x100, R57 ;  /* 0x000001003a1a7824 */ /* 0x000fc400078e0239 */
[----:B------:R-:W-:Y:S01]  /*731c0*/  IMAD R27, R0, 0x100, R59 ;  /* 0x00000100001b7824 */ /* 0x000fe200078e023b */
        /* <DEDUP_REMOVED lines=14> */
[----:B--2---:R-:W-:Y:S02]  /*732b0*/  HMMA.16816.F32 R4, R16, R24, R28 ;  /* 0x000000181004723c */ /* 0x004fe4000000181c */
[----:B------:R-:W-:Y:S04]  /*732c0*/  STL.64 [R1+0x3c0], R12 ;  /* 0x0003c00c01007387 */ /* 0x000fe80000100a00 */
[----:B------:R-:W-:Y:S01]  /*732d0*/  STL.64 [R1+0x3c8], R14 ;  /* 0x0003c80e01007387 */ /* 0x000fe20000100a00 */
[----:B------:R-:W-:-:S02]  /*732e0*/  IMAD R36, R45, 0x100, R44 ;  /* 0x000001002d247824 */ /* 0x000fc400078e022c */
[----:B------:R-:W-:-:S10]  /*732f0*/  IMAD R37, R47, 0x100, R46 ;  /* 0x000001002f257824 */ /* 0x000fd400078e022e */
[----:B------:R-:W-:Y:S04]  /*73300*/  STL.64 [R1+0x3b0], R4 ;  /* 0x0003b00401007387 */ /* 0x000fe80000100a00 */
[----:B------:R0:W-:Y:S02]  /*73310*/  STL.64 [R1+0x3b8], R6 ;  /* 0x0003b80601007387 */ /* 0x0001e40000100a00 */
[----:B0-----:R-:W-:Y:S01]  /*73320*/  HMMA.16816.F32 R4, R16, R2, R48 ;  /* 0x000000021004723c */ /* 0x001fe20000001830 */
[----:B------:R-:W-:Y:S02]  /*73330*/  F2FP.F16.E4M3.UNPACK_B R16, R26 ;  /* 0x0000001aff10723e */ /* 0x000fe400020006ff */
[----:B------:R-:W-:Y:S02]  /*73340*/  F2FP.F16.E4M3.UNPACK_B R17, R27 ;  /* 0x0000001bff11723e */ /* 0x000fe400020006ff */
[----:B------:R-:W-:-:S02]  /*73350*/  F2FP.F16.E4M3.UNPACK_B R18, R36 ;  /* 0x00000024ff12723e */ /* 0x000fc400020006ff */
[----:B------:R-:W-:-:S12]  /*73360*/  F2FP.F16.E4M3.UNPACK_B R19, R37 ;  /* 0x00000025ff13723e */ /* 0x000fd800020006ff */
        /* <DEDUP_REMOVED lines=94> */
[----:B0-----:R-:W4:Y:S04]  /*73950*/  LDL.LU.64 R14, [R1+0x4bc0] ;  /* 0x004bc000010e7983 */ /* 0x001f280000300a00 */
[----:B------:R-:W3:Y:S01]  /*73960*/  LDL.LU.64 R12, [R1+0x4bb8] ;  /* 0x004bb800010c7983 */ /* 0x000ee20000300a00 */
[C---:B----4-:R-:W-:Y:S08]  /*73970*/  HMMA.16816.F32 R20, R16.reuse, R14, R20 ;  /* 0x0000000e1014723c */ /* 0x050ff00000001814 */
        /* <DEDUP_REMOVED lines=14> */
[----:B------:R-:W3:Y:S01]  /*73a60*/  LDL.LU.64 R32, [R1+0x4b88] ;  /* 0x004b880001207983 */ /* 0x000ee20000300a00 */
[----:B--2---:R-:W-:Y:S01]  /*73a70*/  HMMA.16816.F32 R20, R16, R4, R20 ;  /* 0x000000041014723c */ /* 0x004fe20000001814 */
        /* <DEDUP_REMOVED lines=9> */
[----:B------:R-:W-:Y:S11]  /*73b10*/  HMMA.16816.F32 R16, R16, R2, R28 ;  /* 0x000000021010723c */ /* 0x000ff6000000181c */
        /* <DEDUP_REMOVED lines=22> */
[----:B------:R-:W-:-:S02]  /*73c80*/  IMAD R26, R45, 0x100, R44 ;  /* 0x000001002d1a7824 */ /* 0x000fc400078e022c */
[----:B------:R-:W-:Y:S01]  /*73c90*/  IMAD R27, R47, 0x100, R46 ;  /* 0x000001002f1b7824 */ /* 0x000fe200078e022e */
[----:B--2---:R-:W-:-:S15]  /*73ca0*/  HMMA.16816.F32 R36, R16, R8, R36 ;  /* 0x000000081024723c */ /* 0x004fde0000001824 */
[----:B------:R-:W-:-:S04]  /*73cb0*/  NOP ;  /* 0x0000000000007918 */ /* 0x000fc80000000000 */
[----:B------:R-:W-:Y:S04]  /*73cc0*/  STL.64 [R1+0x2f0], R36 ;  /* 0x0002f02401007387 */ /* 0x000fe80000100a00 */
[----:B------:R0:W-:Y:S02]  /*73cd0*/  STL.64 [R1+0x2f8], R38 ;  /* 0x0002f82601007387 */ /* 0x0001e40000100a00 */
[C---:B0-----:R-:W-:Y:S08]  /*73ce0*/  HMMA.16816.F32 R36, R16.reuse, R14, R20 ;  /* 0x0000000e1024723c */ /* 0x041ff00000001814 */
[C---:B------:R-:W-:Y:S01]  /*73cf0*/  HMMA.16816.F32 R20, R16.reuse, R12, R40 ;  /* 0x0000000c1014723c */ /* 0x040fe20000001828 */
[----:B------:R-:W-:Y:S10]  /*73d00*/  STL.64 [R1+0x4b30], R14 ;  /* 0x004b300e01007387 */ /* 0x000ff40000100a00 */
[----:B------:R-:W-:Y:S04]  /*73d10*/  STL.64 [R1+0x2d0], R36 ;  /* 0x0002d02401007387 */ /* 0x000fe80000100a00 */
[----:B------:R-:W-:Y:S04]  /*73d20*/  STL.64 [R1+0x2d8], R38 ;  /* 0x0002d82601007387 */ /* 0x000fe80000100a00 */
[----:B------:R-:W-:Y:S04]  /*73d30*/  STL.64 [R1+0x4b28], R12 ;  /* 0x004b280c01007387 */ /* 0x000fe80000100a00 */
[----:B------:R-:W-:Y:S04]  /*73d40*/  STL.64 [R1+0x2b0], R20 ;  /* 0x0002b01401007387 */ /* 0x000fe80000100a00 */
[----:B------:R3:W-:Y:S02]  /*73d50*/  STL.64 [R1+0x2b8], R22 ;  /* 0x0002b81601007387 */ /* 0x0007e40000100a00 */
[C---:B---3--:R-:W-:Y:S02]  /*73d60*/  HMMA.16816.F32 R20, R16.reuse, R6, R32 ;  /* 0x000000061014723c */ /* 0x048fe40000001820 */
[----:B------:R-:W-:Y:S06]  /*73d70*/  STL.64 [R1+0x4b10], R6 ;  /* 0x004b100601007387 */ /* 0x000fec0000100a00 */
[C---:B----4-:R-:W-:Y:S11]  /*73d80*/  HMMA.16816.F32 R12, R16.reuse, R4, R28 ;  /* 0x00000004100c723c */ /* 0x050ff6000000181c */
[----:B------:R-:W-:Y:S04]  /*73d90*/  STL.64 [R1+0x290], R20 ;  /* 0x0002901401007387 */ /* 0x000fe80000100a00 */
[----:B------:R-:W-:Y:S04]  /*73da0*/  STL.64 [R1+0x298], R22 ;  /* 0x0002981601007387 */ /* 0x000fe80000100a00 */
[----:B------:R0:W-:Y:S02]  /*73db0*/  STL.64 [R1+0x4b08], R4 ;  /* 0x004b080401007387 */ /* 0x0001e40000100a00 */
[----:B0-----:R-:W-:Y:S02]  /*73dc0*/  HMMA.16816.F32 R4, R16, R24, R56 ;  /* 0x000000181004723c */ /* 0x001fe40000001838 */
[----:B------:R-:W-:Y:S04]  /*73dd0*/  STL.64 [R1+0x270], R12 ;  /* 0x0002700c01007387 */ /* 0x000fe80000100a00 */
[----:B------:R-:W-:-:S13]  /*73de0*/  STL.64 [R1+0x278], R14 ;  /* 0x0002780e01007387 */ /* 0x000fda0000100a00 */
        /* <DEDUP_REMOVED lines=32> */
[----:B------:R-:W2:Y:S04]  /*73ff0*/  LDL.LU R46, [R1+0x768] ;  /* 0x00076800012e7983 */ /* 0x000ea80000300800 */
[----:B------:R-:W2:Y:S04]  /*74000*/  LDL.LU R47, [R1+0x76c] ;  /* 0x00076c00012f7983 */ /* 0x000ea80000300800 */
[----:B--2---:R-:W-:Y:S04]  /*74010*/  STL.64 [R1+0x4b20], R46 ;  /* 0x004b202e01007387 */ /* 0x004fe80000100a00 */
[----:B----4-:R-:W-:Y:S04]  /*74020*/  STL.64 [R1+0x4b18], R44 ;  /* 0x004b182c01007387 */ /* 0x010fe80000100a00 */
[----:B-1----:R-:W2:Y:S04]  /*74030*/  LDL.LU R56, [R1+0x970] ;  /* 0x0009700001387983 */ /* 0x002ea80000300800 */
[----:B------:R-:W2:Y:S04]  /*74040*/  LDL.LU R57, [R1+0x974] ;  /* 0x0009740001397983 */ /* 0x000ea80000300800 */
[----:B------:R-:W4:Y:S04]  /*74050*/  LDL.LU R58, [R1+0x978] ;  /* 0x00097800013a7983 */ /* 0x000f280000300800 */
[----:B------:R-:W4:Y:S04]  /*74060*/  LDL.LU R59, [R1+0x97c] ;  /* 0x00097c00013b7983 */ /* 0x000f280000300800 */
[----:B----4-:R-:W-:Y:S04]  /*74070*/  STL.64 [R1+0x4b40], R58 ;  /* 0x004b403a01007387 */ /* 0x010fe80000100a00 */
[----:B--2---:R0:W-:Y:S04]  /*74080*/  STL.64 [R1+0x4b38], R56 ;  /* 0x004b383801007387 */ /* 0x0041e80000100a00 */
        /* <DEDUP_REMOVED lines=16> */
[----:B0-----:R-:W3:Y:S04]  /*74190*/  LDL.LU R56, [R1+0x9d0] ;  /* 0x0009d00001387983 */ /* 0x001ee80000300800 */
[----:B------:R-:W3:Y:S04]  /*741a0*/  LDL.LU R57, [R1+0x9d4] ;  /* 0x0009d40001397983 */ /* 0x000ee80000300800 */
[----:B------:R-:W3:Y:S04]  /*741b0*/  LDL.LU R58, [R1+0x9d8] ;  /* 0x0009d800013a7983 */ /* 0x000ee80000300800 */
[----:B------:R-:W3:Y:S01]  /*741c0*/  LDL.LU R59, [R1+0x9dc] ;  /* 0x0009dc00013b7983 */ /* 0x000ee20000300800 */
[----:B------:R-:W-:-:S02]  /*741d0*/  IMAD R36, R49, 0x100, R48 ;  /* 0x0000010031247824 */ /* 0x000fc400078e0230 */
[----:B------:R-:W-:Y:S01]  /*741e0*/  IMAD R37, R51, 0x100, R50 ;  /* 0x0000010033257824 */ /* 0x000fe200078e0232 */
[----:B------:R-:W4:Y:S04]  /*741f0*/  LDL.LU R44, [R1+0x9b0] ;  /* 0x0009b000012c7983 */ /* 0x000f280000300800 */
[----:B------:R-:W4:Y:S04]  /*74200*/  LDL.LU R45, [R1+0x9b4] ;  /* 0x0009b400012d7983 */ /* 0x000f280000300800 */
[----:B------:R-:W4:Y:S01]  /*74210*/  LDL.LU R46, [R1+0x9b8] ;  /* 0x0009b800012e7983 */ /* 0x000f220000300800 */
        /* <DEDUP_REMOVED lines=44> */
[----:B0-----:R-:W3:Y:S04]  /*744e0*/  LDL.LU.64 R46, [R1+0x4b20] ;  /* 0x004b2000012e7983 */ /* 0x001ee80000300a00 */
[----:B------:R-:W3:Y:S04]  /*744f0*/  LDL.LU.64 R44, [R1+0x4b18] ;  /* 0x004b1800012c7983 */ /* 0x000ee80000300a00 */
[----:B------:R-:W-:Y:S04]  /*74500*/  STL.64 [R1+0x210], R4 ;  /* 0x0002100401007387 */ /* 0x000fe80000100a00 */
[----:B------:R0:W-:Y:S04]  /*74510*/  STL.64 [R1+0x218], R6 ;  /* 0x0002180601007387 */ /* 0x0001e80000100a00 */
[----:B0-----:R-:W4:Y:S04]  /*74520*/  LDL.LU.64 R6, [R1+0x4b10] ;  /* 0x004b100001067983 */ /* 0x001f280000300a00 */
[----:B------:R-:W3:Y:S01]  /*74530*/  LDL.LU.64 R4, [R1+0x4b08] ;  /* 0x004b080001047983 */ /* 0x000ee20000300a00 */
[----:B--2---:R-:W-:Y:S01]  /*74540*/  HMMA.16816.F32 R56, R16, R24, R56 ;  /* 0x000000181038723c */ /* 0x004fe20000001838 */
[----:B------:R-:W-:-:S02]  /*74550*/  IMAD R52, R52, 0x100, R61 ;  /* 0x0000010034347824 */ /* 0x000fc400078e023d */
[----:B------:R-:W-:-:S05]  /*74560*/  IMAD R53, R53, 0x100, R0 ;  /* 0x0000010035357824 */ /* 0x000fca00078e0200 */
        /* <DEDUP_REMOVED lines=11> */
[----:B------:R0:W-:Y:S01]  /*74620*/  STL.64 [R1+0x1e8], R58 ;  /* 0x0001e83a01007387 */ /* 0x0001e20000100a00 */
[----:B------:R-:W-:Y:S03]  /*74630*/  HMMA.16816.F32 R16, R16, R2, R44 ;  /* 0x000000021010723c */ /* 0x000fe6000000182c */
[----:B0-----:R-:W4:Y:S04]  /*74640*/  LDL.LU.64 R58, [R1+0x4ae0] ;  /* 0x004ae000013a7983 */ /* 0x001f280000300a00 */
[----:B------:R-:W4:Y:S04]  /*74650*/  LDL.LU.64 R56, [R1+0x4ad8] ;  /* 0x004ad80001387983 */ /* 0x000f280000300a00 */
[----:B------:R-:W4:Y:S04]  /*74660*/  LDL.LU R61, [R1+0x4ad4] ;  /* 0x004ad400013d7983 */ /* 0x000f280000300800 */
[----:B------:R-:W4:Y:S04]  /*74670*/  LDL.LU R0, [R1+0x4ad0] ;  /* 0x004ad00001007983 */ /* 0x000f280000300800 */
[----:B------:R-:W4:Y:S04]  /*74680*/  LDL.LU.64 R46, [R1+0x4ac8] ;  /* 0x004ac800012e7983 */ /* 0x000f280000300a00 */
[----:B------:R-:W4:Y:S01]  /*74690*/  LDL.LU.64 R44, [R1+0x4ac0] ;  /* 0x004ac000012c7983 */ /* 0x000f220000300a00 */
[----:B------:R-:W-:-:S02]  /*746a0*/  IMAD R54, R54, 0x100, R27 ;  /* 0x0000010036367824 */ /* 0x000fc400078e021b */
[----:B------:R-:W-:Y:S01]  /*746b0*/  IMAD R55, R55, 0x100, R26 ;  /* 0x0000010037377824 */ /* 0x000fe200078e021a */
[----:B------:R-:W-:Y:S02]  /*746c0*/  F2FP.F16.E4M3.UNPACK_B R52, R52 ;  /* 0x00000034ff34723e */ /* 0x000fe400020006ff */
[----:B------:R-:W-:Y:S02]  /*746d0*/  F2FP.F16.E4M3.UNPACK_B R53, R53 ;  /* 0x00000035ff35723e */ /* 0x000fe400020006ff */
[----:B------:R-:W-:Y:S02]  /*746e0*/  F2FP.F16.E4M3.UNPACK_B R54, R54 ;  /* 0x00000036ff36723e */ /* 0x000fe400020006ff */
[----:B------:R-:W-:Y:S01]  /*746f0*/  F2FP.F16.E4M3.UNPACK_B R55, R55 ;  /* 0x00000037ff37723e */ /* 0x000fe200020006ff */
[----:B------:R-:W-:Y:S04]  /*74700*/  STL.64 [R1], R16 ;  /* 0x0000001001007387 */ /* 0x000fe80000100a00 */
[----:B------:R2:W-:Y:S02]  /*74710*/  STL.64 [R1+0x8], R18 ;  /* 0x0000081201007387 */ /* 0x0005e40000100a00 */
[----:B------:R-:W-:Y:S02]  /*74720*/  HMMA.16816.F32 R36, R52, R10, R36 ;  /* 0x0000000a3424723c */ /* 0x000fe40000001824 */
[----:B------:R-:W-:-:S15]  /*74730*/  STL.64 [R1+0x4ab8], R10 ;  /* 0x004ab80a01007387 */ /* 0x000fde0000100a00 */
[----:B------:R-:W-:Y:S02]  /*74740*/  NOP ;  /* 0x0000000000007918 */ /* 0x000fe40000000000 */
[----:B------:R-:W-:Y:S04]  /*74750*/  STL.64 [R1+0x1d0], R36 ;  /* 0x0001d02401007387 */ /* 0x000fe80000100a00 */
[----:B------:R-:W-:Y:S04]  /*74760*/  STL.64 [R1+0x1d8], R38 ;  /* 0x0001d82601007387 */ /* 0x000fe80000100a00 */
[----:B------:R3:W-:Y:S01]  /*74770*/  STL.64 [R1+0x4ab0], R8 ;  /* 0x004ab00801007387 */ /* 0x0007e20000100a00 */
[----:B------:R-:W-:Y:S02]  /*74780*/  IMAD R48, R49, 0x100, R48 ;  /* 0x0000010031307824 */ /* 0x000fe400078e0230 */
[----:B------:R-:W-:Y:S01]  /*74790*/  IMAD R49, R51, 0x100, R50 ;  /* 0x0000010033317824 */ /* 0x000fe200078e0232 */
[C---:B--2---:R-:W-:Y:S08]  /*747a0*/  HMMA.16816.F32 R16, R52.reuse, R8, R20 ;  /* 0x000000083410723c */ /* 0x044ff00000001814 */
[C---:B---3--:R-:W-:Y:S11]  /*747b0*/  HMMA.16816.F32 R8, R52.reuse, R12, R32 ;  /* 0x0000000c3408723c */ /* 0x048ff60000001820 */
[----:B------:R-:W-:Y:S04]  /*747c0*/  STL.64 [R1+0x1c0], R16 ;  /* 0x0001c01001007387 */ /* 0x000fe80000100a00 */
[----:B------:R0:W-:Y:S02]  /*747d0*/  STL.64 [R1+0x1c8], R18 ;  /* 0x0001c81201007387 */ /* 0x0001e40000100a00 */
[C---:B0-----:R-:W-:Y:S08]  /*747e0*/  HMMA.16816.F32 R16, R52.reuse, R14, R40 ;  /* 0x0000000e3410723c */ /* 0x041ff00000001828 */
[C---:B------:R-:W-:Y:S11]  /*747f0*/  HMMA.16816.F32 R20, R52.reuse, R6, R28 ;  /* 0x000000063414723c */ /* 0x040ff6000000181c */
[----:B------:R-:W-:Y:S04]  /*74800*/  STL.64 [R1+0x1b0], R16 ;  /* 0x0001b01001007387 */ /* 0x000fe80000100a00 */
[----:B------:R4:W-:Y:S04]  /*74810*/  STL.64 [R1+0x1b8], R18 ;  /* 0x0001b81201007387 */ /* 0x0009e80000100a00 */
[----:B------:R-:W-:Y:S04]  /*74820*/  STL.64 [R1+0x1a0], R8 ;  /* 0x0001a00801007387 */ /* 0x000fe80000100a00 */
[----:B------:R0:W-:Y:S01]  /*74830*/  STL.64 [R1+0x1a8], R10 ;  /* 0x0001a80a01007387 */ /* 0x0001e20000100a00 */
[C---:B----4-:R-:W-:Y:S08]  /*74840*/  HMMA.16816.F32 R16, R52.reuse, R4, R56 ;  /* 0x000000043410723c */ /* 0x050ff00000001838 */
[C---:B0-----:R-:W-:Y:S01]  /*74850*/  HMMA.16816.F32 R8, R52.reuse, R24, R44 ;  /* 0x000000183408723c */ /* 0x041fe2000000182c */
[----:B------:R-:W-:Y:S04]  /*74860*/  STL.64 [R1+0x190], R20 ;  /* 0x0001901401007387 */ /* 0x000fe80000100a00 */
[----:B------:R-:W-:Y:S06]  /*74870*/  STL.64 [R1+0x198], R22 ;  /* 0x0001981601007387 */ /* 0x000fec0000100a00 */
[----:B------:R-:W-:Y:S04]  /*74880*/  STL.64 [R1+0x180], R16 ;  /* 0x0001801001007387 */ /* 0x000fe80000100a00 */
[----:B------:R-:W-:Y:S04]  /*74890*/  STL.64 [R1+0x188], R18 ;  /* 0x0001881201007387 */ /* 0x000fe80000100a00 */
        /* <DEDUP_REMOVED lines=10> */
[----:B0-----:R-:W2:Y:S04]  /*74940*/  LDL.LU R8, [R1+0x610] ;  /* 0x0006100001087983 */ /* 0x001ea80000300800 */
[----:B------:R-:W2:Y:S04]  /*74950*/  LDL.LU R9, [R1+0x614] ;  /* 0x0006140001097983 */ /* 0x000ea80000300800 */
[----:B-1----:R-:W2:Y:S04]  /*74960*/  LDL.LU R10, [R1+0x618] ;  /* 0x00061800010a7983 */ /* 0x002ea80000300800 */
        /* <DEDUP_REMOVED lines=29> */
[----:B--2---:R-:W-:Y:S03]  /*74b40*/  HMMA.16816.F32 R52, R52, R2, R8 ;  /* 0x000000023434723c */ /* 0x004fe60000001808 */
[----:B------:R-:W2:Y:S04]  /*74b50*/  LDL.LU.64 R10, [R1+0x4ab8] ;  /* 0x004ab800010a7983 */ /* 0x000ea80000300a00 */
[----:B------:R-:W2:Y:S01]  /*74b60*/  LDL.LU.64 R8, [R1+0x4ab0] ;  /* 0x004ab00001087983 */ /* 0x000ea20000300a00 */
[----:B---3--:R-:W-:-:S02]  /*74b70*/  IMAD R50, R50, 0x100, R27 ;  /* 0x0000010032327824 */ /* 0x008fc400078e021b */
[----:B----4-:R-:W-:Y:S01]  /*74b80*/  IMAD R51, R51, 0x100, R26 ;  /* 0x0000010033337824 */ /* 0x010fe200078e021a */
[----:B------:R-:W-:Y:S02]  /*74b90*/  F2FP.F16.E4M3.UNPACK_B R48, R48 ;  /* 0x00000030ff30723e */ /* 0x000fe400020006ff */
[----:B------:R-:W-:Y:S02]  /*74ba0*/  F2FP.F16.E4M3.UNPACK_B R49, R49 ;  /* 0x00000031ff31723e */ /* 0x000fe400020006ff */
[----:B------:R-:W-:Y:S02]  /*74bb0*/  F2FP.F16.E4M3.UNPACK_B R50, R50 ;  /* 0x00000032ff32723e */ /* 0x000fe400020006ff */
[----:B------:R-:W-:Y:S02]  /*74bc0*/  F2FP.F16.E4M3.UNPACK_B R51, R51 ;  /* 0x00000033ff33723e */ /* 0x000fe400020006ff */
[----:B------:R0:W-:Y:S04]  /*74bd0*/  STL.64 [R1+0x4700], R54 ;  /* 0x0047003601007387 */ /* 0x0001e80000100a00 */
[----:B------:R1:W-:Y:S01]  /*74be0*/  STL.64 [R1+0x46f8], R52 ;  /* 0x0046f83401007387 */ /* 0x0003e20000100a00 */
[----:B--2---:R-:W-:-:S15]  /*74bf0*/  HMMA.16816.F32 R16, R48, R10, R16 ;  /* 0x0000000a3010723c */ /* 0x004fde0000001810 */
[----:B------:R-:W-:-:S04]  /*74c00*/  NOP ;  /* 0x0000000000007918 */ /* 0x000fc80000000000 */
[----:B0-----:R-:W-:Y:S02]  /*74c10*/  IMAD.MOV.U32 R55, RZ, RZ, R16 ;  /* 0x000000ffff377224 */ /* 0x001fe400078e0010 */
[----:B------:R-:W-:Y:S02]  /*74c20*/  IMAD.MOV.U32 R54, RZ, RZ, R17 ;  /* 0x000000ffff367224 */ /* 0x000fe400078e0011 */
[----:B-1----:R-:W-:Y:S02]  /*74c30*/  IMAD.MOV.U32 R53, RZ, RZ, R18 ;  /* 0x000000ffff357224 */ /* 0x002fe400078e0012 */
[----:B------:R-:W-:Y:S02]  /*74c40*/  IMAD.MOV.U32 R52, RZ, RZ, R19 ;  /* 0x000000ffff347224 */ /* 0x000fe400078e0013 */
[C---:B------:R-:W-:Y:S01]  /*74c50*/  HMMA.16816.F32 R16, R48.reuse, R8, R36 ;  /* 0x000000083010723c */ /* 0x040fe20000001824 */
[----:B------:R-:W-:Y:S04]  /*74c60*/  STL.64 [R1+0x4740], R54 ;  /* 0x0047403601007387 */ /* 0x000fe80000100a00 */
[----:B------:R-:W-:Y:S04]  /*74c70*/  STL.64 [R1+0x4738], R52 ;  /* 0x0047383401007387 */ /* 0x000fe80000100a00 */
[----:B------:R-:W-:Y:S04]  /*74c80*/  STL.64 [R1+0x4aa8], R10 ;  /* 0x004aa80a01007387 */ /* 0x000fe80000100a00 */
[----:B------:R-:W-:Y:S06]  /*74c90*/  STL.64 [R1+0x4aa0], R8 ;  /* 0x004aa00801007387 */ /* 0x000fec0000100a00 */
        /* <DEDUP_REMOVED lines=8> */
[C---:B0-----:R-:W-:Y:S02]  /*74d20*/  HMMA.16816.F32 R12, R48.reuse, R6, R32 ;  /* 0x00000006300c723c */ /* 0x041fe40000001820 */
[----:B------:R-:W-:Y:S04]  /*74d30*/  STL.64 [R1+0x130], R8 ;  /* 0x0001300801007387 */ /* 0x000fe80000100a00 */
[----:B------:R0:W-:Y:S04]  /*74d40*/  STL.64 [R1+0x138], R10 ;  /* 0x0001380a01007387 */ /* 0x0001e80000100a00 */
[----:B------:R-:W-:Y:S01]  /*74d50*/  STL.64 [R1+0x4a70], R6 ;  /* 0x004a700601007387 */ /* 0x000fe20000100a00 */
[C---:B0-----:R-:W-:Y:S08]  /*74d60*/  HMMA.16816.F32 R8, R48.reuse, R4, R28 ;  /* 0x000000043008723c */ /* 0x041ff0000000181c */
[----:B------:R-:W-:Y:S04]  /*74d70*/  STL.64 [R1+0x120], R12 ;  /* 0x0001200c01007387 */ /* 0x000fe80000100a00 */
[----:B------:R-:W-:Y:S04]  /*74d80*/  STL.64 [R1+0x128], R14 ;  /* 0x0001280e01007387 */ /* 0x000fe80000100a00 */
[----:B------:R0:W-:Y:S02]  /*74d90*/  STL.64 [R1+0x4a68], R4 ;  /* 0x004a680401007387 */ /* 0x0001e40000100a00 */
[----:B0-----:R-:W-:Y:S02]  /*74da0*/  HMMA.16816.F32 R4, R48, R24, R56 ;  /* 0x000000183004723c */ /* 0x001fe40000001838 */
[----:B------:R-:W-:Y:S04]  /*74db0*/  STL.64 [R1+0x110], R8 ;  /* 0x0001100801007387 */ /* 0x000fe80000100a00 */
[----:B------:R-:W-:Y:S04]  /*74dc0*/  STL.64 [R1+0x118], R10 ;  /* 0x0001180a01007387 */ /* 0x000fe80000100a00 */
[----:B------:R-:W-:Y:S09]  /*74dd0*/  STL.64 [R1+0x4a78], R24 ;  /* 0x004a781801007387 */ /* 0x000ff20000100a00 */
[----:B------:R0:W-:Y:S04]  /*74de0*/  STL.64 [R1+0x100], R4 ;  /* 0x0001000401007387 */ /* 0x0001e80000100a00 */
[----:B------:R1:W-:Y:S04]  /*74df0*/  STL.64 [R1+0x108], R6 ;  /* 0x0001080601007387 */ /* 0x0003e80000100a00 */
        /* <DEDUP_REMOVED lines=14> */
[----:B-1----:R-:W4:Y:S04]  /*74ee0*/  LDL.LU R6, [R1+0x858] ;  /* 0x0008580001067983 */ /* 0x002f280000300800 */
[----:B------:R-:W4:Y:S04]  /*74ef0*/  LDL.LU R7, [R1+0x85c] ;  /* 0x00085c0001077983 */ /* 0x000f280000300800 */
        /* <DEDUP_REMOVED lines=39> */
[----:B------:R-:W2:Y:S01]  /*75170*/  LDL.LU R59, [R1+0x81c] ;  /* 0x00081c00013b7983 */ /* 0x000ea20000300800 */
[----:B---3--:R-:W-:Y:S03]  /*75180*/  HMMA.16816.F32 R48, R48, R2, R8 ;  /* 0x000000023030723c */ /* 0x008fe60000001808 */
[----:B------:R-:W2:Y:S04]  /*75190*/  LDL.LU.64 R10, [R1+0x4aa8] ;  /* 0x004aa800010a7983 */ /* 0x000ea80000300a00 */
[----:B------:R-:W4:Y:S01]  /*751a0*/  LDL.LU.64 R8, [R1+0x4aa0] ;  /* 0x004aa00001087983 */ /* 0x000f220000300a00 */
[----:B------:R-:W-:-:S02]  /*751b0*/  IMAD R46, R46, 0x100, R20 ;  /* 0x000001002e2e7824 */ /* 0x000fc400078e0214 */
[----:B------:R-:W-:Y:S01]  /*751c0*/  IMAD R47, R47, 0x100, R21 ;  /* 0x000001002f2f7824 */ /* 0x000fe200078e0215 */
[----:B------:R-:W-:Y:S02]  /*751d0*/  F2FP.F16.E4M3.UNPACK_B R44, R44 ;  /* 0x0000002cff2c723e */ /* 0x000fe400020006ff */
[----:B------:R-:W-:Y:S02]  /*751e0*/  F2FP.F16.E4M3.UNPACK_B R45, R45 ;  /* 0x0000002dff2d723e */ /* 0x000fe400020006ff */
[----:B------:R-:W-:Y:S02]  /*751f0*/  F2FP.F16.E4M3.UNPACK_B R46, R46 ;  /* 0x0000002eff2e723e */ /* 0x000fe400020006ff */
[----:B------:R-:W-:Y:S02]  /*75200*/  F2FP.F16.E4M3.UNPACK_B R47, R47 ;  /* 0x0000002fff2f723e */ /* 0x000fe400020006ff */
[----:B------:R-:W-:Y:S04]  /*75210*/  STL.64 [R1+0x46d0], R50 ;  /* 0x0046d03201007387 */ /* 0x000fe80000100a00 */
[----:B------:R0:W-:Y:S04]  /*75220*/  STL.64 [R1+0x46c8], R48 ;  /* 0x0046c83001007387 */ /* 0x0001e80000100a00 */
[----:B0-----:R-:W3:Y:S04]  /*75230*/  LDL.LU R48, [R1+0xb0] ;  /* 0x0000b00001307983 */ /* 0x001ee80000300800 */
[----:B------:R-:W3:Y:S04]  /*75240*/  LDL.LU R49, [R1+0xb4] ;  /* 0x0000b40001317983 */ /* 0x000ee80000300800 */
[----:B------:R-:W3:Y:S04]  /*75250*/  LDL.LU R50, [R1+0xb8] ;  /* 0x0000b80001327983 */ /* 0x000ee80000300800 */
[----:B------:R-:W3:Y:S01]  /*75260*/  LDL.LU R51, [R1+0xbc] ;  /* 0x0000bc0001337983 */ /* 0x000ee20000300800 */
        /* <DEDUP_REMOVED lines=9> */
[----:B------:R-:W2:Y:S01]  /*75300*/  LDL.LU.64 R12, [R1+0x4a80] ;  /* 0x004a8000010c7983 */ /* 0x000ea20000300a00 */
[C---:B----4-:R-:W-:Y:S08]  /*75310*/  HMMA.16816.F32 R24, R44.reuse, R14, R24 ;  /* 0x0000000e2c18723c */ /* 0x050ff00000001818 */
[C---:B--2---:R-:W-:Y:S11]  /*75320*/  HMMA.16816.F32 R4, R44.reuse, R12, R4 ;  /* 0x0000000c2c04723c */ /* 0x044ff60000001804 */
[----:B------:R0:W-:Y:S04]  /*75330*/  STL.64 [R1+0xd0], R24 ;  /* 0x0000d01801007387 */ /* 0x0001e80000100a00 */
[----:B------:R-:W-:Y:S04]  /*75340*/  STL.64 [R1+0xd8], R26 ;  /* 0x0000d81a01007387 */ /* 0x000fe80000100a00 */
[----:B0-----:R-:W2:Y:S04]  /*75350*/  LDL.LU.64 R24, [R1+0x4a78] ;  /* 0x004a780001187983 */ /* 0x001ea80000300a00 */
        /* <DEDUP_REMOVED lines=8> */
[----:B------:R-:W-:Y:S04]  /*753e0*/  STL.64 [R1+0x4a40], R6 ;  /* 0x004a400601007387 */ /* 0x000fe80000100a00 */
[----:B----4-:R2:W-:Y:S01]  /*753f0*/  STL.64 [R1+0x4a38], R4 ;  /* 0x004a380401007387 */ /* 0x0105e20000100a00 */
[C---:B0-----:R-:W-:Y:S08]  /*75400*/  HMMA.16816.F32 R48, R44.reuse, R4, R52 ;  /* 0x000000042c30723c */ /* 0x041ff00000001834 */
[----:B--2---:R-:W-:Y:S01]  /*75410*/  HMMA.16816.F32 R4, R44, R24, R16 ;  /* 0x000000182c04723c */ /* 0x004fe20000001810 */
        /* <DEDUP_REMOVED lines=8> */
[----:B------:R-:W-:Y:S08]  /*754a0*/  HMMA.16816.F32 R44, R44, R2, R32 ;  /* 0x000000022c2c723c */ /* 0x000ff00000001820 */
[C---:B------:R-:W-:Y:S01]  /*754b0*/  HMMA.16816.F32 R20, R16.reuse, R10, R28 ;  /* 0x0000000a1014723c */ /* 0x040fe2000000181c */
[----:B------:R-:W-:Y:S04]  /*754c0*/  STL.64 [R1+0xa0], R48 ;  /* 0x0000a03001007387 */ /* 0x000fe80000100a00 */
[----:B------:R-:W-:Y:S04]  /*754d0*/  STL.64 [R1+0xa8], R50 ;  /* 0x0000a83201007387 */ /* 0x000fe80000100a00 */
[----:B------:R-:W-:Y:S04]  /*754e0*/  STL.64 [R1+0x90], R4 ;  /* 0x0000900401007387 */ /* 0x000fe80000100a00 */
[----:B------:R0:W-:Y:S02]  /*754f0*/  STL.64 [R1+0x98], R6 ;  /* 0x0000980601007387 */ /* 0x0001e40000100a00 */
[----:B0-----:R-:W-:Y:S02]  /*75500*/  HMMA.16816.F32 R4, R16, R8, R56 ;  /* 0x000000081004723c */ /* 0x001fe40000001838 */
[----:B------:R-:W-:Y:S04]  /*75510*/  STL.64 [R1+0x4658], R46 ;  /* 0x0046582e01007387 */ /* 0x000fe80000100a00 */
[----:B------:R-:W-:Y:S04]  /*75520*/  STL.64 [R1+0x4650], R44 ;  /* 0x0046502c01007387 */ /* 0x000fe80000100a00 */
[----:B------:R-:W-:Y:S04]  /*75530*/  STL.64 [R1+0x4a00], R10 ;  /* 0x004a000a01007387 */ /* 0x000fe80000100a00 */
[----:B------:R0:W-:Y:S04]  /*75540*/  STL.64 [R1+0x80], R20 ;  /* 0x0000801401007387 */ /* 0x0001e80000100a00 */
[----:B------:R1:W-:Y:S04]  /*75550*/  STL.64 [R1+0x88], R22 ;  /* 0x0000881601007387 */ /* 0x0003e80000100a00 */
[----:B------:R2:W-:Y:S01]  /*75560*/  STL.64 [R1+0x49f8], R8 ;  /* 0x0049f80801007387 */ /* 0x0005e20000100a00 */
[----:B0-----:R-:W-:-:S03]  /*75570*/  IMAD.MOV.U32 R21, RZ, RZ, R0 ;  /* 0x000000ffff157224 */ /* 0x001fc600078e0000 */
[----:B------:R-:W-:Y:S04]  /*75580*/  STL.64 [R1+0x70], R4 ;  /* 0x0000700401007387 */ /* 0x000fe80000100a00 */
[----:B------:R-:W-:Y:S04]  /*75590*/  STL.64 [R1+0x78], R6 ;  /* 0x0000780601007387 */ /* 0x000fe80000100a00 */
[----:B------:R-:W3:Y:S04]  /*755a0*/  LDL.LU R20, [R1+0x740] ;  /* 0x0007400001147983 */ /* 0x000ee80000300800 */
[----:B------:R-:W4:Y:S04]  /*755b0*/  LDL.LU R0, [R1+0x4a64] ;  /* 0x004a640001007983 */ /* 0x000f280000300800 */
[----:B-1----:R-:W2:Y:S04]  /*755c0*/  LDL.LU R22, [R1+0x748] ;  /* 0x0007480001167983 */ /* 0x002ea80000300800 */
[----:B------:R-:W2:Y:S04]  /*755d0*/  LDL.LU R23, [R1+0x74c] ;  /* 0x00074c0001177983 */ /* 0x000ea80000300800 */
[----:B--2---:R-:W-:Y:S04]  /*755e0*/  STL.64 [R1+0x4a10], R22 ;  /* 0x004a101601007387 */ /* 0x004fe80000100a00 */
[----:B---3--:R0:W-:Y:S04]  /*755f0*/  STL.64 [R1+0x4a08], R20 ;  /* 0x004a081401007387 */ /* 0x0081e80000100a00 */
[----:B------:R-:W2:Y:S04]  /*75600*/  LDL.LU R48, [R1+0x790] ;  /* 0x0007900001307983 */ /* 0x000ea80000300800 */
[----:B------:R-:W2:Y:S01]  /*75610*/  LDL.LU R49, [R1+0x794] ;  /* 0x0007940001317983 */ /* 0x000ea20000300800 */
[----:B----4-:R-:W-:-:S03]  /*75620*/  IMAD.MOV.U32 R50, RZ, RZ, R0 ;  /* 0x000000ffff327224 */ /* 0x010fc600078e0000 */
[----:B------:R-:W3:Y:S04]  /*75630*/  LDL.LU R0, [R1+0x4a60] ;  /* 0x004a600001007983 */ /* 0x000ee80000300800 */
[----:B------:R-:W4:Y:S04]  /*75640*/  LDL.LU R51, [R1+0x79c] ;  /* 0x00079c0001337983 */ /* 0x000f280000300800 */
[----:B----4-:R1:W-:Y:S04]  /*75650*/  STL.64 [R1+0x4a20], R50 ;  /* 0x004a203201007387 */ /* 0x0103e80000100a00 */
[----:B--2---:R2:W-:Y:S04]  /*75660*/  STL.64 [R1+0x4a18], R48 ;  /* 0x004a183001007387 */ /* 0x0045e80000100a00 */
[----:B------:R-:W4:Y:S04]  /*75670*/  LDL.LU R8, [R1+0x600] ;  /* 0x0006000001087983 */ /* 0x000f280000300800 */
[----:B------:R-:W4:Y:S04]  /*75680*/  LDL.LU R9, [R1+0x604] ;  /* 0x0006040001097983 */ /* 0x000f280000300800 */
[----:B------:R-:W2:Y:S01]  /*75690*/  LDL.LU R10, [R1+0x608] ;  /* 0x00060800010a7983 */ /* 0x000ea20000300800 */
[----:B---3--:R-:W-:-:S03]  /*756a0*/  IMAD.MOV.U32 R11, RZ, RZ, R0 ;  /* 0x000000ffff0b7224 */ /* 0x008fc600078e0000 */
[----:B------:R-:W1:Y:S04]  /*756b0*/  LDL.LU R0, [R1+0x4a5c] ;  /* 0x004a5c0001007983 */ /* 0x000e680000300800 */
[----:B--2---:R-:W-:Y:S04]  /*756c0*/  STL.64 [R1+0x4a30], R10 ;  /* 0x004a300a01007387 */ /* 0x004fe80000100a00 */
[----:B----4-:R2:W-:Y:S04]  /*756d0*/  STL.64 [R1+0x4a28], R8 ;  /* 0x004a280801007387 */ /* 0x0105e80000100a00 */
[----:B0-----:R-:W3:Y:S04]  /*756e0*/  LDL.LU R20, [R1+0x7c0] ;  /* 0x0007c00001147983 */ /* 0x001ee80000300800 */
[----:B------:R-:W3:Y:S04]  /*756f0*/  LDL.LU R21, [R1+0x7c4] ;  /* 0x0007c40001157983 */ /* 0x000ee80000300800 */
[----:B------:R-:W4:Y:S04]  /*75700*/  LDL.LU R22, [R1+0x7c8] ;  /* 0x0007c80001167983 */ /* 0x000f280000300800 */
[----:B------:R-:W4:Y:S01]  /*75710*/  LDL.LU R23, [R1+0x7cc] ;  /* 0x0007cc0001177983 */ /* 0x000f220000300800 */
[----:B-1----:R-:W-:-:S03]  /*75720*/  IMAD.MOV.U32 R51, RZ, RZ, R0 ;  /* 0x000000ffff337224 */ /* 0x002fc600078e0000 */
[----:B----4-:R-:W-:Y:S04]  /*75730*/  STL.64 [R1+0x4a50], R22 ;  /* 0x004a501601007387 */ /* 0x010fe80000100a00 */
[----:B---3--:R0:W-:Y:S04]  /*75740*/  STL.64 [R1+0x4a48], R20 ;  /* 0x004a481401007387 */ /* 0x0081e80000100a00 */
[----:B------:R-:W3:Y:S04]  /*75750*/  LDL.LU R48, [R1+0x7d0] ;  /* 0x0007d00001307983 */ /* 0x000ee80000300800 */
[----:B------:R-:W3:Y:S04]  /*75760*/  LDL.LU R49, [R1+0x7d4] ;  /* 0x0007d40001317983 */ /* 0x000ee80000300800 */
[----:B------:R-:W3:Y:S04]  /*75770*/  LDL.LU R50, [R1+0x7d8] ;  /* 0x0007d80001327983 */ /* 0x000ee80000300800 */
[----:B------:R-:W4:Y:S04]  /*75780*/  LDL.LU R0, [R1+0x4a58] ;  /* 0x004a580001007983 */ /* 0x000f280000300800 */
[----:B--2---:R-:W2:Y:S04]  /*75790*/  LDL.LU R8, [R1+0x7e0] ;  /* 0x0007e00001087983 */ /* 0x004ea80000300800 */
[----:B------:R-:W2:Y:S04]  /*757a0*/  LDL.LU R9, [R1+0x7e4] ;  /* 0x0007e40001097983 */ /* 0x000ea80000300800 */
[----:B------:R-:W2:Y:S04]  /*757b0*/  LDL.LU R10, [R1+0x7e8] ;  /* 0x0007e800010a7983 */ /* 0x000ea80000300800 */
[----:B------:R-:W2:Y:S04]  /*757c0*/  LDL.LU R11, [R1+0x7ec] ;  /* 0x0007ec00010b7983 */ /* 0x000ea80000300800 */
[----:B0-----:R-:W2:Y:S04]  /*757d0*/  LDL.LU R20, [R1+0x800] ;  /* 0x0008000001147983 */ /* 0x001ea80000300800 */
        /* <DEDUP_REMOVED lines=13> */
[----:B----4-:R-:W-:-:S03]  /*758b0*/  IMAD.MOV.U32 R7, RZ, RZ, R0 ;  /* 0x000000ffff077224 */ /* 0x010fc600078e0000 */
        /* <DEDUP_REMOVED lines=10> */
[C---:B---3--:R-:W-:Y:S01]  /*75960*/  HMMA.16816.F32 R4, R16.reuse, R12, R4 ;  /* 0x0000000c1004723c */ /* 0x048fe20000001804 */
        /* <DEDUP_REMOVED lines=12> */
[----:B------:R-:W-:Y:S04]  /*75a30*/  STL.64 [R1+0x60], R20 ;  /* 0x0000601401007387 */ /* 0x000fe80000100a00 */
[----:B------:R0:W-:Y:S04]  /*75a40*/  STL.64 [R1+0x68], R22 ;  /* 0x0000681601007387 */ /* 0x0001e80000100a00 */
[----:B0-----:R-:W2:Y:S04]  /*75a50*/  LDL.LU.64 R22, [R1+0x4a50] ;  /* 0x004a500001167983 */ /* 0x001ea80000300a00 */
[----:B------:R-:W2:Y:S04]  /*75a60*/  LDL.LU.64 R20, [R1+0x4a48] ;  /* 0x004a480001147983 */ /* 0x000ea80000300a00 */
[----:B------:R-:W2:Y:S04]  /*75a70*/  LDL.LU R58, [R1+0x13b0] ;  /* 0x0013b000013a7983 */ /* 0x000ea80000300800 */
[----:B------:R-:W2:Y:S04]  /*75a80*/  LDL.LU R59, [R1+0x13ac] ;  /* 0x0013ac00013b7983 */ /* 0x000ea80000300800 */
        /* <DEDUP_REMOVED lines=9> */
[----:B------:R-:W2:Y:S01]  /*75b20*/  LDL.LU.64 R8, [R1+0x4a28] ;  /* 0x004a280001087983 */ /* 0x000ea20000300a00 */
[C---:B---3--:R-:W-:Y:S08]  /*75b30*/  HMMA.16816.F32 R48, R16.reuse, R4, R48 ;  /* 0x000000041030723c */ /* 0x048ff00000001830 */
[C---:B------:R-:W-:Y:S11]  /*75b40*/  HMMA.16816.F32 R20, R16.reuse, R24, R20 ;  /* 0x000000181014723c */ /* 0x040ff60000001814 */
[----:B------:R-:W-:Y:S04]  /*75b50*/  STL.64 [R1+0x5a0], R48 ;  /* 0x0005a03001007387 */ /* 0x000fe80000100a00 */
[----:B------:R0:W-:Y:S04]  /*75b60*/  STL.64 [R1+0x5a8], R50 ;  /* 0x0005a83201007387 */ /* 0x0001e80000100a00 */
[----:B0-----:R-:W3:Y:S04]  /*75b70*/  LDL.LU.64 R50, [R1+0x4a20] ;  /* 0x004a200001327983 */ /* 0x001ee80000300a00 */
[----:B------:R-:W3:Y:S04]  /*75b80*/  LDL.LU.64 R48, [R1+0x4a18] ;  /* 0x004a180001307983 */ /* 0x000ee80000300a00 */
[----:B------:R-:W-:Y:S04]  /*75b90*/  STL.64 [R1+0x610], R20 ;  /* 0x0006101401007387 */ /* 0x000fe80000100a00 */
[----:B------:R0:W-:Y:S04]  /*75ba0*/  STL.64 [R1+0x618], R22 ;  /* 0x0006181601007387 */ /* 0x0001e80000100a00 */
[----:B0-----:R-:W3:Y:S04]  /*75bb0*/  LDL.LU.64 R22, [R1+0x4a10] ;  /* 0x004a100001167983 */ /* 0x001ee80000300a00 */
[----:B------:R-:W3:Y:S01]  /*75bc0*/  LDL.LU.64 R20, [R1+0x4a08] ;  /* 0x004a080001147983 */ /* 0x000ee20000300a00 */
[----:B--2---:R-:W-:Y:S03]  /*75bd0*/  HMMA.16816.F32 R16, R16, R2, R8 ;  /* 0x000000021010723c */ /* 0x004fe60000001808 */
[----:B------:R-:W2:Y:S04]  /*75be0*/  LDL.LU.64 R10, [R1+0x4a00] ;  /* 0x004a0000010a7983 */ /* 0x000ea80000300a00 */
[----:B------:R-:W3:Y:S01]  /*75bf0*/  LDL.LU.64 R8, [R1+0x49f8] ;  /* 0x0049f80001087983 */ /* 0x000ee20000300a00 */
[----:B------:R-:W-:-:S02]  /*75c00*/  IMAD R26, R26, 0x100, R36 ;  /* 0x000001001a1a7824 */ /* 0x000fc400078e0224 */
[----:B------:R-:W-:Y:S02]  /*75c10*/  IMAD R27, R38, 0x100, R27 ;  /* 0x00000100261b7824 */ /* 0x000fe400078e021b */
[----:B------:R-:W-:Y:S02]  /*75c20*/  IMAD R36, R56, 0x100, R39 ;  /* 0x0000010038247824 */ /* 0x000fe400078e0227 */
[----:B----4-:R-:W-:-:S05]  /*75c30*/  IMAD R37, R0, 0x100, R57 ;  /* 0x0000010000257824 */ /* 0x010fca00078e0239 */
[----:B------:R0:W-:Y:S04]  /*75c40*/  STL.64 [R1+0x600], R16 ;  /* 0x0006001001007387 */ /* 0x0001e80000100a00 */
[----:B------:R1:W-:Y:S01]  /*75c50*/  STL.64 [R1+0x608], R18 ;  /* 0x0006081201007387 */ /* 0x0003e20000100a00 */
[----:B0-----:R-:W-:Y:S02]  /*75c60*/  F2FP.F16.E4M3.UNPACK_B R16, R26 ;  /* 0x0000001aff10723e */ /* 0x001fe400020006ff */
[----:B------:R-:W-:Y:S02]  /*75c70*/  F2FP.F16.E4M3.UNPACK_B R17, R27 ;  /* 0x0000001bff11723e */ /* 0x000fe400020006ff */
[----:B-1----:R-:W-:Y:S02]  /*75c80*/  F2FP.F16.E4M3.UNPACK_B R18, R36 ;  /* 0x00000024ff12723e */ /* 0x002fe400020006ff */
[----:B------:R-:W-:-:S07]  /*75c90*/  F2FP.F16.E4M3.UNPACK_B R19, R37 ;  /* 0x00000025ff13723e */ /* 0x000fce00020006ff */
[C---:B--2---:R-:W-:Y:S08]  /*75ca0*/  HMMA.16816.F32 R44, R16.reuse, R10, R44 ;  /* 0x0000000a102c723c */ /* 0x044ff0000000182c */
[C---:B---3--:R-:W-:Y:S01]  /*75cb0*/  HMMA.16816.F32 R36, R16.reuse, R8, R48 ;  /* 0x000000081024723c */ /* 0x048fe20000001830 */
[----:B------:R-:W-:Y:S10]  /*75cc0*/  STL.64 [R1+0x49f0], R10 ;  /* 0x0049f00a01007387 */ /* 0x000ff40000100a00 */
[----:B------:R-:W-:Y:S04]  /*75cd0*/  STL.64 [R1+0x7c0], R44 ;  /* 0x0007c02c01007387 */ /* 0x000fe80000100a00 */
[----:B------:R-:W-:Y:S04]  /*75ce0*/  STL.64 [R1+0x7c8], R46 ;  /* 0x0007c82e01007387 */ /* 0x000fe80000100a00 */
[----:B------:R-:W-:Y:S04]  /*75cf0*/  STL.64 [R1+0x49e8], R8 ;  /* 0x0049e80801007387 */ /* 0x000fe80000100a00 */
        /* <DEDUP_REMOVED lines=10> */
[----:B0-----:R-:W-:-:S15]  /*75da0*/  HMMA.16816.F32 R8, R16, R6, R40 ;  /* 0x000000061008723c */ /* 0x001fde0000001828 */
[----:B------:R-:W-:-:S04]  /*75db0*/  NOP ;  /* 0x0000000000007918 */ /* 0x000fc80000000000 */
[----:B------:R-:W-:Y:S04]  /*75dc0*/  STL.64 [R1+0x800], R8 ;  /* 0x0008000801007387 */ /* 0x000fe80000100a00 */
[----:B------:R0:W-:Y:S01]  /*75dd0*/  STL [R1+0x808], R10 ;  /* 0x0008080a01007387 */ /* 0x0001e20000100800 */
[----:B------:R-:W-:Y:S02]  /*75de0*/  IMAD.MOV.U32 R0, RZ, RZ, R11 ;  /* 0x000000ffff007224 */ /* 0x000fe400078e000b */
[C---:B0-----:R-:W-:Y:S03]  /*75df0*/  HMMA.16816.F32 R8, R16.reuse, R4, R32 ;  /* 0x000000041008723c */ /* 0x041fe60000001820 */
[----:B------:R-:W-:Y:S04]  /*75e00*/  STL [R1+0x45a8], R0 ;  /* 0x0045a80001007387 */ /* 0x000fe80000100800 */
[----:B------:R-:W-:Y:S04]  /*75e10*/  STL.64 [R1+0x49b0], R6 ;  /* 0x0049b00601007387 */ /* 0x000fe80000100a00 */
[----:B------:R-:W-:Y:S08]  /*75e20*/  STL.64 [R1+0x49a8], R4 ;  /* 0x0049a80401007387 */ /* 0x000ff00000100a00 */
[----:B------:R-:W-:Y:S04]  /*75e30*/  STL.64 [R1+0x7f0], R8 ;  /* 0x0007f00801007387 */ /* 0x000fe80000100a00 */
[----:B------:R0:W-:Y:S02]  /*75e40*/  STL.64 [R1+0x7f8], R10 ;  /* 0x0007f80a01007387 */ /* 0x0001e40000100a00 */
[----:B0-----:R-:W-:-:S15]  /*75e50*/  HMMA.16816.F32 R8, R16, R24, R28 ;  /* 0x000000181008723c */ /* 0x001fde000000181c */
[----:B------:R-:W-:-:S04]  /*75e60*/  NOP ;  /* 0x0000000000007918 */ /* 0x000fc80000000000 */
[----:B------:R-:W-:Y:S01]  /*75e70*/  IMAD.MOV.U32 R0, RZ, RZ, R11 ;  /* 0x000000ffff007224 */ /* 0x000fe200078e000b */
[----:B------:R-:W-:Y:S04]  /*75e80*/  STL.64 [R1+0x7e0], R8 ;  /* 0x0007e00801007387 */ /* 0x000fe80000100a00 */
[----:B------:R-:W-:Y:S04]  /*75e90*/  STL [R1+0x7e8], R10 ;  /* 0x0007e80a01007387 */ /* 0x000fe80000100800 */
[----:B------:R-:W-:Y:S04]  /*75ea0*/  STL [R1+0x45b8], R0 ;  /* 0x0045b80001007387 */ /* 0x000fe80000100800 */
        /* <DEDUP_REMOVED lines=17> */
[----:B--2---:R-:W-:Y:S04]  /*75fc0*/  STL.64 [R1+0x49b8], R44 ;  /* 0x0049b82c01007387 */ /* 0x004fe80000100a00 */
        /* <DEDUP_REMOVED lines=55> */
[----:B------:R-:W4:Y:S04]  /*76340*/  LDL.LU R58, [R1+0x648] ;  /* 0x00064800013a7983 */ /* 0x000f280000300800 */
[----:B------:R-:W4:Y:S01]  /*76350*/  LDL.LU R59, [R1+0x64c] ;  /* 0x00064c00013b7983 */ /* 0x000f220000300800 */
[----:B--2---:R-:W-:Y:S03]  /*76360*/  HMMA.16816.F32 R16, R16, R2, R8 ;  /* 0x000000021010723c */ /* 0x004fe60000001808 */
[----:B------:R-:W2:Y:S04]  /*76370*/  LDL.LU.64 R10, [R1+0x49f0] ;  /* 0x0049f000010a7983 */ /* 0x000ea80000300a00 */
[----:B------:R-:W2:Y:S01]  /*76380*/  LDL.LU.64 R8, [R1+0x49e8] ;  /* 0x0049e80001087983 */ /* 0x000ea20000300a00 */
[----:B---3--:R-:W-:-:S02]  /*76390*/  IMAD R36, R36, 0x100, R37 ;  /* 0x0000010024247824 */ /* 0x008fc400078e0225 */
[----:B------:R-:W-:Y:S02]  /*763a0*/  IMAD R27, R27, 0x100, R0 ;  /* 0x000001001b1b7824 */ /* 0x000fe400078e0200 */
[----:B----4-:R-:W-:-:S07]  /*763b0*/  IMAD R37, R49, 0x100, R48 ;  /* 0x0000010031257824 */ /* 0x010fce00078e0230 */
[----:B------:R0:W-:Y:S04]  /*763c0*/  STL.64 [R1+0x7b0], R16 ;  /* 0x0007b01001007387 */ /* 0x0001e80000100a00 */
[----:B------:R1:W-:Y:S01]  /*763d0*/  STL.64 [R1+0x7b8], R18 ;  /* 0x0007b81201007387 */ /* 0x0003e20000100a00 */
[----:B0-----:R-:W-:Y:S02]  /*763e0*/  F2FP.F16.E4M3.UNPACK_B R16, R26 ;  /* 0x0000001aff10723e */ /* 0x001fe400020006ff */
[----:B------:R-:W-:Y:S02]  /*763f0*/  F2FP.F16.E4M3.UNPACK_B R17, R27 ;  /* 0x0000001bff11723e */ /* 0x000fe400020006ff */
[----:B-1----:R-:W-:Y:S02]  /*76400*/  F2FP.F16.E4M3.UNPACK_B R18, R36 ;  /* 0x00000024ff12723e */ /* 0x002fe400020006ff */
[----:B------:R-:W-:-:S07]  /*76410*/  F2FP.F16.E4M3.UNPACK_B R19, R37 ;  /* 0x00000025ff13723e */ /* 0x000fce00020006ff */
[C---:B--2---:R-:W-:Y:S08]  /*76420*/  HMMA.16816.F32 R28, R16.reuse, R10, R28 ;  /* 0x0000000a101c723c */ /* 0x044ff0000000181c */
[C---:B------:R-:W-:Y:S11]  /*76430*/  HMMA.16816.F32 R12, R16.reuse, R8, R12 ;  /* 0x00000008100c723c */ /* 0x040ff6000000180c */
        /* <DEDUP_REMOVED lines=9> */
[C---:B----4-:R-:W-:Y:S11]  /*764d0*/  HMMA.16816.F32 R4, R16.reuse, R12, R4 ;  /* 0x0000000c1004723c */ /* 0x050ff60000001804 */
        /* <DEDUP_REMOVED lines=8> */
[----:B----4-:R-:W-:-:S15]  /*76560*/  HMMA.16816.F32 R20, R16, R6, R20 ;  /* 0x000000061014723c */ /* 0x010fde0000001814 */
[----:B------:R-:W-:-:S04]  /*76570*/  NOP ;  /* 0x0000000000007918 */ /* 0x000fc80000000000 */
[----:B------:R-:W-:Y:S04]  /*76580*/  STL.64 [R1+0xd20], R20 ;  /* 0x000d201401007387 */ /* 0x000fe80000100a00 */
[----:B------:R0:W-:Y:S04]  /*76590*/  STL.64 [R1+0xd28], R22 ;  /* 0x000d281601007387 */ /* 0x0001e80000100a00 */
[----:B0-----:R-:W4:Y:S04]  /*765a0*/  LDL.LU.64 R22, [R1+0x49a0] ;  /* 0x0049a00001167983 */ /* 0x001f280000300a00 */
[----:B------:R-:W4:Y:S01]  /*765b0*/  LDL.LU.64 R20, [R1+0x4998] ;  /* 0x0049980001147983 */ /* 0x000f220000300a00 */
        /* <DEDUP_REMOVED lines=10> */
[----:B------:R-:W-:-:S12]  /*76660*/  IMAD R37, R39, 0x100, R38 ;  /* 0x0000010027257824 */ /* 0x000fd800078e0226 */
[----:B------:R-:W-:Y:S04]  /*76670*/  STL.64 [R1+0xd00], R44 ;  /* 0x000d002c01007387 */ /* 0x000fe80000100a00 */
[----:B------:R-:W-:Y:S01]  /*76680*/  STL.64 [R1+0xd08], R46 ;  /* 0x000d082e01007387 */ /* 0x000fe20000100a00 */
[----:B----4-:R-:W-:Y:S01]  /*76690*/  HMMA.16816.F32 R20, R16, R2, R20 ;  /* 0x000000021014723c */ /* 0x010fe20000001814 */
[----:B------:R-:W-:Y:S02]  /*766a0*/  F2FP.F16.E4M3.UNPACK_B R16, R26 ;  /* 0x0000001aff10723e */ /* 0x000fe400020006ff */
[----:B------:R-:W-:Y:S02]  /*766b0*/  F2FP.F16.E4M3.UNPACK_B R17, R27 ;  /* 0x0000001bff11723e */ /* 0x000fe400020006ff */
[----:B------:R-:W-:-:S02]  /*766c0*/  F2FP.F16.E4M3.UNPACK_B R18, R36 ;  /* 0x00000024ff12723e */ /* 0x000fc400020006ff */
[----:B------:R-:W-:-:S12]  /*766d0*/  F2FP.F16.E4M3.UNPACK_B R19, R37 ;  /* 0x00000025ff13723e */ /* 0x000fd800020006ff */
        /* <DEDUP_REMOVED lines=11> */
[C---:B--2---:R-:W-:Y:S08]  /*76790*/  HMMA.16816.F32 R20, R16.reuse, R14, R28 ;  /* 0x0000000e1014723c */ /* 0x044ff0000000181c */
[C---:B------:R-:W-:Y:S01]  /*767a0*/  HMMA.16816.F32 R8, R16.reuse, R12, R56 ;  /* 0x0000000c1008723c */ /* 0x040fe20000001838 */
        /* <DEDUP_REMOVED lines=62> */
[C---:B---3--:R-:W-:Y:S08]  /*76b90*/  HMMA.16816.F32 R24, R16.reuse, R4, R24 ;  /* 0x000000041018723c */ /* 0x048ff00000001818 */
[----:B----4-:R-:W-:-:S15]  /*76ba0*/  HMMA.16816.F32 R44, R16, R6, R44 ;  /* 0x00000006102c723c */ /* 0x010fde000000182c */
[----:B------:R-:W-:-:S04]  /*76bb0*/  NOP ;  /* 0x0000000000007918 */ /* 0x000fc80000000000 */
[----:B------:R-:W-:Y:S04]  /*76bc0*/  STL.64 [R1+0xca0], R44 ;  /* 0x000ca02c01007387 */ /* 0x000fe80000100a00 */
[----:B------:R0:W-:Y:S04]  /*76bd0*/  STL.64 [R1+0xca8], R46 ;  /* 0x000ca82e01007387 */ /* 0x0001e80000100a00 */
[----:B0-----:R-:W3:Y:S04]  /*76be0*/  LDL.LU.64 R46, [R1+0x4980] ;  /* 0x00498000012e7983 */ /* 0x001ee80000300a00 */
[----:B------:R-:W3:Y:S04]  /*76bf0*/  LDL.LU.64 R44, [R1+0x4978] ;  /* 0x00497800012c7983 */ /* 0x000ee80000300a00 */
[----:B------:R0:W-:Y:S04]  /*76c00*/  STL.64 [R1+0xc90], R24 ;  /* 0x000c901801007387 */ /* 0x0001e80000100a00 */
[----:B------:R2:W-:Y:S04]  /*76c10*/  STL.64 [R1+0xc98], R26 ;  /* 0x000c981a01007387 */ /* 0x0005e80000100a00 */
[----:B0-----:R-:W4:Y:S01]  /*76c20*/  LDL.LU.64 R24, [R1+0x4970] ;  /* 0x0049700001187983 */ /* 0x001f220000300a00 */
[----:B--2---:R-:W-:-:S02]  /*76c30*/  IMAD R27, R39, 0x100, R38 ;  /* 0x00000100271b7824 */ /* 0x004fc400078e0226 */
[----:B------:R-:W-:Y:S01]  /*76c40*/  IMAD R26, R23, 0x100, R22 ;  /* 0x00000100171a7824 */ /* 0x000fe200078e0216 */
[C---:B----4-:R-:W-:Y:S08]  /*76c50*/  HMMA.16816.F32 R52, R16.reuse, R24, R52 ;  /* 0x000000181034723c */ /* 0x050ff00000001834 */
[----:B------:R-:W-:Y:S11]  /*76c60*/  HMMA.16816.F32 R16, R16, R2, R8 ;  /* 0x000000021010723c */ /* 0x000ff60000001808 */
[----:B------:R0:W-:Y:S04]  /*76c70*/  STL.64 [R1+0xc80], R52 ;  /* 0x000c803401007387 */ /* 0x0001e80000100a00 */
[----:B------:R1:W-:Y:S04]  /*76c80*/  STL.64 [R1+0xc88], R54 ;  /* 0x000c883601007387 */ /* 0x0003e80000100a00 */
[----:B------:R-:W2:Y:S04]  /*76c90*/  LDL.LU R50, [R1+0x1410] ;  /* 0x0014100001327983 */ /* 0x000ea80000300800 */
[----:B------:R-:W2:Y:S04]  /*76ca0*/  LDL.LU R51, [R1+0x140c] ;  /* 0x00140c0001337983 */ /* 0x000ea80000300800 */
[----:B0-----:R-:W4:Y:S04]  /*76cb0*/  LDL.LU R52, [R1+0x1418] ;  /* 0x0014180001347983 */ /* 0x001f280000300800 */
[----:B------:R-:W4:Y:S04]  /*76cc0*/  LDL.LU R53, [R1+0x1414] ;  /* 0x0014140001357983 */ /* 0x000f280000300800 */
[----:B-1----:R-:W2:Y:S04]  /*76cd0*/  LDL.LU R54, [R1+0x1420] ;  /* 0x0014200001367983 */ /* 0x002ea80000300800 */
[----:B------:R-:W2:Y:S04]  /*76ce0*/  LDL.LU R38, [R1+0x141c] ;  /* 0x00141c0001267983 */ /* 0x000ea80000300800 */
[----:B------:R-:W2:Y:S04]  /*76cf0*/  LDL.LU R55, [R1+0x1428] ;  /* 0x0014280001377983 */ /* 0x000ea80000300800 */
[----:B------:R-:W2:Y:S04]  /*76d00*/  LDL.LU R39, [R1+0x1424] ;  /* 0x0014240001277983 */ /* 0x000ea80000300800 */
[----:B------:R-:W2:Y:S04]  /*76d10*/  LDL.LU R20, [R1+0x550] ;  /* 0x0005500001147983 */ /* 0x000ea80000300800 */
[----:B------:R-:W2:Y:S04]  /*76d20*/  LDL.LU R21, [R1+0x554] ;  /* 0x0005540001157983 */ /* 0x000ea80000300800 */
[----:B------:R-:W2:Y:S04]  /*76d30*/  LDL.LU R22, [R1+0x558] ;  /* 0x0005580001167983 */ /* 0x000ea80000300800 */
[----:B------:R-:W2:Y:S04]  /*76d40*/  LDL.LU R23, [R1+0x55c] ;  /* 0x00055c0001177983 */ /* 0x000ea80000300800 */
[----:B------:R-:W2:Y:S04]  /*76d50*/  LDL.LU.64 R10, [R1+0x4968] ;  /* 0x00496800010a7983 */ /* 0x000ea80000300a00 */
[----:B------:R-:W3:Y:S01]  /*76d60*/  LDL.LU.64 R8, [R1+0x4960] ;  /* 0x0049600001087983 */ /* 0x000ee20000300a00 */
[----:B------:R-:W-:-:S02]  /*76d70*/  IMAD R36, R0, 0x100, R36 ;  /* 0x0000010000247824 */ /* 0x000fc400078e0224 */
[----:B------:R-:W-:Y:S01]  /*76d80*/  IMAD R37, R49, 0x100, R48 ;  /* 0x0000010031257824 */ /* 0x000fe200078e0230 */
[----:B------:R0:W-:Y:S04]  /*76d90*/  STL.64 [R1+0xc60], R16 ;  /* 0x000c601001007387 */ /* 0x0001e80000100a00 */
[----:B------:R1:W-:Y:S01]  /*76da0*/  STL.64 [R1+0xc68], R18 ;  /* 0x000c681201007387 */ /* 0x0003e20000100a00 */
[----:B0-----:R-:W-:Y:S02]  /*76db0*/  F2FP.F16.E4M3.UNPACK_B R16, R26 ;  /* 0x0000001aff10723e */ /* 0x001fe400020006ff */
[----:B------:R-:W-:Y:S02]  /*76dc0*/  F2FP.F16.E4M3.UNPACK_B R17, R27 ;  /* 0x0000001bff11723e */ /* 0x000fe400020006ff */
[----:B-1----:R-:W-:-:S02]  /*76dd0*/  F2FP.F16.E4M3.UNPACK_B R18, R36 ;  /* 0x00000024ff12723e */ /* 0x002fc400020006ff */
[----:B------:R-:W-:-:S07]  /*76de0*/  F2FP.F16.E4M3.UNPACK_B R19, R37 ;  /* 0x00000025ff13723e */ /* 0x000fce00020006ff */
        /* <DEDUP_REMOVED lines=11> */
[C---:B---3--:R-:W-:Y:S08]  /*76ea0*/  HMMA.16816.F32 R40, R16.reuse, R14, R40 ;  /* 0x0000000e1028723c */ /* 0x048ff00000001828 */
[C---:B--2---:R-:W-:Y:S11]  /*76eb0*/  HMMA.16816.F32 R32, R16.reuse, R12, R32 ;  /* 0x0000000c1020723c */ /* 0x044ff60000001820 */
[----:B------:R-:W-:Y:S04]  /*76ec0*/  STL.64 [R1+0xc30], R40 ;  /* 0x000c302801007387 */ /* 0x000fe80000100a00 */
[----:B------:R0:W-:Y:S04]  /*76ed0*/  STL.64 [R1+0xc38], R42 ;  /* 0x000c382a01007387 */ /* 0x0001e80000100a00 */
[----:B0-----:R-:W2:Y:S04]  /*76ee0*/  LDL.LU.64 R42, [R1+0x4938] ;  /* 0x00493800012a7983 */ /* 0x001ea80000300a00 */
[----:B------:R-:W3:Y:S04]  /*76ef0*/  LDL.LU.64 R40, [R1+0x4930] ;  /* 0x0049300001287983 */ /* 0x000ee80000300a00 */
[----:B------:R-:W-:Y:S04]  /*76f00*/  STL.64 [R1+0xc20], R32 ;  /* 0x000c202001007387 */ /* 0x000fe80000100a00 */
[----:B------:R0:W-:Y:S04]  /*76f10*/  STL.64 [R1+0xc28], R34 ;  /* 0x000c282201007387 */ /* 0x0001e80000100a00 */
[----:B0-----:R-:W2:Y:S04]  /*76f20*/  LDL.LU.64 R34, [R1+0x4928] ;  /* 0x0049280001227983 */ /* 0x001ea80000300a00 */
[----:B------:R-:W2:Y:S04]  /*76f30*/  LDL.LU.64 R32, [R1+0x4920] ;  /* 0x0049200001207983 */ /* 0x000ea80000300a00 */
[----:B------:R-:W-:Y:S04]  /*76f40*/  STL.64 [R1+0xc10], R44 ;  /* 0x000c102c01007387 */ /* 0x000fe80000100a00 */
[----:B------:R0:W-:Y:S02]  /*76f50*/  STL.64 [R1+0xc18], R46 ;  /* 0x000c182e01007387 */ /* 0x0001e40000100a00 */
[C---:B0-----:R-:W-:Y:S08]  /*76f60*/  HMMA.16816.F32 R44, R16.reuse, R4, R28 ;  /* 0x00000004102c723c */ /* 0x041ff0000000181c */
[C---:B------:R-:W-:Y:S01]  /*76f70*/  HMMA.16816.F32 R28, R16.reuse, R24, R56 ;  /* 0x00000018101c723c */ /* 0x040fe20000001838 */
[----:B------:R-:W2:Y:S10]  /*76f80*/  LDL.LU R56, [R1+0x340] ;  /* 0x0003400001387983 */ /* 0x000eb40000300800 */
[----:B------:R-:W-:Y:S04]  /*76f90*/  STL.64 [R1+0xc00], R44 ;  /* 0x000c002c01007387 */ /* 0x000fe80000100a00 */
[----:B------:R-:W-:Y:S04]  /*76fa0*/  STL.64 [R1+0xc08], R46 ;  /* 0x000c082e01007387 */ /* 0x000fe80000100a00 */
        /* <DEDUP_REMOVED lines=8> */
[----:B------:R-:W2:Y:S01]  /*77030*/  LDL.LU R31, [R1+0x54c] ;  /* 0x00054c00011f7983 */ /* 0x000ea20000300800 */
[----:B------:R-:W-:Y:S01]  /*77040*/  HMMA.16816.F32 R20, R16, R2, R20 ;  /* 0x000000021014723c */ /* 0x000fe20000001814 */
[----:B------:R-:W-:-:S02]  /*77050*/  IMAD R36, R51, 0x100, R50 ;  /* 0x0000010033247824 */ /* 0x000fc400078e0232 */
[----:B----4-:R-:W-:Y:S02]  /*77060*/  IMAD R37, R53, 0x100, R52 ;  /* 0x0000010035257824 */ /* 0x010fe400078e0234 */
[----:B------:R-:W-:Y:S02]  /*77070*/  IMAD R38, R38, 0x100, R54 ;  /* 0x0000010026267824 */ /* 0x000fe400078e0236 */
[----:B------:R-:W-:Y:S01]  /*77080*/  IMAD R39, R39, 0x100, R55 ;  /* 0x0000010027277824 */ /* 0x000fe200078e0237 */
[----:B------:R-:W4:Y:S01]  /*77090*/  LDL.LU R44, [R1+0x260] ;  /* 0x00026000012c7983 */ /* 0x000f220000300800 */
[----:B------:R-:W-:Y:S02]  /*770a0*/  F2FP.F16.E4M3.UNPACK_B R36, R36 ;  /* 0x00000024ff24723e */ /* 0x000fe400020006ff */
[----:B------:R-:W-:Y:S02]  /*770b0*/  F2FP.F16.E4M3.UNPACK_B R37, R37 ;  /* 0x00000025ff25723e */ /* 0x000fe400020006ff */
[----:B------:R-:W-:-:S02]  /*770c0*/  F2FP.F16.E4M3.UNPACK_B R38, R38 ;  /* 0x00000026ff26723e */ /* 0x000fc400020006ff */
[----:B------:R-:W-:Y:S01]  /*770d0*/  F2FP.F16.E4M3.UNPACK_B R39, R39 ;  /* 0x00000027ff27723e */ /* 0x000fe200020006ff */
[----:B------:R-:W4:Y:S04]  /*770e0*/  LDL.LU R45, [R1+0x264] ;  /* 0x00026400012d7983 */ /* 0x000f280000300800 */
[----:B------:R-:W4:Y:S04]  /*770f0*/  LDL.LU R46, [R1+0x268] ;  /* 0x00026800012e7983 */ /* 0x000f280000300800 */
[----:B------:R-:W4:Y:S04]  /*77100*/  LDL.LU R47, [R1+0x26c] ;  /* 0x00026c00012f7983 */ /* 0x000f280000300800 */
[----:B------:R-:W3:Y:S04]  /*77110*/  LDL.LU R16, [R1+0x320] ;  /* 0x0003200001107983 */ /* 0x000ee80000300800 */
[----:B------:R0:W-:Y:S04]  /*77120*/  STL.64 [R1+0xbe0], R20 ;  /* 0x000be01401007387 */ /* 0x0001e80000100a00 */
[----:B------:R1:W-:Y:S04]  /*77130*/  STL.64 [R1+0xbe8], R22 ;  /* 0x000be81601007387 */ /* 0x0003e80000100a00 */
[----:B------:R-:W3:Y:S04]  /*77140*/  LDL.LU R17, [R1+0x324] ;  /* 0x0003240001117983 */ /* 0x000ee80000300800 */
[----:B------:R-:W3:Y:S04]  /*77150*/  LDL.LU R18, [R1+0x328] ;  /* 0x0003280001127983 */ /* 0x000ee80000300800 */
[----:B------:R-:W3:Y:S04]  /*77160*/  LDL.LU R19, [R1+0x32c] ;  /* 0x00032c0001137983 */ /* 0x000ee80000300800 */
[----:B------:R-:W3:Y:S04]  /*77170*/  LDL.LU R51, [R1+0x1430] ;  /* 0x0014300001337983 */ /* 0x000ee80000300800 */
[----:B------:R-:W3:Y:S04]  /*77180*/  LDL.LU R53, [R1+0x142c] ;  /* 0x00142c0001357983 */ /* 0x000ee80000300800 */
[----:B------:R-:W3:Y:S04]  /*77190*/  LDL.LU R54, [R1+0x1438] ;  /* 0x0014380001367983 */ /* 0x000ee80000300800 */
[----:B------:R-:W3:Y:S04]  /*771a0*/  LDL.LU R55, [R1+0x1434] ;  /* 0x0014340001377983 */ /* 0x000ee80000300800 */
[----:B0-----:R-:W3:Y:S04]  /*771b0*/  LDL.LU R20, [R1+0x1440] ;  /* 0x0014400001147983 */ /* 0x001ee80000300800 */
[----:B------:R-:W3:Y:S04]  /*771c0*/  LDL.LU R21, [R1+0x143c] ;  /* 0x00143c0001157983 */ /* 0x000ee80000300800 */
[----:B-1----:R-:W3:Y:S04]  /*771d0*/  LDL.LU R22, [R1+0x1448] ;  /* 0x0014480001167983 */ /* 0x002ee80000300800 */
[----:B------:R-:W4:Y:S01]  /*771e0*/  LDL.LU R23, [R1+0x1444] ;  /* 0x0014440001177983 */ /* 0x000f220000300800 */
[C---:B--2---:R-:W-:Y:S08]  /*771f0*/  HMMA.16816.F32 R28, R36.reuse, R10, R28 ;  /* 0x0000000a241c723c */ /* 0x044ff0000000181c */
[C---:B------:R-:W-:Y:S11]  /*77200*/  HMMA.16816.F32 R8, R36.reuse, R8, R56 ;  /* 0x000000082408723c */ /* 0x040ff60000001838 */
        /* <DEDUP_REMOVED lines=12> */
[----:B------:R-:W0:Y:S01]  /*772d0*/  S2R R50, SR_TID.X ;  /* 0x0000000000327919 */ /* 0x000e220000002100 */
[----:B---3--:R-:W-:Y:S01]  /*772e0*/  HMMA.16816.F32 R16, R36, R14, R16 ;  /* 0x0000000e2410723c */ /* 0x008fe20000001810 */
[C---:B0-----:R-:W-:Y:S01]  /*772f0*/  LOP3.LUT R0, R50.reuse, 0x7, RZ, 0xc0, !PT ;  /* 0x0000000732007812 */ /* 0x041fe200078ec0ff */
[----:B------:R-:W-:-:S04]  /*77300*/  IMAD.SHL.U32 R52, R50, 0x2, RZ ;  /* 0x0000000232347824 */ /* 0x000fc800078e00ff */
[----:B------:R-:W-:-:S05]  /*77310*/  IMAD R0, R0, 0x90, RZ ;  /* 0x0000009000007824 */ /* 0x000fca00078e02ff */
[----:B------:R-:W-:-:S04]  /*77320*/  LOP3.LUT R0, R0, 0x30, R52, 0x78, !PT ;  /* 0x0000003000007812 */ /* 0x000fc800078e7834 */
[----:B------:R-:W-:-:S04]  /*77330*/  LOP3.LUT R0, R0, 0x40, RZ, 0x3c, !PT ;  /* 0x0000004000007812 */ /* 0x000fc800078e3cff */
[----:B------:R-:W-:Y:S04]  /*77340*/  STL.64 [R1+0xb90], R16 ;  /* 0x000b901001007387 */ /* 0x000fe80000100a00 */
[----:B------:R-:W-:Y:S01]  /*77350*/  STL.64 [R1+0xb98], R18 ;  /* 0x000b981201007387 */ /* 0x000fe20000100a00 */
[----:B----4-:R-:W-:Y:S01]  /*77360*/  HMMA.16816.F32 R44, R36, R6, R44 ;  /* 0x00000006242c723c */ /* 0x010fe2000000182c */
[----:B------:R-:W-:Y:S02]  /*77370*/  IMAD R26, R21, 0x100, R20 ;  /* 0x00000100151a7824 */ /* 0x000fe400078e0214 */
[----:B------:R-:W-:-:S05]  /*77380*/  IMAD R27, R23, 0x100, R22 ;  /* 0x00000100171b7824 */ /* 0x000fca00078e0216 */
[C---:B------:R-:W-:Y:S01]  /*77390*/  HMMA.16816.F32 R20, R36.reuse, R2, R32 ;  /* 0x000000022414723c */ /* 0x040fe20000001820 */
[----:B------:R-:W-:Y:S04]  /*773a0*/  LDSM.16.M88.4 R16, [R0+UR4] ;  /* 0x000000040010783b */ /* 0x000fe80008000200 */
[----:B------:R-:W-:Y:S03]  /*773b0*/  LDSM.16.M88.4 R32, [R0+UR4+0x1400] ;  /* 0x001400040020783b */ /* 0x000fe60008000200 */
[----:B--2---:R-:W-:Y:S01]  /*773c0*/  HMMA.16816.F32 R8, R36, R12, R8 ;  /* 0x0000000c2408723c */ /* 0x004fe20000001808 */
[----:B------:R-:W0:Y:S04]  /*773d0*/  LDSM.16.M88.4 R12, [R0+UR4+0x400] ;  /* 0x00040004000c783b */ /* 0x000e280008000200 */
[----:B0-----:R-:W-:-:S14]  /*773e0*/  STL [R1+0x44a0], R14 ;  /* 0x0044a00e01007387 */ /* 0x001fdc0000100800 */
[----:B------:R-:W-:Y:S04]  /*773f0*/  STL.64 [R1+0xb80], R8 ;  /* 0x000b800801007387 */ /* 0x000fe80000100a00 */
[----:B------:R-:W-:Y:S04]  /*77400*/  STL.64 [R1+0xb88], R10 ;  /* 0x000b880a01007387 */ /* 0x000fe80000100a00 */
[----:B------:R-:W0:Y:S04]  /*77410*/  LDSM.16.M88.4 R8, [R0+UR4+0x800] ;  /* 0x000800040008783b */ /* 0x000e280008000200 */
[----:B------:R-:W-:Y:S01]  /*77420*/  STL [R1+0x449c], R15 ;  /* 0x00449c0f01007387 */ /* 0x000fe20000100800 */
[C---:B------:R-:W-:Y:S03]  /*77430*/  HMMA.16816.F32 R28, R36.reuse, R24, R28 ;  /* 0x00000018241c723c */ /* 0x040fe6000000181c */
[----:B0-----:R-:W-:Y:S04]  /*77440*/  STL [R1+0x44a8], R10 ;  /* 0x0044a80a01007387 */ /* 0x001fe80000100800 */
[----:B------:R-:W-:Y:S04]  /*77450*/  STL.64 [R1+0xb70], R44 ;  /* 0x000b702c01007387 */ /* 0x000fe80000100a00 */
[----:B------:R0:W-:Y:S02]  /*77460*/  STL.64 [R1+0xb78], R46 ;  /* 0x000b782e01007387 */ /* 0x0001e40000100a00 */
[----:B0-----:R-:W-:Y:S02]  /*77470*/  HMMA.16816.F32 R44, R36, R4, R56 ;  /* 0x00000004242c723c */ /* 0x001fe40000001838 */
[----:B------:R-:W0:Y:S04]  /*77480*/  LDSM.16.M88.4 R4, [R0+UR4+0xc00] ;  /* 0x000c00040004783b */ /* 0x000e280008000200 */
[----:B------:R-:W-:Y:S01]  /*77490*/  STL [R1+0x44a4], R11 ;  /* 0x0044a40b01007387 */ /* 0x000fe20000100800 */
[----:B------:R-:W-:-:S02]  /*774a0*/  IMAD R24, R53, 0x100, R51 ;  /* 0x0000010035187824 */ /* 0x000fc400078e0233 */
[----:B------:R-:W-:Y:S01]  /*774b0*/  IMAD R25, R55, 0x100, R54 ;  /* 0x0000010037197824 */ /* 0x000fe200078e0236 */
[----:B------:R-:W-:Y:S02]  /*774c0*/  F2FP.F16.E4M3.UNPACK_B R26, R26 ;  /* 0x0000001aff1a723e */ /* 0x000fe400020006ff */
[----:B------:R-:W-:Y:S02]  /*774d0*/  F2FP.F16.E4M3.UNPACK_B R27, R27 ;  /* 0x0000001bff1b723e */ /* 0x000fe400020006ff */
[----:B------:R-:W-:Y:S02]  /*774e0*/  F2FP.F16.E4M3.UNPACK_B R14, R16 ;  /* 0x00000010ff0e723e */ /* 0x000fe400020006ff */
[----:B------:R-:W-:Y:S02]  /*774f0*/  F2FP.F16.E4M3.UNPACK_B R15, R17 ;  /* 0x00000011ff0f723e */ /* 0x000fe400020006ff */
[----:B------:R-:W-:Y:S02]  /*77500*/  F2FP.F16.E4M3.UNPACK_B R10, R12 ;  /* 0x0000000cff0a723e */ /* 0x000fe400020006ff */
[----:B------:R-:W-:-:S02]  /*77510*/  F2FP.F16.E4M3.UNPACK_B R2, R8 ;  /* 0x00000008ff02723e */ /* 0x000fc400020006ff */
[----:B------:R-:W-:Y:S01]  /*77520*/  F2FP.F16.E4M3.UNPACK_B R3, R9 ;  /* 0x00000009ff03723e */ /* 0x000fe200020006ff */
[----:B------:R-:W-:Y:S04]  /*77530*/  LDSM.16.M88.4 R36, [R0+UR4+0x1800] ;  /* 0x001800040024783b */ /* 0x000fe80008000200 */
[----:B0-----:R-:W-:Y:S04]  /*77540*/  STL [R1+0x44b0], R6 ;  /* 0x0044b00601007387 */ /* 0x001fe80000100800 */
[----:B------:R0:W-:Y:S04]  /*77550*/  STL.64 [R1+0xb60], R44 ;  /* 0x000b602c01007387 */ /* 0x0001e80000100a00 */
[----:B------:R1:W-:Y:S04]  /*77560*/  STL.64 [R1+0xb68], R46 ;  /* 0x000b682e01007387 */ /* 0x0003e80000100a00 */
[----:B------:R-:W-:Y:S04]  /*77570*/  STL [R1+0x44ac], R7 ;  /* 0x0044ac0701007387 */ /* 0x000fe80000100800 */
[----:B------:R-:W-:Y:S04]  /*77580*/  STL.64 [R1+0xb50], R28 ;  /* 0x000b501c01007387 */ /* 0x000fe80000100a00 */
[----:B------:R-:W-:Y:S04]  /*77590*/  STL.64 [R1+0xb58], R30 ;  /* 0x000b581e01007387 */ /* 0x000fe80000100a00 */
[----:B------:R-:W2:Y:S01]  /*775a0*/  LDSM.16.M88.4 R28, [R0+UR4+0x1000] ;  /* 0x00100004001c783b */ /* 0x000ea20008000200 */
[----:B0-----:R-:W-:-:S02]  /*775b0*/  IMAD.MOV.U32 R44, RZ, RZ, R40 ;  /* 0x000000ffff2c7224 */ /* 0x001fc400078e0028 */
[----:B------:R-:W-:Y:S02]  /*775c0*/  IMAD.MOV.U32 R45, RZ, RZ, R41 ;  /* 0x000000ffff2d7224 */ /* 0x000fe400078e0029 */
[----:B-1----:R-:W-:Y:S02]  /*775d0*/  IMAD.MOV.U32 R46, RZ, RZ, R42 ;  /* 0x000000ffff2e7224 */ /* 0x002fe400078e002a */
[----:B------:R-:W-:Y:S01]  /*775e0*/  IMAD.MOV.U32 R47, RZ, RZ, R43 ;  /* 0x000000ffff2f7224 */ /* 0x000fe200078e002b */
[----:B--2---:R-:W-:Y:S04]  /*775f0*/  STL [R1+0x44b8], R30 ;  /* 0x0044b81e01007387 */ /* 0x004fe80000100800 */
[----:B------:R-:W-:Y:S04]  /*77600*/  STL [R1+0x44b4], R31 ;  /* 0x0044b41f01007387 */ /* 0x000fe80000100800 */
[----:B------:R-:W2:Y:S04]  /*77610*/  LDL.LU R40, [R1+0x48fc] ;  /* 0x0048fc0001287983 */ /* 0x000ea80000300800 */
        /* <DEDUP_REMOVED lines=8> */
[----:B------:R-:W3:Y:S01]  /*776a0*/  LDL.LU R23, [R1+0x2ec] ;  /* 0x0002ec0001177983 */ /* 0x000ee20000300800 */
[----:B------:R-:W-:-:S02]  /*776b0*/  F2FP.F16.E4M3.UNPACK_B R24, R24 ;  /* 0x00000018ff18723e */ /* 0x000fc400020006ff */
[----:B------:R-:W-:Y:S01]  /*776c0*/  F2FP.F16.E4M3.UNPACK_B R25, R25 ;  /* 0x00000019ff19723e */ /* 0x000fe200020006ff */
[----:B------:R-:W-:Y:S04]  /*776d0*/  STL.64 [R1+0x4490], R18 ;  /* 0x0044901201007387 */ /* 0x000fe80000100a00 */
[----:B------:R2:W-:Y:S04]  /*776e0*/  STL.64 [R1+0x4488], R16 ;  /* 0x0044881001007387 */ /* 0x0005e80000100a00 */
[----:B------:R-:W-:Y:S04]  /*776f0*/  STL [R1+0x348], R14 ;  /* 0x0003480e01007387 */ /* 0x000fe80000100800 */
[----:B------:R-:W-:Y:S04]  /*77700*/  STL [R1+0x34c], R15 ;  /* 0x00034c0f01007387 */ /* 0x000fe80000100800 */
[----:B------:R-:W-:Y:S04]  /*77710*/  STL [R1+0x44e0], R12 ;  /* 0x0044e00c01007387 */ /* 0x000fe80000100800 */
[----:B------:R-:W4:Y:S01]  /*77720*/  LDL.LU R48, [R1+0x2a0] ;  /* 0x0002a00001307983 */ /* 0x000f220000300800 */
[----:B------:R-:W-:Y:S01]  /*77730*/  F2FP.F16.E4M3.UNPACK_B R11, R13 ;  /* 0x0000000dff0b723e */ /* 0x000fe200020006ff */
[----:B--2---:R-:W-:Y:S02]  /*77740*/  HMMA.16816.F32 R16, R24, R14, R40 ;  /* 0x0000000e1810723c */ /* 0x004fe40000001828 */
[----:B------:R-:W0:-:S15]  /*77750*/  LDSM.16.M88.4 R40, [R0+UR4+0x1c00] ;  /* 0x001c00040028783b */ /* 0x000e1e0008000200 */
[----:B------:R-:W-:Y:S02]  /*77760*/  NOP ;  /* 0x0000000000007918 */ /* 0x000fe40000000000 */
[----:B------:R-:W-:Y:S04]  /*77770*/  STL.64 [R1+0xb30], R16 ;  /* 0x000b301001007387 */ /* 0x000fe80000100a00 */
[----:B------:R3:W-:Y:S04]  /*77780*/  STL.64 [R1+0xb38], R18 ;  /* 0x000b381201007387 */ /* 0x0007e80000100a00 */
[----:B------:R-:W4:Y:S04]  /*77790*/  LDL.LU R49, [R1+0x2a4] ;  /* 0x0002a40001317983 */ /* 0x000f280000300800 */
[----:B------:R-:W4:Y:S04]  /*777a0*/  LDL.LU R50, [R1+0x2a8] ;  /* 0x0002a80001327983 */ /* 0x000f280000300800 */
[----:B------:R-:W4:Y:S04]  /*777b0*/  LDL.LU R51, [R1+0x2ac] ;  /* 0x0002ac0001337983 */ /* 0x000f280000300800 */
[----:B------:R-:W-:Y:S04]  /*777c0*/  STL [R1+0x328], R10 ;  /* 0x0003280a01007387 */ /* 0x000fe80000100800 */
[----:B------:R-:W-:Y:S04]  /*777d0*/  STL [R1+0x44e4], R13 ;  /* 0x0044e40d01007387 */ /* 0x000fe80000100800 */
[----:B------:R-:W2:Y:S04]  /*777e0*/  LDL.LU R52, [R1+0x280] ;  /* 0x0002800001347983 */ /* 0x000ea80000300800 */
[----:B------:R-:W2:Y:S04]  /*777f0*/  LDL.LU R53, [R1+0x284] ;  /* 0x0002840001357983 */ /* 0x000ea80000300800 */
[----:B------:R-:W2:Y:S04]  /*77800*/  LDL.LU R54, [R1+0x288] ;  /* 0x0002880001367983 */ /* 0x000ea80000300800 */
[----:B------:R-:W2:Y:S01]  /*77810*/  LDL.LU R55, [R1+0x28c] ;  /* 0x00028c0001377983 */ /* 0x000ea20000300800 */
[C---:B---3--:R-:W-:Y:S03]  /*77820*/  HMMA.16816.F32 R16, R24.reuse, R10, R20 ;  /* 0x0000000a1810723c */ /* 0x048fe60000001814 */
[----:B0-----:R-:W-:Y:S04]  /*77830*/  STL [R1+0x44ec], R42 ;  /* 0x0044ec2a01007387 */ /* 0x001fe80000100800 */
[----:B------:R-:W-:Y:S04]  /*77840*/  STL [R1+0x32c], R11 ;  /* 0x00032c0b01007387 */ /* 0x000fe80000100800 */
[----:B------:R-:W-:Y:S04]  /*77850*/  STL [R1+0x44e8], R43 ;  /* 0x0044e82b01007387 */ /* 0x000fe80000100800 */
[----:B------:R-:W-:Y:S04]  /*77860*/  STL [R1+0x44f0], R8 ;  /* 0x0044f00801007387 */ /* 0x000fe80000100800 */
[----:B------:R-:W3:Y:S04]  /*77870*/  LDL.LU R20, [R1+0x510] ;  /* 0x0005100001147983 */ /* 0x000ee80000300800 */
[----:B------:R-:W-:Y:S04]  /*77880*/  STL.64 [R1+0xb20], R16 ;  /* 0x000b201001007387 */ /* 0x000fe80000100a00 */
[----:B------:R-:W-:Y:S04]  /*77890*/  STL.64 [R1+0xb28], R18 ;  /* 0x000b281201007387 */ /* 0x000fe80000100a00 */
[----:B------:R-:W-:Y:S04]  /*778a0*/  STL [R1+0x308], R2 ;  /* 0x0003080201007387 */ /* 0x000fe80000100800 */
[----:B------:R-:W3:Y:S04]  /*778b0*/  LDL.LU R21, [R1+0x514] ;  /* 0x0005140001157983 */ /* 0x000ee80000300800 */
[----:B------:R-:W3:Y:S04]  /*778c0*/  LDL.LU R22, [R1+0x518] ;  /* 0x0005180001167983 */ /* 0x000ee80000300800 */
[----:B------:R-:W3:Y:S04]  /*778d0*/  LDL.LU R23, [R1+0x51c] ;  /* 0x00051c0001177983 */ /* 0x000ee80000300800 */
[----:B------:R-:W-:Y:S04]  /*778e0*/  STL [R1+0x44f4], R9 ;  /* 0x0044f40901007387 */ /* 0x000fe80000100800 */
[----:B------:R0:W-:Y:S02]  /*778f0*/  STL.64 [R1+0x48c0], R10 ;  /* 0x0048c00a01007387 */ /* 0x0001e40000100a00 */
[----:B0-----:R-:W-:Y:S01]  /*77900*/  HMMA.16816.F32 R8, R24, R2, R44 ;  /* 0x000000021808723c */ /* 0x001fe2000000182c */
[----:B------:R-:W-:-:S02]  /*77910*/  F2FP.F16.E4M3.UNPACK_B R6, R4 ;  /* 0x00000004ff06723e */ /* 0x000fc400020006ff */
[----:B------:R-:W-:Y:S01]  /*77920*/  F2FP.F16.E4M3.UNPACK_B R7, R5 ;  /* 0x00000005ff07723e */ /* 0x000fe200020006ff */
[----:B------:R-:W-:Y:S04]  /*77930*/  STL [R1+0x30c], R3 ;  /* 0x00030c0301007387 */ /* 0x000fe80000100800 */
[----:B------:R0:W-:Y:S11]  /*77940*/  STL [R1+0x44f8], R4 ;  /* 0x0044f80401007387 */ /* 0x0001f60000100800 */
[----:B------:R-:W-:Y:S04]  /*77950*/  STL.64 [R1+0xb10], R8 ;  /* 0x000b100801007387 */ /* 0x000fe80000100a00 */
[----:B------:R4:W-:Y:S04]  /*77960*/  STL.64 [R1+0xb18], R10 ;  /* 0x000b180a01007387 */ /* 0x0009e80000100a00 */
[----:B------:R-:W-:Y:S01]  /*77970*/  STL [R1+0x2e8], R6 ;  /* 0x0002e80601007387 */ /* 0x000fe20000100800 */
[----:B------:R-:W-:-:S03]  /*77980*/  F2FP.F16.E4M3.UNPACK_B R12, R28 ;  /* 0x0000001cff0c723e */ /* 0x000fc600020006ff */
[----:B------:R-:W-:Y:S01]  /*77990*/  STL [R1+0x44fc], R5 ;  /* 0x0044fc0501007387 */ /* 0x000fe20000100800 */
[----:B------:R-:W-:-:S03]  /*779a0*/  F2FP.F16.E4M3.UNPACK_B R13, R29 ;  /* 0x0000001dff0d723e */ /* 0x000fc600020006ff */
[----:B------:R-:W-:Y:S04]  /*779b0*/  STL [R1+0x4500], R28 ;  /* 0x0045001c01007387 */ /* 0x000fe80000100800 */
[----:B------:R-:W-:Y:S04]  /*779c0*/  STL [R1+0x2ec], R7 ;  /* 0x0002ec0701007387 */ /* 0x000fe80000100800 */
[----:B------:R-:W-:Y:S04]  /*779d0*/  STL.64 [R1+0x48c8], R6 ;  /* 0x0048c80601007387 */ /* 0x000fe80000100a00 */
[----:B------:R-:W-:Y:S01]  /*779e0*/  STL [R1+0x2c8], R12 ;  /* 0x0002c80c01007387 */ /* 0x000fe20000100800 */
[----:B0-----:R-:W-:Y:S01]  /*779f0*/  IMAD.MOV.U32 R4, RZ, RZ, R2 ;  /* 0x000000ffff047224 */ /* 0x001fe200078e0002 */
[----:B------:R-:W-:Y:S01]  /*77a00*/  F2FP.F16.E4M3.UNPACK_B R2, R32 ;  /* 0x00000020ff02723e */ /* 0x000fe200020006ff */
[----:B------:R-:W-:Y:S01]  /*77a10*/  IMAD.MOV.U32 R0, RZ, RZ, R3 ;  /* 0x000000ffff007224 */ /* 0x000fe200078e0003 */
[----:B------:R-:W-:Y:S01]  /*77a20*/  F2FP.F16.E4M3.UNPACK_B R3, R33 ;  /* 0x00000021ff03723e */ /* 0x000fe200020006ff */
[----:B------:R-:W-:-:S02]  /*77a30*/  IMAD.MOV.U32 R46, RZ, RZ, R61 ;  /* 0x000000ffff2e7224 */ /* 0x000fc400078e003d */
[----:B------:R-:W-:Y:S01]  /*77a40*/  IMAD.MOV.U32 R47, RZ, RZ, R60 ;  /* 0x000000ffff2f7224 */ /* 0x000fe200078e003c */
[----:B----4-:R-:W-:-:S15]  /*77a50*/  HMMA.16816.F32 R8, R24, R6, R48 ;  /* 0x000000061808723c */ /* 0x010fde0000001830 */
[----:B------:R-:W-:-:S04]  /*77a60*/  NOP ;  /* 0x0000000000007918 */ /* 0x000fc80000000000 */
[----:B------:R-:W-:Y:S04]  /*77a70*/  STL.64 [R1+0xb00], R8 ;  /* 0x000b000801007387 */ /* 0x000fe80000100a00 */
[----:B------:R2:W-:Y:S02]  /*77a80*/  STL.64 [R1+0xb08], R10 ;  /* 0x000b080a01007387 */ /* 0x0005e40000100a00 */
[----:B--2---:R-:W-:Y:S02]  /*77a90*/  HMMA.16816.F32 R8, R24, R12, R52 ;  /* 0x0000000c1808723c */ /* 0x004fe40000001834 */
[----:B------:R-:W-:Y:S04]  /*77aa0*/  STL [R1+0x4504], R29 ;  /* 0x0045041d01007387 */ /* 0x000fe80000100800 */
[----:B------:R-:W-:Y:S04]  /*77ab0*/  STL [R1+0x2cc], R13 ;  /* 0x0002cc0d01007387 */ /* 0x000fe80000100800 */
[----:B------:R-:W-:Y:S04]  /*77ac0*/  STL.64 [R1+0x48d8], R14 ;  /* 0x0048d80e01007387 */ /* 0x000fe80000100a00 */
[----:B------:R-:W-:Y:S05]  /*77ad0*/  STL [R1+0x2a8], R2 ;  /* 0x0002a80201007387 */ /* 0x000fea0000100800 */
[----:B------:R-:W-:Y:S04]  /*77ae0*/  STL.64 [R1+0xaf0], R8 ;  /* 0x000af00801007387 */ /* 0x000fe80000100a00 */
[----:B------:R-:W-:Y:S04]  /*77af0*/  STL.64 [R1+0xaf8], R10 ;  /* 0x000af80a01007387 */ /* 0x000fe80000100a00 */
[----:B------:R-:W-:Y:S04]  /*77b00*/  STL.64 [R1+0x48d0], R12 ;  /* 0x0048d00c01007387 */ /* 0x000fe80000100a00 */
[----:B------:R-:W-:Y:S04]  /*77b10*/  STL.64 [R1+0x44c8], R34 ;  /* 0x0044c82201007387 */ /* 0x000fe80000100a00 */
[----:B------:R0:W-:Y:S02]  /*77b20*/  STL.64 [R1+0x44c0], R32 ;  /* 0x0044c02001007387 */ /* 0x0001e40000100a00 */
[----:B0-----:R-:W-:-:S02]  /*77b30*/  IMAD.MOV.U32 R32, RZ, RZ, R4 ;  /* 0x000000ffff207224 */ /* 0x001fc400078e0004 */
[----:B---3--:R-:W-:Y:S01]  /*77b40*/  HMMA.16816.F32 R4, R24, R2, R20 ;  /* 0x000000021804723c */ /* 0x008fe20000001814 */
[----:B------:R-:W-:Y:S04]  /*77b50*/  STL [R1+0x2ac], R3 ;  /* 0x0002ac0301007387 */ /* 0x000fe80000100800 */
[----:B------:R-:W2:-:S14]  /*77b60*/  LDL.LU R44, [R1+0x4a0] ;  /* 0x0004a000012c7983 */ /* 0x000e9c0000300800 */
[----:B------:R0:W-:Y:S04]  /*77b70*/  STL.64 [R1+0xae0], R4 ;  /* 0x000ae00401007387 */ /* 0x0001e80000100a00 */
[----:B------:R1:W-:Y:S04]  /*77b80*/  STL.64 [R1+0xae8], R6 ;  /* 0x000ae80601007387 */ /* 0x0003e80000100a00 */
[----:B------:R-:W2:Y:S04]  /*77b90*/  LDL.LU R45, [R1+0x4a4] ;  /* 0x0004a400012d7983 */ /* 0x000ea80000300800 */
[----:B------:R-:W3:Y:S04]  /*77ba0*/  LDL.LU R61, [R1+0x48ec] ;  /* 0x0048ec00013d7983 */ /* 0x000ee80000300800 */
[----:B------:R-:W4:Y:S04]  /*77bb0*/  LDL.LU R60, [R1+0x48e8] ;  /* 0x0048e800013c7983 */ /* 0x000f280000300800 */
[----:B------:R-:W2:Y:S04]  /*77bc0*/  LDL.LU R16, [R1+0x4b0] ;  /* 0x0004b00001107983 */ /* 0x000ea80000300800 */
[----:B------:R-:W2:Y:S04]  /*77bd0*/  LDL.LU R17, [R1+0x4b4] ;  /* 0x0004b40001117983 */ /* 0x000ea80000300800 */
[----:B------:R-:W2:Y:S04]  /*77be0*/  LDL.LU R18, [R1+0x4b8] ;  /* 0x0004b80001127983 */ /* 0x000ea80000300800 */
[----:B------:R-:W2:Y:S04]  /*77bf0*/  LDL.LU R19, [R1+0x4bc] ;  /* 0x0004bc0001137983 */ /* 0x000ea80000300800 */
[----:B------:R-:W2:Y:S04]  /*77c00*/  LDL.LU R28, [R1+0x4c0] ;  /* 0x0004c000011c7983 */ /* 0x000ea80000300800 */
[----:B------:R-:W2:Y:S01]  /*77c10*/  LDL.LU R29, [R1+0x4c4] ;  /* 0x0004c400011d7983 */ /* 0x000ea20000300800 */
[----:B---3--:R-:W-:-:S02]  /*77c20*/  IMAD.MOV.U32 R31, RZ, RZ, R61 ;  /* 0x000000ffff1f7224 */ /* 0x008fc400078e003d */
[----:B----4-:R-:W-:Y:S02]  /*77c30*/  IMAD.MOV.U32 R30, RZ, RZ, R60 ;  /* 0x000000ffff1e7224 */ /* 0x010fe400078e003c */
        /* <DEDUP_REMOVED lines=12> */
[----:B-1----:R-:W3:Y:S04]  /*77d00*/  LDL.LU R6, [R1+0x498] ;  /* 0x0004980001067983 */ /* 0x002ee80000300800 */
[----:B------:R-:W3:Y:S04]  /*77d10*/  LDL.LU R7, [R1+0x49c] ;  /* 0x00049c0001077983 */ /* 0x000ee80000300800 */
[----:B------:R-:W3:Y:S04]  /*77d20*/  LDL.LU R2, [R1+0x144c] ;  /* 0x00144c0001027983 */ /* 0x000ee80000300800 */
[----:B------:R-:W3:Y:S01]  /*77d30*/  LDL.LU R3, [R1+0x1458] ;  /* 0x0014580001037983 */ /* 0x000ee20000300800 */
[----:B------:R-:W-:-:S03]  /*77d40*/  F2FP.F16.E4M3.UNPACK_B R34, R36 ;  /* 0x00000024ff22723e */ /* 0x000fc600020006ff */
[----:B------:R-:W3:Y:S01]  /*77d50*/  LDL.LU R56, [R1+0x1454] ;  /* 0x0014540001387983 */ /* 0x000ee20000300800 */
[----:B------:R-:W-:-:S03]  /*77d60*/  F2FP.F16.E4M3.UNPACK_B R35, R37 ;  /* 0x00000025ff23723e */ /* 0x000fc600020006ff */
[----:B------:R-:W3:Y:S04]  /*77d70*/  LDL.LU R57, [R1+0x1460] ;  /* 0x0014600001397983 */ /* 0x000ee80000300800 */
[----:B------:R-:W3:Y:S01]  /*77d80*/  LDL.LU R58, [R1+0x145c] ;  /* 0x00145c00013a7983 */ /* 0x000ee20000300800 */
[----:B------:R-:W-:-:S03]  /*77d90*/  IMAD.MOV.U32 R33, RZ, RZ, R0 ;  /* 0x000000ffff217224 */ /* 0x000fc600078e0000 */
        /* <DEDUP_REMOVED lines=12> */
[----:B------:R0:W-:Y:S04]  /*77e60*/  STL.64 [R1+0x44d8], R38 ;  /* 0x0044d82601007387 */ /* 0x0001e80000100a00 */
[----:B0-----:R-:W3:Y:S04]  /*77e70*/  LDL.LU R39, [R1+0x1450] ;  /* 0x0014500001277983 */ /* 0x001ee80000300800 */
[----:B------:R0:W-:Y:S04]  /*77e80*/  STL.64 [R1+0x44d0], R36 ;  /* 0x0044d02401007387 */ /* 0x0001e80000100a00 */
[----:B0-----:R-:W3:Y:S04]  /*77e90*/  LDL.64 R36, [R1+0x2a8] ;  /* 0x0002a80001247983 */ /* 0x001ee80000100a00 */
[----:B------:R-:W-:Y:S04]  /*77ea0*/  STL [R1+0x4508], R40 ;  /* 0x0045082801007387 */ /* 0x000fe80000100800 */
[----:B------:R-:W-:Y:S01]  /*77eb0*/  STL.64 [R1+0x288], R34 ;  /* 0x0002882201007387 */ /* 0x000fe20000100a00 */
[----:B--2---:R-:W-:-:S15]  /*77ec0*/  HMMA.16816.F32 R12, R24, R34, R12 ;  /* 0x00000022180c723c */ /* 0x004fde000000180c */
[----:B------:R-:W-:-:S04]  /*77ed0*/  NOP ;  /* 0x0000000000007918 */ /* 0x000fc80000000000 */
[----:B------:R-:W-:Y:S04]  /*77ee0*/  STL.64 [R1+0xad0], R12 ;  /* 0x000ad00c01007387 */ /* 0x000fe80000100a00 */
[----:B------:R0:W-:Y:S04]  /*77ef0*/  STL.64 [R1+0xad8], R14 ;  /* 0x000ad80e01007387 */ /* 0x0001e80000100a00 */
[----:B0-----:R-:W2:Y:S01]  /*77f00*/  LDL.LU.64 R14, [R1+0x48d8] ;  /* 0x0048d800010e7983 */ /* 0x001ea20000300a00 */
[----:B----4-:R-:W-:Y:S02]  /*77f10*/  IMAD.MOV.U32 R10, RZ, RZ, R61 ;  /* 0x000000ffff0a7224 */ /* 0x010fe400078e003d */
[----:B---3--:R-:W-:Y:S01]  /*77f20*/  IMAD.MOV.U32 R11, RZ, RZ, R60 ;  /* 0x000000ffff0b7224 */ /* 0x008fe200078e003c */
[----:B------:R-:W-:-:S02]  /*77f30*/  F2FP.F16.E4M3.UNPACK_B R60, R40 ;  /* 0x00000028ff3c723e */ /* 0x000fc400020006ff */
[----:B------:R-:W-:Y:S01]  /*77f40*/  F2FP.F16.E4M3.UNPACK_B R61, R41 ;  /* 0x00000029ff3d723e */ /* 0x000fe200020006ff */
[----:B------:R-:W3:Y:S06]  /*77f50*/  LDL.LU.64 R12, [R1+0x48d0] ;  /* 0x0048d000010c7983 */ /* 0x000eec0000300a00 */
[----:B------:R-:W-:Y:S01]  /*77f60*/  HMMA.16816.F32 R24, R24, R60, R4 ;  /* 0x0000003c1818723c */ /* 0x000fe20000001804 */
[----:B------:R0:W-:Y:S04]  /*77f70*/  STL [R1+0x450c], R41 ;  /* 0x00450c2901007387 */ /* 0x0001e80000100800 */
[----:B------:R-:W4:Y:S01]  /*77f80*/  LDL.LU R40, [R1+0x4d0] ;  /* 0x0004d00001287983 */ /* 0x000f220000300800 */
[----:B------:R-:W-:-:S02]  /*77f90*/  IMAD R3, R56, 0x100, R3 ;  /* 0x0000010038037824 */ /* 0x000fc400078e0203 */
[----:B------:R-:W-:Y:S02]  /*77fa0*/  IMAD R56, R58, 0x100, R57 ;  /* 0x000001003a387824 */ /* 0x000fe400078e0239 */
[----:B------:R-:W-:Y:S02]  /*77fb0*/  IMAD R2, R2, 0x100, R39 ;  /* 0x0000010002027824 */ /* 0x000fe400078e0227 */
[----:B------:R-:W-:Y:S01]  /*77fc0*/  IMAD R57, R0, 0x100, R59 ;  /* 0x0000010000397824 */ /* 0x000fe200078e023b */
[----:B0-----:R-:W4:Y:S04]  /*77fd0*/  LDL.LU R41, [R1+0x4d4] ;  /* 0x0004d40001297983 */ /* 0x001f280000300800 */
[----:B------:R-:W4:Y:S04]  /*77fe0*/  LDL.LU R42, [R1+0x4d8] ;  /* 0x0004d800012a7983 */ /* 0x000f280000300800 */
[----:B------:R-:W4:Y:S04]  /*77ff0*/  LDL.LU R43, [R1+0x4dc] ;  /* 0x0004dc00012b7983 */ /* 0x000f280000300800 */
[----:B------:R-:W-:Y:S04]  /*78000*/  STL [R1+0x268], R60 ;  /* 0x0002683c01007387 */ /* 0x000fe80000100800 */
[----:B------:R-:W-:Y:S04]  /*78010*/  STL [R1+0x26c], R61 ;  /* 0x00026c3d01007387 */ /* 0x000fe80000100800 */
[----:B------:R-:W4:Y:S04]  /*78020*/  LDL.LU.64 R6, [R1+0x48c8] ;  /* 0x0048c80001067983 */ /* 0x000f280000300a00 */
        /* <DEDUP_REMOVED lines=14> */
[----:B0-----:R-:W2:Y:S01]  /*78110*/  LDL.LU.64 R10, [R1+0x48c0] ;  /* 0x0048c000010a7983 */ /* 0x001ea20000300a00 */
[C---:B---3--:R-:W-:Y:S08]  /*78120*/  HMMA.16816.F32 R56, R24.reuse, R32, R56 ;  /* 0x000000201838723c */ /* 0x048ff00000001838 */
[----:B--2---:R-:W-:-:S15]  /*78130*/  HMMA.16816.F32 R20, R24, R10, R20 ;  /* 0x0000000a1814723c */ /* 0x004fde0000001814 */
[----:B------:R-:W-:-:S04]  /*78140*/  NOP ;  /* 0x0000000000007918 */ /* 0x000fc80000000000 */
[----:B------:R-:W-:Y:S04]  /*78150*/  STL.64 [R1+0xaa0], R20 ;  /* 0x000aa01401007387 */ /* 0x000fe80000100a00 */
[----:B------:R0:W-:Y:S04]  /*78160*/  STL.64 [R1+0xaa8], R22 ;  /* 0x000aa81601007387 */ /* 0x0001e80000100a00 */
[----:B0-----:R-:W2:Y:S04]  /*78170*/  LDL.LU.64 R22, [R1+0x48b8] ;  /* 0x0048b80001167983 */ /* 0x001ea80000300a00 */
[----:B------:R-:W2:Y:S04]  /*78180*/  LDL.LU.64 R20, [R1+0x48b0] ;  /* 0x0048b00001147983 */ /* 0x000ea80000300a00 */
        /* <DEDUP_REMOVED lines=15> */
[----:B------:R2:W-:Y:S01]  /*78280*/  STL.64 [R1+0xa58], R18 ;  /* 0x000a581201007387 */ /* 0x0005e20000100a00 */
[----:B------:R-:W-:-:S03]  /*78290*/  IMAD R2, R49, 0x100, R48 ;  /* 0x0000010031027824 */ /* 0x000fc600078e0230 */
[----:B------:R-:W3:Y:S01]  /*782a0*/  LDL.LU R48, [R1+0x3b0] ;  /* 0x0003b00001307983 */ /* 0x000ee20000300800 */
[----:B------:R-:W-:Y:S01]  /*782b0*/  IMAD R3, R51, 0x100, R50 ;  /* 0x0000010033037824 */ /* 0x000fe200078e0232 */
[----:B--2---:R-:W-:-:S15]  /*782c0*/  HMMA.16816.F32 R16, R24, R60, R20 ;  /* 0x0000003c1810723c */ /* 0x004fde0000001814 */
[----:B------:R-:W-:-:S04]  /*782d0*/  NOP ;  /* 0x0000000000007918 */ /* 0x000fc80000000000 */
[----:B------:R0:W-:Y:S04]  /*782e0*/  STL.64 [R1+0xa40], R16 ;  /* 0x000a401001007387 */ /* 0x0001e80000100a00 */
[----:B------:R1:W-:Y:S04]  /*782f0*/  STL.64 [R1+0xa48], R18 ;  /* 0x000a481201007387 */ /* 0x0003e80000100a00 */
[----:B------:R-:W3:Y:S04]  /*78300*/  LDL.LU R49, [R1+0x3b4] ;  /* 0x0003b40001317983 */ /* 0x000ee80000300800 */
[----:B------:R-:W2:Y:S04]  /*78310*/  LDL.LU R50, [R1+0x3b8] ;  /* 0x0003b80001327983 */ /* 0x000ea80000300800 */
[----:B------:R-:W2:Y:S04]  /*78320*/  LDL.LU R51, [R1+0x3bc] ;  /* 0x0003bc0001337983 */ /* 0x000ea80000300800 */
[----:B--2---:R-:W-:Y:S04]  /*78330*/  STL.64 [R1+0x4838], R50 ;  /* 0x0048383201007387 */ /* 0x004fe80000100a00 */
[----:B---3--:R2:W-:Y:S04]  /*78340*/  STL.64 [R1+0x4830], R48 ;  /* 0x0048303001007387 */ /* 0x0085e80000100a00 */
[----:B0-----:R-:W3:Y:S04]  /*78350*/  LDL.LU R16, [R1+0x3d0] ;  /* 0x0003d00001107983 */ /* 0x001ee80000300800 */
[----:B------:R-:W3:Y:S04]  /*78360*/  LDL.LU R17, [R1+0x3d4] ;  /* 0x0003d40001117983 */ /* 0x000ee80000300800 */
[----:B-1----:R-:W4:Y:S04]  /*78370*/  LDL.LU R18, [R1+0x3d8] ;  /* 0x0003d80001127983 */ /* 0x002f280000300800 */
[----:B------:R-:W4:Y:S04]  /*78380*/  LDL.LU R19, [R1+0x3dc] ;  /* 0x0003dc0001137983 */ /* 0x000f280000300800 */
[----:B----4-:R-:W-:Y:S04]  /*78390*/  STL.64 [R1+0x4848], R18 ;  /* 0x0048481201007387 */ /* 0x010fe80000100a00 */
[----:B---3--:R0:W-:Y:S04]  /*783a0*/  STL.64 [R1+0x4840], R16 ;  /* 0x0048401001007387 */ /* 0x0081e80000100a00 */
[----:B------:R-:W3:Y:S04]  /*783b0*/  LDL.LU R28, [R1+0x3e0] ;  /* 0x0003e000011c7983 */ /* 0x000ee80000300800 */
[----:B------:R-:W3:Y:S04]  /*783c0*/  LDL.LU R29, [R1+0x3e4] ;  /* 0x0003e400011d7983 */ /* 0x000ee80000300800 */
[----:B------:R-:W4:Y:S04]  /*783d0*/  LDL.LU R30, [R1+0x3e8] ;  /* 0x0003e800011e7983 */ /* 0x000f280000300800 */
[----:B------:R-:W4:Y:S04]  /*783e0*/  LDL.LU R31, [R1+0x3ec] ;  /* 0x0003ec00011f7983 */ /* 0x000f280000300800 */
[----:B----4-:R-:W-:Y:S04]  /*783f0*/  STL.64 [R1+0x4858], R30 ;  /* 0x0048581e01007387 */ /* 0x010fe80000100a00 */
[----:B---3--:R1:W-:Y:S04]  /*78400*/  STL.64 [R1+0x4850], R28 ;  /* 0x0048501c01007387 */ /* 0x0083e80000100a00 */
[----:B--2---:R-:W2:Y:S04]  /*78410*/  LDL.LU R48, [R1+0x40] ;  /* 0x0000400001307983 */ /* 0x004ea80000300800 */
        /* <DEDUP_REMOVED lines=13> */
[----:B------:R-:W4:Y:S04]  /*784f0*/  LDL.LU R30, [R1+0x438] ;  /* 0x00043800011e7983 */ /* 0x000f280000300800 */
[----:B------:R-:W4:Y:S04]  /*78500*/  LDL.LU R31, [R1+0x43c] ;  /* 0x00043c00011f7983 */ /* 0x000f280000300800 */
[----:B----4-:R-:W-:Y:S04]  /*78510*/  STL.64 [R1+0x4888], R30 ;  /* 0x0048881e01007387 */ /* 0x010fe80000100a00 */
[----:B---3--:R-:W-:Y:S04]  /*78520*/  STL.64 [R1+0x4880], R28 ;  /* 0x0048801c01007387 */ /* 0x008fe80000100a00 */
[----:B--2---:R-:W2:Y:S04]  /*78530*/  LDL.LU R48, [R1+0x440] ;  /* 0x0004400001307983 */ /* 0x004ea80000300800 */
        /* <DEDUP_REMOVED lines=16> */
[----:B------:R-:W4:Y:S01]  /*78640*/  LDL.LU R51, [R1+0x48c] ;  /* 0x00048c0001337983 */ /* 0x000f220000300800 */
[----:B------:R-:W-:-:S02]  /*78650*/  IMAD R56, R53, 0x100, R52 ;  /* 0x0000010035387824 */ /* 0x000fc400078e0234 */
[----:B------:R-:W-:Y:S01]  /*78660*/  IMAD R57, R55, 0x100, R54 ;  /* 0x0000010037397824 */ /* 0x000fe200078e0236 */
[----:B------:R-:W2:Y:S04]  /*78670*/  LDL.LU R28, [R1+0x460] ;  /* 0x00046000011c7983 */ /* 0x000ea80000300800 */
[----:B------:R-:W2:Y:S04]  /*78680*/  LDL.LU R29, [R1+0x464] ;  /* 0x00046400011d7983 */ /* 0x000ea80000300800 */
[----:B------:R-:W2:Y:S01]  /*78690*/  LDL.LU R30, [R1+0x468] ;  /* 0x00046800011e7983 */ /* 0x000ea20000300800 */
[----:B------:R-:W-:-:S02]  /*786a0*/  F2FP.F16.E4M3.UNPACK_B R20, R2 ;  /* 0x00000002ff14723e */ /* 0x000fc400020006ff */
[----:B------:R-:W-:Y:S02]  /*786b0*/  F2FP.F16.E4M3.UNPACK_B R21, R3 ;  /* 0x00000003ff15723e */ /* 0x000fe400020006ff */
[----:B------:R-:W-:Y:S02]  /*786c0*/  F2FP.F16.E4M3.UNPACK_B R22, R56 ;  /* 0x00000038ff16723e */ /* 0x000fe400020006ff */
[----:B------:R-:W-:Y:S01]  /*786d0*/  F2FP.F16.E4M3.UNPACK_B R23, R57 ;  /* 0x00000039ff17723e */ /* 0x000fe200020006ff */
        /* <DEDUP_REMOVED lines=36> */
[C---:B--2---:R-:W-:Y:S08]  /*78920*/  HMMA.16816.F32 R16, R20.reuse, R6, R16 ;  /* 0x000000061410723c */ /* 0x044ff00000001810 */
[C---:B---3--:R-:W-:Y:S08]  /*78930*/  HMMA.16816.F32 R48, R20.reuse, R12, R48 ;  /* 0x0000000c1430723c */ /* 0x048ff00000001830 */
[----:B----4-:R-:W-:-:S15]  /*78940*/  HMMA.16816.F32 R28, R20, R32, R28 ;  /* 0x00000020141c723c */ /* 0x010fde000000181c */
        /* <DEDUP_REMOVED lines=13> */
[----:B------:R-:W-:-:S02]  /*78a20*/  IMAD R24, R9, 0x100, R4 ;  /* 0x0000010009187824 */ /* 0x000fc400078e0204 */
[----:B------:R-:W-:Y:S02]  /*78a30*/  IMAD R25, R0, 0x100, R8 ;  /* 0x0000010000197824 */ /* 0x000fe400078e0208 */
[----:B------:R-:W-:Y:S01]  /*78a40*/  IMAD R2, R38, 0x100, R27 ;  /* 0x0000010026027824 */ /* 0x000fe200078e021b */
[C---:B--2---:R-:W-:Y:S08]  /*78a50*/  HMMA.16816.F32 R28, R20.reuse, R36, R28 ;  /* 0x00000024141c723c */ /* 0x044ff0000000181c */
[C---:B---3--:R-:W-:Y:S11]  /*78a60*/  HMMA.16816.F32 R16, R20.reuse, R34, R16 ;  /* 0x000000221410723c */ /* 0x048ff60000001810 */
[----:B------:R-:W-:Y:S04]  /*78a70*/  STL.64 [R1+0x9e0], R28 ;  /* 0x0009e01c01007387 */ /* 0x000fe80000100a00 */
[----:B------:R0:W-:Y:S01]  /*78a80*/  STL.64 [R1+0x9e8], R30 ;  /* 0x0009e81e01007387 */ /* 0x0001e20000100a00 */
[----:B----4-:R-:W-:Y:S03]  /*78a90*/  HMMA.16816.F32 R20, R20, R60, R48 ;  /* 0x0000003c1414723c */ /* 0x010fe60000001830 */
        /* <DEDUP_REMOVED lines=16> */
[----:B------:R-:W-:Y:S01]  /*78ba0*/  IMAD R3, R5, 0x100, R39 ;  /* 0x0000010005037824 */ /* 0x000fe200078e0227 */
[----:B------:R-:W-:-:S04]  /*78bb0*/  F2FP.F16.E4M3.UNPACK_B R20, R2 ;  /* 0x00000002ff14723e */ /* 0x000fc800020006ff */
[----:B------:R-:W-:-:S07]  /*78bc0*/  F2FP.F16.E4M3.UNPACK_B R21, R3 ;  /* 0x00000003ff15723e */ /* 0x000fce00020006ff */
[C---:B------:R-:W-:Y:S08]  /*78bd0*/  HMMA.16816.F32 R56, R20.reuse, R10, R56 ;  /* 0x0000000a1438723c */ /* 0x040ff00000001838 */
[C---:B------:R-:W-:Y:S08]  /*78be0*/  HMMA.16816.F32 R40, R20.reuse, R32, R40 ;  /* 0x000000201428723c */ /* 0x040ff00000001828 */
[C---:B--2---:R-:W-:Y:S08]  /*78bf0*/  HMMA.16816.F32 R24, R20.reuse, R14, R24 ;  /* 0x0000000e1418723c */ /* 0x044ff00000001818 */
[C---:B---3--:R-:W-:Y:S11]  /*78c00*/  HMMA.16816.F32 R16, R20.reuse, R12, R16 ;  /* 0x0000000c1410723c */ /* 0x048ff60000001810 */
[----:B------:R-:W-:Y:S04]  /*78c10*/  STL.64 [R1+0x9b0], R24 ;  /* 0x0009b01801007387 */ /* 0x000fe80000100a00 */
[----:B------:R0:W-:Y:S02]  /*78c20*/  STL.64 [R1+0x9b8], R26 ;  /* 0x0009b81a01007387 */ /* 0x0001e40000100a00 */
[C---:B0-----:R-:W-:Y:S02]  /*78c30*/  HMMA.16816.F32 R24, R20.reuse, R6, R28 ;  /* 0x000000061418723c */ /* 0x041fe4000000181c */
        /* <DEDUP_REMOVED lines=10> */
[C---:B0-----:R-:W-:Y:S08]  /*78ce0*/  HMMA.16816.F32 R16, R20.reuse, R36, R44 ;  /* 0x000000241410723c */ /* 0x041ff0000000182c */
[----:B----4-:R-:W-:Y:S01]  /*78cf0*/  HMMA.16816.F32 R12, R20, R34, R48 ;  /* 0x00000022140c723c */ /* 0x010fe20000001830 */
[----:B------:R-:W-:Y:S10]  /*78d00*/  STL.64 [R1+0x4808], R34 ;  /* 0x0048082201007387 */ /* 0x000ff40000100a00 */
[----:B------:R0:W-:Y:S04]  /*78d10*/  STL.64 [R1+0x960], R16 ;  /* 0x0009601001007387 */ /* 0x0001e80000100a00 */
[----:B------:R1:W-:Y:S04]  /*78d20*/  STL.64 [R1+0x968], R18 ;  /* 0x0009681201007387 */ /* 0x0003e80000100a00 */
        /* <DEDUP_REMOVED lines=11> */
[----:B-1----:R-:W4:Y:S04]  /*78de0*/  LDL.LU R18, [R1+0x2f8] ;  /* 0x0002f80001127983 */ /* 0x002f280000300800 */
        /* <DEDUP_REMOVED lines=37> */
[----:B-1----:R-:W3:Y:S04]  /*79040*/  LDL.LU R44, [R1+0x3a0] ;  /* 0x0003a000012c7983 */ /* 0x002ee80000300800 */
        /* <DEDUP_REMOVED lines=22> */
[----:B------:R-:W-:-:S03]  /*791b0*/  IMAD R2, R53, 0x100, R52 ;  /* 0x0000010035027824 */ /* 0x000fc600078e0234 */
[----:B------:R-:W3:Y:S04]  /*791c0*/  LDL.LU R51, [R1+0x2bc] ;  /* 0x0002bc0001337983 */ /* 0x000ee80000300800 */
[----:B------:R-:W3:Y:S01]  /*791d0*/  LDL.LU R52, [R1+0x290] ;  /* 0x0002900001347983 */ /* 0x000ee20000300800 */
[----:B------:R-:W-:-:S03]  /*791e0*/  IMAD R3, R55, 0x100, R54 ;  /* 0x0000010037037824 */ /* 0x000fc600078e0236 */
[----:B------:R-:W3:Y:S04]  /*791f0*/  LDL.LU R53, [R1+0x294] ;  /* 0x0002940001357983 */ /* 0x000ee80000300800 */
[----:B------:R-:W3:Y:S04]  /*79200*/  LDL.LU R54, [R1+0x298] ;  /* 0x0002980001367983 */ /* 0x000ee80000300800 */
[----:B------:R-:W3:Y:S01]  /*79210*/  LDL.LU R55, [R1+0x29c] ;  /* 0x00029c0001377983 */ /* 0x000ee20000300800 */
[----:B--2---:R-:W-:Y:S03]  /*79220*/  HMMA.16816.F32 R20, R20, R60, R12 ;  /* 0x0000003c1414723c */ /* 0x004fe6000000180c */
[----:B------:R-:W2:Y:S01]  /*79230*/  LDL.LU.64 R14, [R1+0x4828] ;  /* 0x00482800010e7983 */ /* 0x000ea20000300a00 */
[----:B----4-:R-:W-:-:S02]  /*79240*/  IMAD R24, R26, 0x100, R56 ;  /* 0x000001001a187824 */ /* 0x010fc400078e0238 */
[----:B------:R-:W-:Y:S01]  /*79250*/  IMAD R25, R38, 0x100, R27 ;  /* 0x0000010026197824 */ /* 0x000fe200078e021b */
[----:B------:R-:W4:-:S12]  /*79260*/  LDL.LU.64 R12, [R1+0x4820] ;  /* 0x00482000010c7983 */ /* 0x000f180000300a00 */
[----:B------:R0:W-:Y:S04]  /*79270*/  STL.64 [R1+0x940], R20 ;  /* 0x0009401401007387 */ /* 0x0001e80000100a00 */
[----:B------:R1:W-:Y:S01]  /*79280*/  STL.64 [R1+0x948], R22 ;  /* 0x0009481601007387 */ /* 0x0003e20000100a00 */
[----:B0-----:R-:W-:Y:S02]  /*79290*/  F2FP.F16.E4M3.UNPACK_B R20, R2 ;  /* 0x00000002ff14723e */ /* 0x001fe400020006ff */
[----:B------:R-:W-:Y:S02]  /*792a0*/  F2FP.F16.E4M3.UNPACK_B R21, R3 ;  /* 0x00000003ff15723e */ /* 0x000fe400020006ff */
[----:B-1----:R-:W-:Y:S02]  /*792b0*/  F2FP.F16.E4M3.UNPACK_B R22, R24 ;  /* 0x00000018ff16723e */ /* 0x002fe400020006ff */
[----:B------:R-:W-:Y:S01]  /*792c0*/  F2FP.F16.E4M3.UNPACK_B R23, R25 ;  /* 0x00000019ff17723e */ /* 0x000fe200020006ff */
[----:B------:R-:W4:Y:S04]  /*792d0*/  LDL.LU R24, [R1+0x330] ;  /* 0x0003300001187983 */ /* 0x000f280000300800 */
[----:B------:R-:W4:Y:S04]  /*792e0*/  LDL.LU R25, [R1+0x334] ;  /* 0x0003340001197983 */ /* 0x000f280000300800 */
[----:B------:R-:W4:Y:S04]  /*792f0*/  LDL.LU R26, [R1+0x338] ;  /* 0x00033800011a7983 */ /* 0x000f280000300800 */
[----:B------:R-:W4:Y:S01]  /*79300*/  LDL.LU R27, [R1+0x33c] ;  /* 0x00033c00011b7983 */ /* 0x000f220000300800 */
        /* <DEDUP_REMOVED lines=10> */
[----:B------:R-:W3:Y:S01]  /*793b0*/  LDL.LU.64 R32, [R1+0x4800] ;  /* 0x0048000001207983 */ /* 0x000ee20000300a00 */
[C---:B--2---:R-:W-:Y:S08]  /*793c0*/  HMMA.16816.F32 R44, R20.reuse, R6, R44 ;  /* 0x00000006142c723c */ /* 0x044ff0000000182c */
[----:B---3--:R-:W-:-:S15]  /*793d0*/  HMMA.16816.F32 R16, R20, R32, R16 ;  /* 0x000000201410723c */ /* 0x008fde0000001810 */
[----:B------:R-:W-:-:S04]  /*793e0*/  NOP ;  /* 0x0000000000007918 */ /* 0x000fc80000000000 */
[----:B------:R-:W-:Y:S04]  /*793f0*/  STL.64 [R1+0x910], R16 ;  /* 0x0009101001007387 */ /* 0x000fe80000100a00 */
[----:B------:R0:W-:Y:S04]  /*79400*/  STL.64 [R1+0x918], R18 ;  /* 0x0009181201007387 */ /* 0x0001e80000100a00 */
[----:B0-----:R-:W4:Y:S04]  /*79410*/  LDL.LU.64 R18, [R1+0x47f8] ;  /* 0x0047f80001127983 */ /* 0x001f280000300a00 */
[----:B------:R-:W4:Y:S04]  /*79420*/  LDL.LU.64 R16, [R1+0x47f0] ;  /* 0x0047f00001107983 */ /* 0x000f280000300a00 */
[----:B------:R-:W-:Y:S04]  /*79430*/  STL.64 [R1+0x900], R44 ;  /* 0x0009002c01007387 */ /* 0x000fe80000100a00 */
[----:B------:R0:W-:Y:S04]  /*79440*/  STL.64 [R1+0x908], R46 ;  /* 0x0009082e01007387 */ /* 0x0001e80000100a00 */
[----:B0-----:R-:W2:Y:S04]  /*79450*/  LDL.LU.64 R46, [R1+0x47e8] ;  /* 0x0047e800012e7983 */ /* 0x001ea80000300a00 */
[----:B------:R-:W2:Y:S01]  /*79460*/  LDL.LU.64 R44, [R1+0x47e0] ;  /* 0x0047e000012c7983 */ /* 0x000ea20000300a00 */
        /* <DEDUP_REMOVED lines=10> */
[----:B------:R-:W-:Y:S01]  /*79510*/  HMMA.16816.F32 R24, R20, R34, R24 ;  /* 0x000000221418723c */ /* 0x000fe20000001818 */
[----:B------:R-:W-:-:S02]  /*79520*/  IMAD R2, R5, 0x100, R39 ;  /* 0x0000010005027824 */ /* 0x000fc400078e0227 */
[----:B------:R-:W-:-:S05]  /*79530*/  IMAD R3, R9, 0x100, R4 ;  /* 0x0000010009037824 */ /* 0x000fca00078e0204 */
[----:B------:R-:W-:Y:S01]  /*79540*/  HMMA.16816.F32 R40, R20, R60, R40 ;  /* 0x0000003c1428723c */ /* 0x000fe20000001828 */
[----:B------:R-:W-:Y:S02]  /*79550*/  F2FP.F16.E4M3.UNPACK_B R20, R2 ;  /* 0x00000002ff14723e */ /* 0x000fe400020006ff */
[----:B------:R-:W-:-:S08]  /*79560*/  F2FP.F16.E4M3.UNPACK_B R21, R3 ;  /* 0x00000003ff15723e */ /* 0x000fd000020006ff */
[----:B------:R0:W-:Y:S02]  /*79570*/  STL.64 [R1+0x8d0], R24 ;  /* 0x0008d01801007387 */ /* 0x0001e40000100a00 */
[----:B0-----:R-:W-:Y:S02]  /*79580*/  IMAD R24, R58, 0x100, R8 ;  /* 0x000001003a187824 */ /* 0x001fe400078e0208 */
[----:B------:R-:W-:-:S03]  /*79590*/  IMAD R25, R0, 0x100, R59 ;  /* 0x0000010000197824 */ /* 0x000fc600078e023b */
[----:B------:R-:W-:Y:S02]  /*795a0*/  F2FP.F16.E4M3.UNPACK_B R22, R24 ;  /* 0x00000018ff16723e */ /* 0x000fe400020006ff */
[----:B------:R-:W-:Y:S01]  /*795b0*/  F2FP.F16.E4M3.UNPACK_B R23, R25 ;  /* 0x00000019ff17723e */ /* 0x000fe200020006ff */
[----:B------:R2:W-:Y:S06]  /*795c0*/  STL.64 [R1+0x8d8], R26 ;  /* 0x0008d81a01007387 */ /* 0x0005ec0000100a00 */
[----:B------:R-:W-:Y:S01]  /*795d0*/  HMMA.16816.F32 R28, R20, R14, R28 ;  /* 0x0000000e141c723c */ /* 0x000fe2000000181c */
[----:B------:R-:W-:Y:S04]  /*795e0*/  STL.64 [R1+0x8c0], R40 ;  /* 0x0008c02801007387 */ /* 0x000fe80000100a00 */
[----:B------:R-:W-:-:S14]  /*795f0*/  STL.64 [R1+0x8c8], R42 ;  /* 0x0008c82a01007387 */ /* 0x000fdc0000100a00 */
[----:B------:R-:W-:Y:S04]  /*79600*/  STL.64 [R1+0x8b0], R28 ;  /* 0x0008b01c01007387 */ /* 0x000fe80000100a00 */
[----:B------:R-:W-:Y:S04]  /*79610*/  STL.64 [R1+0x8b8], R30 ;  /* 0x0008b81e01007387 */ /* 0x000fe80000100a00 */
[----:B------:R-:W-:Y:S01]  /*79620*/  STL.64 [R1+0x47b8], R34 ;  /* 0x0047b82201007387 */ /* 0x000fe20000100a00 */
[C---:B--2---:R-:W-:Y:S08]  /*79630*/  HMMA.16816.F32 R24, R20.reuse, R10, R16 ;  /* 0x0000000a1418723c */ /* 0x044ff00000001810 */
[C---:B---3--:R-:W-:Y:S11]  /*79640*/  HMMA.16816.F32 R16, R20.reuse, R32, R44 ;  /* 0x000000201410723c */ /* 0x048ff6000000182c */
[----:B------:R-:W-:Y:S04]  /*79650*/  STL.64 [R1+0x8a0], R24 ;  /* 0x0008a01801007387 */ /* 0x000fe80000100a00 */
[----:B------:R-:W-:Y:S04]  /*79660*/  STL.64 [R1+0x8a8], R26 ;  /* 0x0008a81a01007387 */ /* 0x000fe80000100a00 */
[----:B------:R-:W-:Y:S04]  /*79670*/  STL.64 [R1+0x47b0], R32 ;  /* 0x0047b02001007387 */ /* 0x000fe80000100a00 */
[----:B------:R-:W-:Y:S04]  /*79680*/  STL.64 [R1+0x890], R16 ;  /* 0x0008901001007387 */ /* 0x000fe80000100a00 */
[----:B------:R0:W-:Y:S04]  /*79690*/  STL.64 [R1+0x898], R18 ;  /* 0x0008981201007387 */ /* 0x0001e80000100a00 */
[----:B------:R1:W-:Y:S01]  /*796a0*/  STL.64 [R1+0x4768], R6 ;  /* 0x0047680601007387 */ /* 0x0003e20000100a00 */
[C---:B0-----:R-:W-:Y:S08]  /*796b0*/  HMMA.16816.F32 R16, R20.reuse, R6, R48 ;  /* 0x000000061410723c */ /* 0x041ff00000001830 */
[C---:B-1----:R-:W-:Y:S11]  /*796c0*/  HMMA.16816.F32 R4, R20.reuse, R12, R52 ;  /* 0x0000000c1404723c */ /* 0x042ff60000001834 */
        /* <DEDUP_REMOVED lines=68> */
[----:B------:R-:W2:Y:S04]  /*79b10*/  LDL.LU R16, [R1] ;  /* 0x0000000001107983 */ /* 0x000ea80000300800 */
        /* <DEDUP_REMOVED lines=15> */
[----:B0-----:R-:W2:Y:S04]  /*79c10*/  LDL.LU.64 R34, [R1+0x47b8] ;  /* 0x0047b80001227983 */ /* 0x001ea80000300a00 */
[----:B------:R-:W3:Y:S01]  /*79c20*/  LDL.LU.64 R32, [R1+0x47b0] ;  /* 0x0047b00001207983 */ /* 0x000ee20000300a00 */
[C---:B--2---:R-:W-:Y:S08]  /*79c30*/  HMMA.16816.F32 R52, R20.reuse, R34, R52 ;  /* 0x000000221434723c */ /* 0x044ff00000001834 */
[----:B------:R-:W-:Y:S11]  /*79c40*/  HMMA.16816.F32 R20, R20, R60, R12 ;  /* 0x0000003c1414723c */ /* 0x000ff6000000180c */
[----:B------:R-:W-:Y:S04]  /*79c50*/  STL.64 [R1+0x850], R52 ;  /* 0x0008503401007387 */ /* 0x000fe80000100a00 */
[----:B------:R0:W-:Y:S04]  /*79c60*/  STL.64 [R1+0x858], R54 ;  /* 0x0008583601007387 */ /* 0x0001e80000100a00 */
[----:B0-----:R-:W2:Y:S04]  /*79c70*/  LDL.LU.64 R54, [R1+0x47a8] ;  /* 0x0047a80001367983 */ /* 0x001ea80000300a00 */
[----:B------:R-:W2:Y:S04]  /*79c80*/  LDL.LU.64 R52, [R1+0x47a0] ;  /* 0x0047a00001347983 */ /* 0x000ea80000300a00 */
[----:B------:R-:W2:Y:S01]  /*79c90*/  LDL.LU.64 R14, [R1+0x4798] ;  /* 0x00479800010e7983 */ /* 0x000ea20000300a00 */
[----:B----4-:R-:W-:-:S02]  /*79ca0*/  IMAD R2, R41, 0x100, R27 ;  /* 0x0000010029027824 */ /* 0x010fc400078e021b */
[----:B------:R-:W-:Y:S02]  /*79cb0*/  IMAD R3, R38, 0x100, R40 ;  /* 0x0000010026037824 */ /* 0x000fe400078e0228 */
[----:B------:R-:W-:Y:S02]  /*79cc0*/  IMAD R24, R29, 0x100, R39 ;  /* 0x000001001d187824 */ /* 0x000fe400078e0227 */
[----:B------:R-:W-:Y:S01]  /*79cd0*/  IMAD R25, R9, 0x100, R28 ;  /* 0x0000010009197824 */ /* 0x000fe200078e021c */
        /* <DEDUP_REMOVED lines=15> */
[----:B0-----:R-:W3:Y:S04]  /*79dd0*/  LDL.LU.64 R6, [R1+0x4788] ;  /* 0x0047880001067983 */ /* 0x001ee80000300a00 */
[----:B------:R-:W3:Y:S01]  /*79de0*/  LDL.LU.64 R4, [R1+0x4780] ;  /* 0x0047800001047983 */ /* 0x000ee20000300a00 */
[----:B------:R-:W-:-:S15]  /*79df0*/  HMMA.16816.F32 R52, R20, R10, R52 ;  /* 0x0000000a1434723c */ /* 0x000fde0000001834 */
[----:B------:R-:W-:-:S04]  /*79e00*/  NOP ;  /* 0x0000000000007918 */ /* 0x000fc80000000000 */
[----:B------:R-:W-:Y:S04]  /*79e10*/  STL.64 [R1+0x7a0], R52 ;  /* 0x0007a03401007387 */ /* 0x000fe80000100a00 */
[----:B------:R0:W-:Y:S04]  /*79e20*/  STL.64 [R1+0x7a8], R54 ;  /* 0x0007a83601007387 */ /* 0x0001e80000100a00 */
[----:B0-----:R-:W2:Y:S04]  /*79e30*/  LDL.LU.64 R54, [R1+0x4778] ;  /* 0x0047780001367983 */ /* 0x001ea80000300a00 */
[----:B------:R-:W2:Y:S01]  /*79e40*/  LDL.LU.64 R52, [R1+0x4770] ;  /* 0x0047700001347983 */ /* 0x000ea20000300a00 */
[----:B---3--:R-:W-:-:S15]  /*79e50*/  HMMA.16816.F32 R4, R20, R32, R4 ;  /* 0x000000201404723c */ /* 0x008fde0000001804 */
[----:B------:R-:W-:-:S04]  /*79e60*/  NOP ;  /* 0x0000000000007918 */ /* 0x000fc80000000000 */
[----:B------:R-:W-:Y:S04]  /*79e70*/  STL.64 [R1+0x790], R4 ;  /* 0x0007900401007387 */ /* 0x000fe80000100a00 */
[----:B------:R0:W-:Y:S04]  /*79e80*/  STL.64 [R1+0x798], R6 ;  /* 0x0007980601007387 */ /* 0x0001e80000100a00 */
[----:B0-----:R-:W2:Y:S02]  /*79e90*/  LDL.LU.64 R6, [R1+0x4768] ;  /* 0x0047680001067983 */ /* 0x001ea40000300a00 */
[----:B--2---:R-:W-:-:S15]  /*79ea0*/  HMMA.16816.F32 R52, R20, R6, R52 ;  /* 0x000000061434723c */ /* 0x004fde0000001834 */
[----:B------:R-:W-:-:S04]  /*79eb0*/  NOP ;  /* 0x0000000000007918 */ /* 0x000fc80000000000 */
[----:B------:R-:W-:Y:S04]  /*79ec0*/  STL.64 [R1+0x780], R52 ;  /* 0x0007803401007387 */ /* 0x000fe80000100a00 */
[----:B------:R0:W-:Y:S04]  /*79ed0*/  STL.64 [R1+0x788], R54 ;  /* 0x0007883601007387 */ /* 0x0001e80000100a00 */
[----:B0-----:R-:W4:Y:S04]  /*79ee0*/  LDL.LU.64 R54, [R1+0x4760] ;  /* 0x0047600001367983 */ /* 0x001f280000300a00 */
[----:B------:R-:W4:Y:S02]  /*79ef0*/  LDL.LU.64 R52, [R1+0x4758] ;  /* 0x0047580001347983 */ /* 0x000f240000300a00 */
[----:B----4-:R-:W-:-:S15]  /*79f00*/  HMMA.16816.F32 R52, R20, R12, R52 ;  /* 0x0000000c1434723c */ /* 0x010fde0000001834 */
[----:B------:R-:W-:-:S04]  /*79f10*/  NOP ;  /* 0x0000000000007918 */ /* 0x000fc80000000000 */
[----:B------:R-:W-:Y:S04]  /*79f20*/  STL.64 [R1+0x770], R52 ;  /* 0x0007703401007387 */ /* 0x000fe80000100a00 */
[----:B------:R0:W-:Y:S04]  /*79f30*/  STL.64 [R1+0x778], R54 ;  /* 0x0007783601007387 */ /* 0x0001e80000100a00 */
[----:B0-----:R-:W2:Y:S04]  /*79f40*/  LDL.LU.64 R54, [R1+0x4750] ;  /* 0x0047500001367983 */ /* 0x001ea80000300a00 */
[----:B------:R-:W2:Y:S01]  /*79f50*/  LDL.LU.64 R52, [R1+0x4748] ;  /* 0x0047480001347983 */ /* 0x000ea20000300a00 */
[C---:B------:R-:W-:Y:S08]  /*79f60*/  HMMA.16816.F32 R24, R20.reuse, R34, R24 ;  /* 0x000000221418723c */ /* 0x040ff00000001818 */
[----:B------:R-:W-:Y:S01]  /*79f70*/  HMMA.16816.F32 R16, R20, R60, R16 ;  /* 0x0000003c1410723c */ /* 0x000fe20000001810 */
[----:B------:R-:W-:-:S02]  /*79f80*/  IMAD R2, R43, 0x100, R8 ;  /* 0x000001002b027824 */ /* 0x000fc400078e0208 */
[----:B------:R-:W-:-:S05]  /*79f90*/  IMAD R3, R31, 0x100, R42 ;  /* 0x000001001f037824 */ /* 0x000fca00078e022a */
[----:B--2---:R-:W-:-:S15]  /*79fa0*/  HMMA.16816.F32 R52, R20, R36, R52 ;  /* 0x000000241434723c */ /* 0x004fde0000001834 */
[----:B------:R-:W-:-:S04]  /*79fb0*/  NOP ;  /* 0x0000000000007918 */ /* 0x000fc80000000000 */
[----:B------:R-:W-:Y:S04]  /*79fc0*/  STL.64 [R1+0x760], R52 ;  /* 0x0007603401007387 */ /* 0x000fe80000100a00 */
[----:B------:R0:W-:Y:S04]  /*79fd0*/  STL.64 [R1+0x768], R54 ;  /* 0x0007683601007387 */ /* 0x0001e80000100a00 */
[----:B0-----:R-:W2:Y:S04]  /*79fe0*/  LDL.LU.64 R54, [R1+0x4740] ;  /* 0x0047400001367983 */ /* 0x001ea80000300a00 */
[----:B------:R-:W3:Y:S04]  /*79ff0*/  LDL.LU.64 R52, [R1+0x4738] ;  /* 0x0047380001347983 */ /* 0x000ee80000300a00 */
[----:B------:R0:W-:Y:S01]  /*7a000*/  STL.64 [R1+0x750], R24 ;  /* 0x0007501801007387 */ /* 0x0001e20000100a00 */
[----:B------:R-:W-:-:S02]  /*7a010*/  F2FP.F16.E4M3.UNPACK_B R20, R2 ;  /* 0x00000002ff14723e */ /* 0x000fc400020006ff */
[----:B------:R-:W-:Y:S01]  /*7a020*/  F2FP.F16.E4M3.UNPACK_B R21, R3 ;  /* 0x00000003ff15723e */ /* 0x000fe200020006ff */
[----:B------:R-:W-:Y:S01]  /*7a030*/  STL.64 [R1+0x758], R26 ;  /* 0x0007581a01007387 */ /* 0x000fe20000100a00 */
[----:B0-----:R-:W-:Y:S02]  /*7a040*/  IMAD R24, R58, 0x100, R30 ;  /* 0x000001003a187824 */ /* 0x001fe400078e021e */
[----:B------:R-:W-:-:S03]  /*7a050*/  IMAD R25, R0, 0x100, R59 ;  /* 0x0000010000197824 */ /* 0x000fc600078e023b */
[----:B------:R-:W-:Y:S02]  /*7a060*/  F2FP.F16.E4M3.UNPACK_B R22, R24 ;  /* 0x00000018ff16723e */ /* 0x000fe400020006ff */
[----:B------:R-:W-:Y:S01]  /*7a070*/  F2FP.F16.E4M3.UNPACK_B R23, R25 ;  /* 0x00000019ff17723e */ /* 0x000fe200020006ff */
[----:B------:R-:W-:Y:S04]  /*7a080*/  STL.64 [R1+0x740], R16 ;  /* 0x0007401001007387 */ /* 0x000fe80000100a00 */
[----:B------:R0:W-:Y:S04]  /*7a090*/  STL.64 [R1+0x748], R18 ;  /* 0x0007481201007387 */ /* 0x0001e80000100a00 */
[----:B------:R-:W-:Y:S04]  /*7a0a0*/  STL.64 [R1+0x4720], R14 ;  /* 0x0047200e01007387 */ /* 0x000fe80000100a00 */
[----:B------:R1:W-:Y:S01]  /*7a0b0*/  STL.64 [R1+0x4718], R12 ;  /* 0x0047180c01007387 */ /* 0x0003e20000100a00 */
[C---:B0-----:R-:W-:Y:S08]  /*7a0c0*/  HMMA.16816.F32 R16, R20.reuse, R14, R44 ;  /* 0x0000000e1410723c */ /* 0x041ff0000000182c */
[----:B-1----:R-:W-:Y:S11]  /*7a0d0*/  HMMA.16816.F32 R12, R20, R10, R48 ;  /* 0x0000000a140c723c */ /* 0x002ff60000001830 */
[----:B------:R-:W-:Y:S04]  /*7a0e0*/  STL.64 [R1+0x730], R16 ;  /* 0x0007301001007387 */ /* 0x000fe80000100a00 */
[----:B------:R-:W-:Y:S04]  /*7a0f0*/  STL.64 [R1+0x738], R18 ;  /* 0x0007381201007387 */ /* 0x000fe80000100a00 */
[----:B------:R-:W-:Y:S04]  /*7a100*/  STL.64 [R1+0x720], R12 ;  /* 0x0007200c01007387 */ /* 0x000fe80000100a00 */
[----:B------:R-:W-:Y:S01]  /*7a110*/  STL.64 [R1+0x728], R14 ;  /* 0x0007280e01007387 */ /* 0x000fe20000100a00 */
[----:B--2---:R-:W-:-:S02]  /*7a120*/  IMAD.MOV.U32 R44, RZ, RZ, R55 ;  /* 0x000000ffff2c7224 */ /* 0x004fc400078e0037 */
[----:B---3--:R-:W-:Y:S02]  /*7a130*/  IMAD.MOV.U32 R46, RZ, RZ, R53 ;  /* 0x000000ffff2e7224 */ /* 0x008fe400078e0035 */
[----:B------:R-:W-:Y:S02]  /*7a140*/  IMAD.MOV.U32 R47, RZ, RZ, R52 ;  /* 0x000000ffff2f7224 */ /* 0x000fe400078e0034 */
[----:B------:R-:W-:-:S03]  /*7a150*/  IMAD.MOV.U32 R45, RZ, RZ, R54 ;  /* 0x000000ffff2d7224 */ /* 0x000fc600078e0036 */
[----:B------:R-:W-:Y:S04]  /*7a160*/  STL.64 [R1+0x4710], R46 ;  /* 0x0047102e01007387 */ /* 0x000fe80000100a00 */
[----:B------:R0:W-:Y:S04]  /*7a170*/  STL.64 [R1+0x4708], R44 ;  /* 0x0047082c01007387 */ /* 0x0001e80000100a00 */
        /* <DEDUP_REMOVED lines=44> */
[----:B------:R-:W-:Y:S04]  /*7a440*/  STL [R1+0x46f4], R10 ;  /* 0x0046f40a01007387 */ /* 0x000fe80000100800 */
[----:B------:R-:W-:Y:S01]  /*7a450*/  STL [R1+0x46f0], R11 ;  /* 0x0046f00b01007387 */ /* 0x000fe20000100800 */
[C---:B---3--:R-:W-:Y:S08]  /*7a460*/  HMMA.16816.F32 R24, R20.reuse, R32, R24 ;  /* 0x000000201418723c */ /* 0x048ff00000001818 */
[C---:B----4-:R-:W-:Y:S11]  /*7a470*/  HMMA.16816.F32 R12, R20.reuse, R6, R12 ;  /* 0x00000006140c723c */ /* 0x050ff6000000180c */
[----:B------:R-:W-:Y:S04]  /*7a480*/  STL.64 [R1+0x710], R24 ;  /* 0x0007101801007387 */ /* 0x000fe80000100a00 */
[----:B------:R0:W-:Y:S04]  /*7a490*/  STL.64 [R1+0x718], R26 ;  /* 0x0007181a01007387 */ /* 0x0001e80000100a00 */
[----:B0-----:R-:W3:Y:S04]  /*7a4a0*/  LDL.LU.64 R26, [R1+0x4730] ;  /* 0x00473000011a7983 */ /* 0x001ee80000300a00 */
[----:B------:R-:W3:Y:S04]  /*7a4b0*/  LDL.LU.64 R24, [R1+0x4728] ;  /* 0x0047280001187983 */ /* 0x000ee80000300a00 */
[----:B------:R-:W-:Y:S04]  /*7a4c0*/  STL [R1+0x46ec], R33 ;  /* 0x0046ec2101007387 */ /* 0x000fe80000100800 */
[----:B------:R-:W-:Y:S04]  /*7a4d0*/  STL.64 [R1+0x700], R12 ;  /* 0x0007000c01007387 */ /* 0x000fe80000100a00 */
[----:B------:R0:W-:Y:S04]  /*7a4e0*/  STL.64 [R1+0x708], R14 ;  /* 0x0007080e01007387 */ /* 0x0001e80000100a00 */
[----:B0-----:R-:W4:Y:S04]  /*7a4f0*/  LDL.LU.64 R14, [R1+0x4720] ;  /* 0x00472000010e7983 */ /* 0x001f280000300a00 */
        /* <DEDUP_REMOVED lines=8> */
[----:B------:R-:W-:Y:S04]  /*7a580*/  STL [R1+0x46dc], R12 ;  /* 0x0046dc0c01007387 */ /* 0x000fe80000100800 */
[----:B------:R-:W-:Y:S04]  /*7a590*/  STL [R1+0x46d8], R13 ;  /* 0x0046d80d01007387 */ /* 0x000fe80000100800 */
[----:B------:R-:W-:Y:S04]  /*7a5a0*/  STL.64 [R1+0x6e0], R52 ;  /* 0x0006e03401007387 */ /* 0x000fe80000100a00 */
[----:B------:R0:W-:Y:S04]  /*7a5b0*/  STL.64 [R1+0x6e8], R54 ;  /* 0x0006e83601007387 */ /* 0x0001e80000100a00 */
[----:B0-----:R-:W2:Y:S04]  /*7a5c0*/  LDL.LU.64 R54, [R1+0x4700] ;  /* 0x0047000001367983 */ /* 0x001ea80000300a00 */
[----:B------:R-:W2:Y:S01]  /*7a5d0*/  LDL.LU.64 R52, [R1+0x46f8] ;  /* 0x0046f80001347983 */ /* 0x000ea20000300a00 */
[----:B------:R-:W-:Y:S03]  /*7a5e0*/  HMMA.16816.F32 R24, R20, R34, R24 ;  /* 0x000000221418723c */ /* 0x000fe60000001818 */
[----:B------:R-:W-:Y:S04]  /*7a5f0*/  STL [R1+0x46e4], R34 ;  /* 0x0046e42201007387 */ /* 0x000fe80000100800 */
[----:B------:R-:W-:Y:S01]  /*7a600*/  STL [R1+0x46e0], R35 ;  /* 0x0046e02301007387 */ /* 0x000fe20000100800 */
[----:B------:R-:W-:-:S02]  /*7a610*/  IMAD R2, R29, 0x100, R39 ;  /* 0x000001001d027824 */ /* 0x000fc400078e0227 */
[----:B------:R-:W-:-:S09]  /*7a620*/  IMAD R3, R5, 0x100, R28 ;  /* 0x0000010005037824 */ /* 0x000fd200078e021c */
[----:B------:R0:W-:Y:S02]  /*7a630*/  STL.64 [R1+0x6d0], R24 ;  /* 0x0006d01801007387 */ /* 0x0001e40000100a00 */
[----:B0-----:R-:W-:Y:S02]  /*7a640*/  IMAD R24, R9, 0x100, R4 ;  /* 0x0000010009187824 */ /* 0x001fe400078e0204 */
[----:B------:R-:W-:Y:S01]  /*7a650*/  IMAD R25, R43, 0x100, R8 ;  /* 0x000001002b197824 */ /* 0x000fe200078e0208 */
[----:B------:R-:W-:Y:S04]  /*7a660*/  STL.64 [R1+0x6d8], R26 ;  /* 0x0006d81a01007387 */ /* 0x000fe80000100a00 */
[----:B------:R-:W-:Y:S01]  /*7a670*/  STL [R1+0x46e8], R61 ;  /* 0x0046e83d01007387 */ /* 0x000fe20000100800 */
[----:B------:R-:W-:-:S02]  /*7a680*/  IMAD R59, R0, 0x100, R59 ;  /* 0x00000100003b7824 */ /* 0x000fc400078e023b */
[----:B------:R-:W-:Y:S02]  /*7a690*/  IMAD R0, R49, 0x100, R48 ;  /* 0x0000010031007824 */ /* 0x000fe400078e0230 */
[----:B------:R-:W-:Y:S02]  /*7a6a0*/  IMAD.MOV.U32 R33, RZ, RZ, R36 ;  /* 0x000000ffff217224 */ /* 0x000fe400078e0024 */
[----:B------:R-:W-:Y:S02]  /*7a6b0*/  IMAD.MOV.U32 R13, RZ, RZ, R37 ;  /* 0x000000ffff0d7224 */ /* 0x000fe400078e0025 */
[----:B------:R-:W-:Y:S01]  /*7a6c0*/  IMAD R57, R58, 0x100, R30 ;  /* 0x000001003a397824 */ /* 0x000fe200078e021e */
[----:B--2---:R-:W-:Y:S01]  /*7a6d0*/  HMMA.16816.F32 R8, R20, R60, R52 ;  /* 0x0000003c1408723c */ /* 0x004fe20000001834 */
[----:B------:R-:W-:Y:S02]  /*7a6e0*/  F2FP.F16.E4M3.UNPACK_B R20, R2 ;  /* 0x00000002ff14723e */ /* 0x000fe400020006ff */
[----:B------:R-:W-:-:S02]  /*7a6f0*/  F2FP.F16.E4M3.UNPACK_B R21, R3 ;  /* 0x00000003ff15723e */ /* 0x000fc400020006ff */
[----:B------:R-:W-:Y:S02]  /*7a700*/  F2FP.F16.E4M3.UNPACK_B R22, R24 ;  /* 0x00000018ff16723e */ /* 0x000fe400020006ff */
[----:B------:R-:W-:-:S12]  /*7a710*/  F2FP.F16.E4M3.UNPACK_B R23, R25 ;  /* 0x00000019ff17723e */ /* 0x000fd800020006ff */
[----:B------:R-:W-:Y:S04]  /*7a720*/  STL.64 [R1+0x6c0], R8 ;  /* 0x0006c00801007387 */ /* 0x000fe80000100a00 */
[----:B------:R4:W-:Y:S02]  /*7a730*/  STL.64 [R1+0x6c8], R10 ;  /* 0x0006c80a01007387 */ /* 0x0009e40000100a00 */
[----:B----4-:R-:W-:Y:S02]  /*7a740*/  HMMA.16816.F32 R8, R20, R14, R44 ;  /* 0x0000000e1408723c */ /* 0x010fe4000000182c */
[----:B------:R-:W-:Y:S04]  /*7a750*/  STL [R1+0x8], R0 ;  /* 0x0000080001007387 */ /* 0x000fe80000100800 */
[----:B------:R-:W2:Y:S01]  /*7a760*/  LDL.LU R48, [R1+0x130] ;  /* 0x0001300001307983 */ /* 0x000ea20000300800 */
[----:B------:R-:W-:-:S12]  /*7a770*/  IMAD R54, R51, 0x100, R50 ;  /* 0x0000010033367824 */ /* 0x000fd800078e0232 */
[----:B------:R-:W-:Y:S04]  /*7a780*/  STL.64 [R1+0x6b0], R8 ;  /* 0x0006b00801007387 */ /* 0x000fe80000100a00 */
[----:B------:R0:W-:Y:S04]  /*7a790*/  STL.64 [R1+0x6b8], R10 ;  /* 0x0006b80a01007387 */ /* 0x0001e80000100a00 */
        /* <DEDUP_REMOVED lines=47> */
[----:B------:R-:W-:Y:S04]  /*7aa90*/  STL.64 [R1+0x4518], R54 ;  /* 0x0045183601007387 */ /* 0x000fe80000100a00 */
[----:B------:R0:W-:Y:S04]  /*7aaa0*/  STL.64 [R1+0x4510], R52 ;  /* 0x0045103401007387 */ /* 0x0001e80000100a00 */
[----:B0-----:R-:W3:Y:S04]  /*7aab0*/  LDL.LU R52, [R1+0x150] ;  /* 0x0001500001347983 */ /* 0x001ee80000300800 */
[----:B------:R-:W3:Y:S04]  /*7aac0*/  LDL.LU R53, [R1+0x154] ;  /* 0x0001540001357983 */ /* 0x000ee80000300800 */
[----:B------:R-:W3:Y:S04]  /*7aad0*/  LDL.LU R54, [R1+0x158] ;  /* 0x0001580001367983 */ /* 0x000ee80000300800 */
[----:B------:R-:W3:Y:S01]  /*7aae0*/  LDL.LU R55, [R1+0x15c] ;  /* 0x00015c0001377983 */ /* 0x000ee20000300800 */
[----:B----4-:R-:W-:-:S03]  /*7aaf0*/  IMAD R56, R56, 0x100, R10 ;  /* 0x0000010038387824 */ /* 0x010fc600078e020a */
[----:B------:R-:W4:Y:S01]  /*7ab00*/  LDL.LU R10, [R1+0x46f4] ;  /* 0x0046f400010a7983 */ /* 0x000f220000300800 */
[----:B--2---:R-:W-:-:S03]  /*7ab10*/  IMAD R58, R58, 0x100, R11 ;  /* 0x000001003a3a7824 */ /* 0x004fc600078e020b */
[----:B------:R-:W4:Y:S04]  /*7ab20*/  LDL.LU R11, [R1+0x46f0] ;  /* 0x0046f000010b7983 */ /* 0x000f280000300800 */
[----:B------:R0:W-:Y:S04]  /*7ab30*/  STL.64 [R1+0x4528], R58 ;  /* 0x0045283a01007387 */ /* 0x0001e80000100a00 */
[----:B0-----:R-:W2:Y:S04]  /*7ab40*/  LDL.LU R58, [R1+0x15a0] ;  /* 0x0015a000013a7983 */ /* 0x001ea80000300800 */
[----:B------:R-:W2:Y:S04]  /*7ab50*/  LDL.LU R59, [R1+0x15ac] ;  /* 0x0015ac00013b7983 */ /* 0x000ea80000300800 */
[----:B------:R0:W-:Y:S04]  /*7ab60*/  STL.64 [R1+0x4520], R56 ;  /* 0x0045203801007387 */ /* 0x0001e80000100a00 */
[----:B0-----:R-:W2:Y:S01]  /*7ab70*/  LDL.LU R57, [R1+0x15a4] ;  /* 0x0015a40001397983 */ /* 0x001ea20000300800 */
[----:B---3--:R-:W-:-:S02]  /*7ab80*/  IMAD R3, R3, 0x100, R24 ;  /* 0x0000010003037824 */ /* 0x008fc400078e0218 */
[----:B------:R-:W-:Y:S01]  /*7ab90*/  IMAD R2, R61, 0x100, R2 ;  /* 0x000001003d027824 */ /* 0x000fe200078e0202 */
[----:B----4-:R-:W-:Y:S01]  /*7aba0*/  HMMA.16816.F32 R52, R20, R10, R52 ;  /* 0x0000000a1434723c */ /* 0x010fe20000001834 */
[----:B--2---:R-:W-:Y:S02]  /*7abb0*/  IMAD R25, R25, 0x100, R59 ;  /* 0x0000010019197824 */ /* 0x004fe400078e023b */
[----:B------:R-:W-:-:S05]  /*7abc0*/  IMAD R56, R58, 0x100, R57 ;  /* 0x000001003a387824 */ /* 0x000fca00078e0239 */
[----:B------:R-:W-:Y:S04]  /*7abd0*/  STL [R1+0x4], R56 ;  /* 0x0000043801007387 */ /* 0x000fe80000100800 */
[----:B------:R-:W-:Y:S04]  /*7abe0*/  STL [R1+0x10], R25 ;  /* 0x0000101901007387 */ /* 0x000fe80000100800 */
[----:B------:R-:W-:Y:S04]  /*7abf0*/  STL [R1+0x18], R3 ;  /* 0x0000180301007387 */ /* 0x000fe80000100800 */
[----:B------:R-:W-:Y:S04]  /*7ac00*/  STL [R1+0x46ac], R10 ;  /* 0x0046ac0a01007387 */ /* 0x000fe80000100800 */
[----:B------:R-:W-:Y:S04]  /*7ac10*/  STL [R1+0x24], R2 ;  /* 0x0000240201007387 */ /* 0x000fe80000100800 */
[----:B------:R-:W-:Y:S04]  /*7ac20*/  STL [R1+0x46a8], R11 ;  /* 0x0046a80b01007387 */ /* 0x000fe80000100800 */
[----:B------:R-:W-:Y:S04]  /*7ac30*/  STL.64 [R1+0x6a0], R52 ;  /* 0x0006a03401007387 */ /* 0x000fe80000100a00 */
[----:B------:R0:W-:Y:S02]  /*7ac40*/  STL.64 [R1+0x6a8], R54 ;  /* 0x0006a83601007387 */ /* 0x0001e40000100a00 */
[----:B0-----:R-:W-:-:S02]  /*7ac50*/  IMAD.MOV.U32 R54, RZ, RZ, R33 ;  /* 0x000000ffff367224 */ /* 0x001fc400078e0021 */
[----:B------:R-:W2:Y:S01]  /*7ac60*/  LDL.LU R33, [R1+0x46ec] ;  /* 0x0046ec0001217983 */ /* 0x000ea20000300800 */
[----:B------:R-:W-:Y:S02]  /*7ac70*/  IMAD R2, R34, 0x100, R35 ;  /* 0x0000010022027824 */ /* 0x000fe400078e0223 */
[----:B------:R-:W-:Y:S02]  /*7ac80*/  IMAD R10, R26, 0x100, R12 ;  /* 0x000001001a0a7824 */ /* 0x000fe400078e020c */
[----:B------:R-:W-:Y:S01]  /*7ac90*/  IMAD R3, R41, 0x100, R27 ;  /* 0x0000010029037824 */ /* 0x000fe200078e021b */
[----:B------:R0:W-:Y:S04]  /*7aca0*/  STL [R1], R2 ;  /* 0x0000000201007387 */ /* 0x0001e80000100800 */
[----:B------:R-:W-:Y:S04]  /*7acb0*/  STL [R1+0xc], R10 ;  /* 0x00000c0a01007387 */ /* 0x000fe80000100800 */
[----:B------:R1:W-:Y:S01]  /*7acc0*/  STL [R1+0x14], R3 ;  /* 0x0000140301007387 */ /* 0x0003e20000100800 */
[----:B0-----:R-:W-:-:S02]  /*7acd0*/  IMAD R2, R29, 0x100, R40 ;  /* 0x000001001d027824 */ /* 0x001fc400078e0228 */
[----:B-1----:R-:W-:-:S03]  /*7ace0*/  IMAD R3, R9, 0x100, R4 ;  /* 0x0000010009037824 */ /* 0x002fc600078e0204 */
[----:B------:R0:W-:Y:S02]  /*7acf0*/  STL [R1+0x20], R2 ;  /* 0x0000200201007387 */ /* 0x0001e40000100800 */
[----:B0-----:R-:W-:Y:S02]  /*7ad00*/  IMAD R2, R43, 0x100, R8 ;  /* 0x000001002b027824 */ /* 0x001fe400078e0208 */
[----:B------:R-:W-:-:S05]  /*7ad10*/  IMAD R5, R5, 0x100, R28 ;  /* 0x0000010005057824 */ /* 0x000fca00078e021c */
[----:B------:R-:W-:Y:S04]  /*7ad20*/  STL [R1+0x2c], R5 ;  /* 0x00002c0501007387 */ /* 0x000fe80000100800 */
[----:B------:R0:W-:Y:S04]  /*7ad30*/  STL [R1+0x34], R3 ;  /* 0x0000340301007387 */ /* 0x0001e80000100800 */
[----:B------:R-:W-:Y:S04]  /*7ad40*/  STL [R1+0x4680], R32 ;  /* 0x0046802001007387 */ /* 0x000fe80000100800 */
[----:B------:R1:W-:Y:S01]  /*7ad50*/  STL [R1+0x40], R2 ;  /* 0x0000400201007387 */ /* 0x0003e20000100800 */
[----:B------:R-:W-:-:S02]  /*7ad60*/  IMAD R4, R16, 0x100, R42 ;  /* 0x0000010010047824 */ /* 0x000fc400078e022a */
[----:B0-----:R-:W-:Y:S02]  /*7ad70*/  IMAD R3, R18, 0x100, R17 ;  /* 0x0000010012037824 */ /* 0x001fe400078e0211 */
[----:B-1----:R-:W-:Y:S02]  /*7ad80*/  IMAD R2, R31, 0x100, R19 ;  /* 0x000001001f027824 */ /* 0x002fe400078e0213 */
[----:B------:R-:W-:Y:S01]  /*7ad90*/  IMAD.MOV.U32 R55, RZ, RZ, R13 ;  /* 0x000000ffff377224 */ /* 0x000fe200078e000d */
[----:B--2---:R-:W-:Y:S01]  /*7ada0*/  HMMA.16816.F32 R8, R20, R32, R36 ;  /* 0x000000201408723c */ /* 0x004fe20000001824 */
[----:B------:R-:W-:-:S15]  /*7adb0*/  STL [R1+0x467c], R33 ;  /* 0x00467c2101007387 */ /* 0x000fde0000100800 */
[----:B------:R-:W-:-:S03]  /*7adc0*/  NOP ;  /* 0x0000000000007918 */ /* 0x000fc60000000000 */
[----:B------:R-:W-:Y:S04]  /*7add0*/  STL.64 [R1+0x690], R8 ;  /* 0x0006900801007387 */ /* 0x000fe80000100a00 */
[----:B------:R0:W-:Y:S04]  /*7ade0*/  STL.64 [R1+0x698], R10 ;  /* 0x0006980a01007387 */ /* 0x0001e80000100a00 */
[----:B------:R1:W-:Y:S04]  /*7adf0*/  STL [R1+0x1c], R4 ;  /* 0x00001c0401007387 */ /* 0x0003e80000100800 */
[----:B------:R2:W-:Y:S01]  /*7ae00*/  STL [R1+0x28], R3 ;  /* 0x0000280301007387 */ /* 0x0005e20000100800 */
[----:B0-----:R-:W-:Y:S01]  /*7ae10*/  HMMA.16816.F32 R8, R20, R6, R48 ;  /* 0x000000061408723c */ /* 0x001fe20000001830 */
[----:B-1----:R-:W-:-:S02]  /*7ae20*/  IMAD R4, R15, 0x100, R30 ;  /* 0x000001000f047824 */ /* 0x002fc400078e021e */
[----:B--2---:R-:W-:Y:S01]  /*7ae30*/  IMAD R3, R0, 0x100, R14 ;  /* 0x0000010000037824 */ /* 0x004fe200078e020e */
[----:B------:R0:W-:Y:S01]  /*7ae40*/  STL [R1+0x30], R2 ;  /* 0x0000300201007387 */ /* 0x0001e20000100800 */
[----:B------:R-:W-:-:S03]  /*7ae50*/  IMAD R0, R47, 0x100, R46 ;  /* 0x000001002f007824 */ /* 0x000fc600078e022e */
[----:B------:R-:W-:Y:S04]  /*7ae60*/  STL [R1+0x3c], R4 ;  /* 0x00003c0401007387 */ /* 0x000fe80000100800 */
[----:B------:R-:W-:Y:S01]  /*7ae70*/  STL [R1+0x48], R3 ;  /* 0x0000480301007387 */ /* 0x000fe20000100800 */
[----:B0-----:R-:W-:-:S05]  /*7ae80*/  IMAD R2, R45, 0x100, R44 ;  /* 0x000001002d027824 */ /* 0x001fca00078e022c */
[----:B------:R-:W-:Y:S04]  /*7ae90*/  STL [R1+0x140], R2 ;  /* 0x0001400201007387 */ /* 0x000fe80000100800 */
[----:B------:R-:W2:Y:S04]  /*7aea0*/  LDL.LU R36, [R1+0x110] ;  /* 0x0001100001247983 */ /* 0x000ea80000300800 */
[----:B------:R-:W-:Y:S04]  /*7aeb0*/  STL [R1+0x144], R0 ;  /* 0x0001440001007387 */ /* 0x000fe80000100800 */
        /* <DEDUP_REMOVED lines=13> */
[----:B------:R-:W3:Y:S04]  /*7af90*/  LDL.LU R13, [R1+0x1644] ;  /* 0x00164400010d7983 */ /* 0x000ee80000300800 */
[----:B------:R-:W3:Y:S04]  /*7afa0*/  LDL.LU R33, [R1+0x1648] ;  /* 0x0016480001217983 */ /* 0x000ee80000300800 */
[----:B------:R-:W3:Y:S04]  /*7afb0*/  LDL.LU R32, [R1+0x1654] ;  /* 0x0016540001207983 */ /* 0x000ee80000300800 */
        /* <DEDUP_REMOVED lines=37> */
[----:B------:R0:W-:Y:S04]  /*7b210*/  STL [R1+0x4688], R6 ;  /* 0x0046880601007387 */ /* 0x0001e80000100800 */
[----:B0-----:R-:W3:Y:S04]  /*7b220*/  LDL.LU R6, [R1+0x164c] ;  /* 0x00164c0001067983 */ /* 0x001ee80000300800 */
[----:B------:R0:W-:Y:S04]  /*7b230*/  STL [R1+0x4684], R7 ;  /* 0x0046840701007387 */ /* 0x0001e80000100800 */
[----:B0-----:R-:W3:Y:S01]  /*7b240*/  LDL.LU R7, [R1+0x1640] ;  /* 0x0016400001077983 */ /* 0x001ee20000300800 */
[----:B----4-:R-:W-:-:S02]  /*7b250*/  IMAD R34, R34, 0x100, R61 ;  /* 0x0000010022227824 */ /* 0x010fc400078e023d */
[----:B--2---:R-:W-:Y:S01]  /*7b260*/  IMAD R12, R12, 0x100, R35 ;  /* 0x000001000c0c7824 */ /* 0x004fe200078e0223 */
[----:B------:R-:W2:Y:S04]  /*7b270*/  LDL.LU R61, [R1+0x46e8] ;  /* 0x0046e800013d7983 */ /* 0x000ea80000300800 */
[----:B------:R0:W-:Y:S04]  /*7b280*/  STL [R1+0x38], R34 ;  /* 0x0000382201007387 */ /* 0x0001e80000100800 */
[----:B0-----:R-:W4:Y:S04]  /*7b290*/  LDL.LU R34, [R1+0x46e4] ;  /* 0x0046e40001227983 */ /* 0x001f280000300800 */
[----:B------:R-:W4:Y:S04]  /*7b2a0*/  LDL.LU R35, [R1+0x46e0] ;  /* 0x0046e00001237983 */ /* 0x000f280000300800 */
[----:B------:R0:W-:Y:S04]  /*7b2b0*/  STL [R1+0x44], R12 ;  /* 0x0000440c01007387 */ /* 0x0001e80000100800 */
[----:B0-----:R-:W2:Y:S01]  /*7b2c0*/  LDL.LU R12, [R1+0x46dc] ;  /* 0x0046dc00010c7983 */ /* 0x001ea20000300800 */
[----:B---3--:R-:W-:-:S03]  /*7b2d0*/  IMAD R7, R7, 0x100, R13 ;  /* 0x0000010007077824 */ /* 0x008fc600078e020d */
[----:B------:R-:W2:Y:S01]  /*7b2e0*/  LDL.LU R13, [R1+0x46d8] ;  /* 0x0046d800010d7983 */ /* 0x000ea20000300800 */
[----:B------:R-:W-:Y:S02]  /*7b2f0*/  IMAD R6, R33, 0x100, R6 ;  /* 0x0000010021067824 */ /* 0x000fe400078e0206 */
[----:B------:R-:W-:Y:S01]  /*7b300*/  IMAD R11, R11, 0x100, R32 ;  /* 0x000001000b0b7824 */ /* 0x000fe200078e0220 */
[----:B------:R0:W-:Y:S04]  /*7b310*/  STL [R1+0x4c], R7 ;  /* 0x00004c0701007387 */ /* 0x0001e80000100800 */
[----:B------:R1:W-:Y:S04]  /*7b320*/  STL [R1+0x130], R6 ;  /* 0x0001300601007387 */ /* 0x0003e80000100800 */
[----:B------:R-:W-:Y:S01]  /*7b330*/  STL [R1+0x134], R11 ;  /* 0x0001340b01007387 */ /* 0x000fe20000100800 */
[----:B------:R-:W-:Y:S01]  /*7b340*/  HMMA.16816.F32 R36, R20, R54, R36 ;  /* 0x000000361424723c */ /* 0x000fe20000001824 */
[----:B0-----:R-:W-:-:S02]  /*7b350*/  IMAD R7, R56, 0x100, R10 ;  /* 0x0000010038077824 */ /* 0x001fc400078e020a */
[----:B-1----:R-:W-:-:S03]  /*7b360*/  IMAD R6, R58, 0x100, R57 ;  /* 0x000001003a067824 */ /* 0x002fc600078e0239 */
[----:B------:R0:W-:Y:S01]  /*7b370*/  STL [R1+0x138], R7 ;  /* 0x0001380701007387 */ /* 0x0001e20000100800 */
[----:B------:R-:W-:Y:S02]  /*7b380*/  IMAD R4, R9, 0x100, R4 ;  /* 0x0000010009047824 */ /* 0x000fe400078e0204 */
[----:B0-----:R-:W-:Y:S02]  /*7b390*/  IMAD R7, R25, 0x100, R53 ;  /* 0x0000010019077824 */ /* 0x001fe400078e0235 */
[----:B------:R-:W-:Y:S02]  /*7b3a0*/  IMAD R25, R5, 0x100, R28 ;  /* 0x0000010005197824 */ /* 0x000fe400078e021c */
[----:B------:R-:W-:Y:S02]  /*7b3b0*/  IMAD R5, R18, 0x100, R17 ;  /* 0x0000010012057824 */ /* 0x000fe400078e0211 */
[----:B------:R-:W-:Y:S01]  /*7b3c0*/  IMAD R0, R0, 0x100, R14 ;  /* 0x0000010000007824 */ /* 0x000fe200078e020e */
[----:B--2---:R-:W-:-:S15]  /*7b3d0*/  HMMA.16816.F32 R48, R20, R12, R48 ;  /* 0x0000000c1430723c */ /* 0x004fde0000001830 */
[----:B------:R-:W-:-:S04]  /*7b3e0*/  NOP ;  /* 0x0000000000007918 */ /* 0x000fc80000000000 */
[----:B------:R-:W-:Y:S04]  /*7b3f0*/  STL.64 [R1+0x670], R48 ;  /* 0x0006703001007387 */ /* 0x000fe80000100a00 */
[----:B------:R0:W-:Y:S04]  /*7b400*/  STL [R1+0x14c], R6 ;  /* 0x00014c0601007387 */ /* 0x0001e80000100800 */
[----:B------:R1:W-:Y:S01]  /*7b410*/  STL.64 [R1+0x678], R50 ;  /* 0x0006783201007387 */ /* 0x0003e20000100a00 */
[----:B0-----:R-:W-:-:S03]  /*7b420*/  IMAD R6, R52, 0x100, R59 ;  /* 0x0000010034067824 */ /* 0x001fc600078e023b */
[----:B-1----:R-:W2:Y:S04]  /*7b430*/  LDL.LU.64 R50, [R1+0x46d0] ;  /* 0x0046d00001327983 */ /* 0x002ea80000300a00 */
[----:B------:R-:W2:Y:S04]  /*7b440*/  LDL.LU.64 R48, [R1+0x46c8] ;  /* 0x0046c80001307983 */ /* 0x000ea80000300a00 */
[----:B------:R-:W-:Y:S04]  /*7b450*/  STL [R1+0x4690], R12 ;  /* 0x0046900c01007387 */ /* 0x000fe80000100800 */
[----:B------:R-:W-:Y:S04]  /*7b460*/  STL [R1+0x468c], R13 ;  /* 0x00468c0d01007387 */ /* 0x000fe80000100800 */
[----:B------:R0:W-:Y:S04]  /*7b470*/  STL [R1+0x120], R6 ;  /* 0x0001200601007387 */ /* 0x0001e80000100800 */
[----:B------:R-:W-:Y:S01]  /*7b480*/  STL [R1+0x124], R7 ;  /* 0x0001240701007387 */ /* 0x000fe20000100800 */
[----:B0-----:R-:W-:-:S02]  /*7b490*/  IMAD R6, R26, 0x100, R2 ;  /* 0x000001001a067824 */ /* 0x001fc400078e0202 */
[----:B------:R-:W-:-:S03]  /*7b4a0*/  IMAD R2, R29, 0x100, R40 ;  /* 0x000001001d027824 */ /* 0x000fc600078e0228 */
[----:B------:R0:W-:Y:S04]  /*7b4b0*/  STL [R1+0x128], R6 ;  /* 0x0001280601007387 */ /* 0x0001e80000100800 */
[----:B------:R-:W3:Y:S04]  /*7b4c0*/  LDL.64 R52, [R1+0x348] ;  /* 0x0003480001347983 */ /* 0x000ee80000100a00 */
[----:B------:R1:W-:Y:S04]  /*7b4d0*/  STL [R1+0x148], R2 ;  /* 0x0001480201007387 */ /* 0x0003e80000100800 */
[----:B------:R-:W-:Y:S04]  /*7b4e0*/  STL [R1+0x4664], R54 ;  /* 0x0046643601007387 */ /* 0x000fe80000100800 */
[----:B------:R-:W-:Y:S04]  /*7b4f0*/  STL [R1+0x4660], R55 ;  /* 0x0046603701007387 */ /* 0x000fe80000100800 */
[----:B------:R-:W-:Y:S04]  /*7b500*/  STL.64 [R1+0x660], R36 ;  /* 0x0006602401007387 */ /* 0x000fe80000100a00 */
[----:B------:R-:W-:Y:S04]  /*7b510*/  STL.64 [R1+0x668], R38 ;  /* 0x0006682601007387 */ /* 0x000fe80000100a00 */
[----:B------:R4:W-:Y:S01]  /*7b520*/  STL [R1+0x110], R4 ;  /* 0x0001100401007387 */ /* 0x0009e20000100800 */
[----:B0-----:R-:W-:-:S02]  /*7b530*/  IMAD R6, R16, 0x100, R42 ;  /* 0x0000010010067824 */ /* 0x001fc400078e022a */
[----:B-1----:R-:W-:Y:S02]  /*7b540*/  IMAD R2, R43, 0x100, R8 ;  /* 0x000001002b027824 */ /* 0x002fe400078e0208 */
[----:B------:R-:W-:Y:S01]  /*7b550*/  IMAD R8, R15, 0x100, R30 ;  /* 0x000001000f087824 */ /* 0x000fe200078e021e */
[----:B------:R-:W-:Y:S01]  /*7b560*/  STL [R1+0x114], R6 ;  /* 0x0001140601007387 */ /* 0x000fe20000100800 */
[----:B----4-:R-:W-:-:S03]  /*7b570*/  IMAD R4, R31, 0x100, R19 ;  /* 0x000001001f047824 */ /* 0x010fc600078e0213 */
[----:B------:R-:W-:Y:S04]  /*7b580*/  STL [R1+0x118], R5 ;  /* 0x0001180501007387 */ /* 0x000fe80000100800 */
[----:B------:R0:W-:Y:S04]  /*7b590*/  STL [R1+0x13c], R4 ;  /* 0x00013c0401007387 */ /* 0x0001e80000100800 */
[----:B------:R-:W-:Y:S01]  /*7b5a0*/  STL [R1+0x158], R8 ;  /* 0x0001580801007387 */ /* 0x000fe20000100800 */
[----:B0-----:R-:W-:Y:S03]  /*7b5b0*/  HMMA.16816.F32 R4, R20, R34, R44 ;  /* 0x000000221404723c */ /* 0x001fe6000000182c */
[----:B------:R-:W4:Y:S04]  /*7b5c0*/  LDL.LU R46, [R1+0x16e0] ;  /* 0x0016e000012e7983 */ /* 0x000f280000300800 */
[----:B------:R-:W-:Y:S04]  /*7b5d0*/  STL [R1+0x164], R0 ;  /* 0x0001640001007387 */ /* 0x000fe80000100800 */
[----:B------:R-:W4:Y:S01]  /*7b5e0*/  LDL.LU R47, [R1+0x16dc] ;  /* 0x0016dc00012f7983 */ /* 0x000f220000300800 */
[----:B------:R-:W-:-:S02]  /*7b5f0*/  IMAD R3, R3, 0x100, R24 ;  /* 0x0000010003037824 */ /* 0x000fc400078e0218 */
[----:B------:R-:W-:-:S05]  /*7b600*/  IMAD R24, R41, 0x100, R27 ;  /* 0x0000010029187824 */ /* 0x000fca00078e021b */
[----:B------:R0:W-:Y:S04]  /*7b610*/  STL.64 [R1+0x650], R4 ;  /* 0x0006500401007387 */ /* 0x0001e80000100a00 */
[----:B------:R4:W-:Y:S04]  /*7b620*/  STL.64 [R1+0x658], R6 ;  /* 0x0006580601007387 */ /* 0x0009e80000100a00 */
        /* <DEDUP_REMOVED lines=28> */
[----:B------:R-:W-:Y:S04]  /*7b7f0*/  STL [R1+0x466c], R34 ;  /* 0x00466c2201007387 */ /* 0x000fe80000100800 */
[----:B------:R-:W-:Y:S04]  /*7b800*/  STL [R1+0x4668], R35 ;  /* 0x0046682301007387 */ /* 0x000fe80000100800 */
[----:B------:R-:W3:Y:S04]  /*7b810*/  LDL.LU R14, [R1+0x1748] ;  /* 0x00174800010e7983 */ /* 0x000ee80000300800 */
[----:B------:R-:W3:Y:S01]  /*7b820*/  LDL.LU R0, [R1+0x1744] ;  /* 0x0017440001007983 */ /* 0x000ee20000300800 */
[----:B----4-:R-:W-:-:S05]  /*7b830*/  IMAD R6, R47, 0x100, R46 ;  /* 0x000001002f067824 */ /* 0x010fca00078e022e */
[----:B------:R0:W-:Y:S04]  /*7b840*/  STL [R1+0x10c], R6 ;  /* 0x00010c0601007387 */ /* 0x0001e80000100800 */
[----:B------:R-:W4:Y:S04]  /*7b850*/  LDL.LU R44, [R1+0x1750] ;  /* 0x00175000012c7983 */ /* 0x000f280000300800 */
[----:B------:R-:W4:Y:S04]  /*7b860*/  LDL.LU R45, [R1+0x174c] ;  /* 0x00174c00012d7983 */ /* 0x000f280000300800 */
[----:B------:R-:W4:Y:S04]  /*7b870*/  LDL.LU R46, [R1+0x1758] ;  /* 0x00175800012e7983 */ /* 0x000f280000300800 */
[----:B------:R-:W4:Y:S01]  /*7b880*/  LDL.LU R47, [R1+0x1754] ;  /* 0x00175400012f7983 */ /* 0x000f220000300800 */
[----:B--2---:R-:W-:Y:S01]  /*7b890*/  HMMA.16816.F32 R20, R20, R60, R48 ;  /* 0x0000003c1414723c */ /* 0x004fe20000001830 */
[----:B------:R-:W-:-:S02]  /*7b8a0*/  IMAD R10, R56, 0x100, R10 ;  /* 0x00000100380a7824 */ /* 0x000fc400078e020a */
[----:B---3--:R-:W-:Y:S02]  /*7b8b0*/  IMAD R7, R58, 0x100, R57 ;  /* 0x000001003a077824 */ /* 0x008fe400078e0239 */
[----:B0-----:R-:W-:Y:S01]  /*7b8c0*/  IMAD R6, R26, 0x100, R59 ;  /* 0x000001001a067824 */ /* 0x001fe200078e023b */
[----:B------:R0:W-:Y:S04]  /*7b8d0*/  STL [R1+0x12c], R10 ;  /* 0x00012c0a01007387 */ /* 0x0001e80000100800 */
[----:B------:R1:W-:Y:S04]  /*7b8e0*/  STL [R1+0x154], R7 ;  /* 0x0001540701007387 */ /* 0x0003e80000100800 */
[----:B------:R2:W-:Y:S01]  /*7b8f0*/  STL [R1+0x160], R6 ;  /* 0x0001600601007387 */ /* 0x0005e20000100800 */
[----:B0-----:R-:W-:-:S02]  /*7b900*/  IMAD R10, R41, 0x100, R27 ;  /* 0x00000100290a7824 */ /* 0x001fc400078e021b */
[----:B-1----:R-:W-:Y:S02]  /*7b910*/  IMAD R7, R36, 0x100, R40 ;  /* 0x0000010024077824 */ /* 0x002fe400078e0228 */
[----:B--2---:R-:W-:Y:S01]  /*7b920*/  IMAD R6, R38, 0x100, R37 ;  /* 0x0000010026067824 */ /* 0x004fe200078e0225 */
[----:B------:R-:W-:Y:S04]  /*7b930*/  STL [R1+0x180], R10 ;  /* 0x0001800a01007387 */ /* 0x000fe80000100800 */
[----:B------:R-:W-:Y:S04]  /*7b940*/  STL [R1+0x194], R7 ;  /* 0x0001940701007387 */ /* 0x000fe80000100800 */
[----:B------:R-:W-:Y:S04]  /*7b950*/  STL [R1+0x4674], R60 ;  /* 0x0046743c01007387 */ /* 0x000fe80000100800 */
[----:B------:R-:W-:Y:S04]  /*7b960*/  STL [R1+0x1a0], R6 ;  /* 0x0001a00601007387 */ /* 0x000fe80000100800 */
[----:B------:R-:W-:Y:S04]  /*7b970*/  STL [R1+0x4670], R61 ;  /* 0x0046703d01007387 */ /* 0x000fe80000100800 */
[----:B------:R0:W-:Y:S04]  /*7b980*/  STL.64 [R1+0x640], R20 ;  /* 0x0006401401007387 */ /* 0x0001e80000100a00 */
[----:B------:R1:W-:Y:S01]  /*7b990*/  STL.64 [R1+0x648], R22 ;  /* 0x0006481601007387 */ /* 0x0003e20000100a00 */
[----:B------:R-:W-:-:S02]  /*7b9a0*/  IMAD R50, R29, 0x100, R39 ;  /* 0x000001001d327824 */ /* 0x000fc400078e0227 */
[----:B------:R-:W-:-:S03]  /*7b9b0*/  IMAD R51, R5, 0x100, R28 ;  /* 0x0000010005337824 */ /* 0x000fc600078e021c */
[----:B------:R-:W-:Y:S04]  /*7b9c0*/  STL [R1+0x4530], R50 ;  /* 0x0045303201007387 */ /* 0x000fe80000100800 */
[----:B------:R-:W-:Y:S01]  /*7b9d0*/  STL [R1+0x4534], R51 ;  /* 0x0045343301007387 */ /* 0x000fe20000100800 */
[----:B0-----:R-:W-:Y:S02]  /*7b9e0*/  F2FP.F16.E4M3.UNPACK_B R20, R3 ;  /* 0x00000003ff14723e */ /* 0x001fe400020006ff */
[----:B-1----:R-:W-:Y:S02]  /*7b9f0*/  F2FP.F16.E4M3.UNPACK_B R23, R2 ;  /* 0x00000002ff17723e */ /* 0x002fe400020006ff */
[----:B------:R-:W-:Y:S02]  /*7ba00*/  F2FP.F16.E4M3.UNPACK_B R21, R24 ;  /* 0x00000018ff15723e */ /* 0x000fe400020006ff */
[----:B------:R-:W-:Y:S01]  /*7ba10*/  F2FP.F16.E4M3.UNPACK_B R22, R25 ;  /* 0x00000019ff16723e */ /* 0x000fe200020006ff */
[----:B------:R-:W-:-:S02]  /*7ba20*/  IMAD R2, R9, 0x100, R4 ;  /* 0x0000010009027824 */ /* 0x000fc400078e0204 */
[----:B------:R-:W-:-:S03]  /*7ba30*/  IMAD R4, R43, 0x100, R8 ;  /* 0x000001002b047824 */ /* 0x000fc600078e0208 */
[----:B------:R-:W-:Y:S04]  /*7ba40*/  STL [R1+0x100], R2 ;  /* 0x0001000201007387 */ /* 0x000fe80000100800 */
[----:B------:R0:W-:Y:S02]  /*7ba50*/  STL [R1+0x104], R4 ;  /* 0x0001040401007387 */ /* 0x0001e40000100800 */
[----:B0-----:R-:W-:Y:S01]  /*7ba60*/  HMMA.16816.F32 R4, R20, R52, R16 ;  /* 0x000000341404723c */ /* 0x001fe20000001810 */
[----:B------:R-:W-:Y:S02]  /*7ba70*/  IMAD R3, R31, 0x100, R42 ;  /* 0x000001001f037824 */ /* 0x000fe400078e022a */
[----:B------:R-:W-:-:S03]  /*7ba80*/  IMAD R2, R15, 0x100, R30 ;  /* 0x000001000f027824 */ /* 0x000fc600078e021e */
[----:B------:R0:W-:Y:S04]  /*7ba90*/  STL [R1+0x108], R3 ;  /* 0x0001080301007387 */ /* 0x0001e80000100800 */
[----:B------:R-:W-:Y:S04]  /*7baa0*/  STL [R1+0x46c0], R20 ;  /* 0x0046c01401007387 */ /* 0x000fe80000100800 */
[----:B------:R4:W-:Y:S04]  /*7bab0*/  STL [R1+0x11c], R2 ;  /* 0x00011c0201007387 */ /* 0x0009e80000100800 */
[----:B------:R-:W-:Y:S01]  /*7bac0*/  STL [R1+0x46bc], R21 ;  /* 0x0046bc1501007387 */ /* 0x000fe20000100800 */
[----:B0-----:R-:W-:-:S03]  /*7bad0*/  IMAD R3, R0, 0x100, R14 ;  /* 0x0000010000037824 */ /* 0x001fc600078e020e */
[----:B------:R-:W-:Y:S04]  /*7bae0*/  STL.64 [R1+0x630], R4 ;  /* 0x0006300401007387 */ /* 0x000fe80000100a00 */
[----:B------:R-:W-:Y:S04]  /*7baf0*/  STL.64 [R1+0x638], R6 ;  /* 0x0006380601007387 */ /* 0x000fe80000100a00 */
[----:B------:R-:W-:Y:S04]  /*7bb00*/  STL [R1+0x46b8], R22 ;  /* 0x0046b81601007387 */ /* 0x000fe80000100800 */
[----:B------:R-:W-:Y:S04]  /*7bb10*/  STL [R1+0x46b4], R23 ;  /* 0x0046b41701007387 */ /* 0x000fe80000100800 */
[----:B------:R-:W-:Y:S04]  /*7bb20*/  STL [R1+0x46b0], R52 ;  /* 0x0046b03401007387 */ /* 0x000fe80000100800 */
[----:B------:R-:W-:Y:S04]  /*7bb30*/  STL [R1+0x4678], R53 ;  /* 0x0046783501007387 */ /* 0x000fe80000100800 */
[----:B------:R-:W-:Y:S04]  /*7bb40*/  STL [R1+0xf0], R3 ;  /* 0x0000f00301007387 */ /* 0x000fe80000100800 */
[----:B------:R-:W2:Y:S01]  /*7bb50*/  LDL.LU R36, [R1+0xc0] ;  /* 0x0000c00001247983 */ /* 0x000ea20000300800 */
[----:B----4-:R-:W-:-:S02]  /*7bb60*/  IMAD R2, R45, 0x100, R44 ;  /* 0x000001002d027824 */ /* 0x010fc400078e022c */
[----:B------:R-:W-:-:S03]  /*7bb70*/  IMAD R0, R47, 0x100, R46 ;  /* 0x000001002f007824 */ /* 0x000fc600078e022e */
[----:B------:R-:W-:Y:S04]  /*7bb80*/  STL [R1+0xf4], R2 ;  /* 0x0000f40201007387 */ /* 0x000fe80000100800 */
[----:B------:R-:W-:Y:S04]  /*7bb90*/  STL [R1+0xf8], R0 ;  /* 0x0000f80001007387 */ /* 0x000fe80000100800 */
[----:B------:R-:W2:Y:S04]  /*7bba0*/  LDL.LU R37, [R1+0xc4] ;  /* 0x0000c40001257983 */ /* 0x000ea80000300800 */
[----:B------:R-:W3:Y:S04]  /*7bbb0*/  LDL.LU R38, [R1+0xc8] ;  /* 0x0000c80001267983 */ /* 0x000ee80000300800 */
[----:B------:R-:W3:Y:S04]  /*7bbc0*/  LDL.LU R39, [R1+0xcc] ;  /* 0x0000cc0001277983 */ /* 0x000ee80000300800 */
[----:B---3--:R-:W-:Y:S04]  /*7bbd0*/  STL.64 [R1+0x46a0], R38 ;  /* 0x0046a02601007387 */ /* 0x008fe80000100a00 */
[----:B--2---:R0:W-:Y:S04]  /*7bbe0*/  STL.64 [R1+0x4698], R36 ;  /* 0x0046982401007387 */ /* 0x0041e80000100a00 */
[----:B------:R-:W2:Y:S04]  /*7bbf0*/  LDL.LU R48, [R1+0xd0] ;  /* 0x0000d00001307983 */ /* 0x000ea80000300800 */
[----:B--2---:R1:W-:Y:S04]  /*7bc00*/  STL [R1+0x46c4], R48 ;  /* 0x0046c43001007387 */ /* 0x0043e80000100800 */
        /* <DEDUP_REMOVED lines=61> */
[----:B----4-:R-:W-:-:S02]  /*7bfe0*/  IMAD R20, R20, 0x100, R48 ;  /* 0x0000010014147824 */ /* 0x010fc400078e0230 */
[----:B--2---:R-:W-:Y:S01]  /*7bff0*/  IMAD R22, R22, 0x100, R21 ;  /* 0x0000010016167824 */ /* 0x004fe200078e0215 */
[----:B------:R-:W2:Y:S04]  /*7c000*/  LDL.LU R48, [R1+0x46c4] ;  /* 0x0046c40001307983 */ /* 0x000ea80000300800 */
[----:B------:R0:W-:Y:S01]  /*7c010*/  STL [R1+0xfc], R20 ;  /* 0x0000fc1401007387 */ /* 0x0001e20000100800 */
[----:B---3--:R-:W-:Y:S02]  /*7c020*/  IMAD R52, R52, 0x100, R23 ;  /* 0x0000010034347824 */ /* 0x008fe400078e0217 */
[----:B------:R-:W-:Y:S01]  /*7c030*/  IMAD R11, R11, 0x100, R10 ;  /* 0x000001000b0b7824 */ /* 0x000fe200078e020a */
[----:B0-----:R-:W3:Y:S04]  /*7c040*/  LDL.LU R20, [R1+0x46c0] ;  /* 0x0046c00001147983 */ /* 0x001ee80000300800 */
[----:B------:R-:W3:Y:S04]  /*7c050*/  LDL.LU R21, [R1+0x46bc] ;  /* 0x0046bc0001157983 */ /* 0x000ee80000300800 */
[----:B------:R0:W-:Y:S04]  /*7c060*/  STL [R1+0x150], R22 ;  /* 0x0001501601007387 */ /* 0x0001e80000100800 */
[----:B0-----:R-:W3:Y:S04]  /*7c070*/  LDL.LU R22, [R1+0x46b8] ;  /* 0x0046b80001167983 */ /* 0x001ee80000300800 */
[----:B------:R-:W3:Y:S04]  /*7c080*/  LDL.LU R23, [R1+0x46b4] ;  /* 0x0046b40001177983 */ /* 0x000ee80000300800 */
[----:B------:R0:W-:Y:S04]  /*7c090*/  STL [R1+0x15c], R52 ;  /* 0x00015c3401007387 */ /* 0x0001e80000100800 */
[----:B0-----:R-:W4:Y:S04]  /*7c0a0*/  LDL.LU R52, [R1+0x46b0] ;  /* 0x0046b00001347983 */ /* 0x001f280000300800 */
[----:B------:R-:W3:Y:S04]  /*7c0b0*/  LDL.LU R10, [R1+0x46ac] ;  /* 0x0046ac00010a7983 */ /* 0x000ee80000300800 */
[----:B------:R0:W-:Y:S04]  /*7c0c0*/  STL [R1+0x170], R11 ;  /* 0x0001700b01007387 */ /* 0x0001e80000100800 */
[----:B0-----:R-:W3:Y:S01]  /*7c0d0*/  LDL.LU R11, [R1+0x46a8] ;  /* 0x0046a800010b7983 */ /* 0x001ee20000300800 */
[----:B------:R-:W-:-:S02]  /*7c0e0*/  IMAD R13, R13, 0x100, R12 ;  /* 0x000001000d0d7824 */ /* 0x000fc400078e020c */
[----:B------:R-:W-:Y:S02]  /*7c0f0*/  IMAD R7, R7, 0x100, R6 ;  /* 0x0000010007077824 */ /* 0x000fe400078e0206 */
[----:B------:R-:W-:Y:S01]  /*7c100*/  IMAD R33, R33, 0x100, R32 ;  /* 0x0000010021217824 */ /* 0x000fe200078e0220 */
[----:B---3--:R-:W-:-:S15]  /*7c110*/  HMMA.16816.F32 R36, R20, R10, R36 ;  /* 0x0000000a1424723c */ /* 0x008fde0000001824 */
[----:B------:R-:W-:-:S04]  /*7c120*/  NOP ;  /* 0x0000000000007918 */ /* 0x000fc80000000000 */
[----:B------:R-:W-:Y:S04]  /*7c130*/  STL.64 [R1+0x620], R36 ;  /* 0x0006202401007387 */ /* 0x000fe80000100a00 */
[----:B------:R0:W-:Y:S04]  /*7c140*/  STL.64 [R1+0x628], R38 ;  /* 0x0006282601007387 */ /* 0x0001e80000100a00 */
[----:B0-----:R-:W3:Y:S04]  /*7c150*/  LDL.LU.64 R38, [R1+0x46a0] ;  /* 0x0046a00001267983 */ /* 0x001ee80000300a00 */
[----:B------:R-:W3:Y:S04]  /*7c160*/  LDL.LU.64 R36, [R1+0x4698] ;  /* 0x0046980001247983 */ /* 0x000ee80000300a00 */
[----:B------:R-:W2:Y:S04]  /*7c170*/  LDL.LU R12, [R1+0x4690] ;  /* 0x00469000010c7983 */ /* 0x000ea80000300800 */
[----:B------:R0:W-:Y:S04]  /*7c180*/  STL [R1+0xe0], R13 ;  /* 0x0000e00d01007387 */ /* 0x0001e80000100800 */
[----:B0-----:R-:W2:Y:S04]  /*7c190*/  LDL.LU R13, [R1+0x468c] ;  /* 0x00468c00010d7983 */ /* 0x001ea80000300800 */
[----:B------:R-:W3:Y:S04]  /*7c1a0*/  LDL.LU R6, [R1+0x4688] ;  /* 0x0046880001067983 */ /* 0x000ee80000300800 */
[----:B------:R0:W-:Y:S04]  /*7c1b0*/  STL [R1+0xe4], R7 ;  /* 0x0000e40701007387 */ /* 0x0001e80000100800 */
[----:B0-----:R-:W3:Y:S04]  /*7c1c0*/  LDL.LU R7, [R1+0x4684] ;  /* 0x0046840001077983 */ /* 0x001ee80000300800 */
[----:B------:R-:W2:Y:S04]  /*7c1d0*/  LDL.LU R32, [R1+0x4680] ;  /* 0x0046800001207983 */ /* 0x000ea80000300800 */
[----:B------:R0:W-:Y:S04]  /*7c1e0*/  STL [R1+0xe8], R33 ;  /* 0x0000e82101007387 */ /* 0x0001e80000100800 */
[----:B0-----:R-:W3:Y:S01]  /*7c1f0*/  LDL.LU R33, [R1+0x467c] ;  /* 0x00467c0001217983 */ /* 0x001ee20000300800 */
[----:B------:R-:W-:-:S02]  /*7c200*/  IMAD R2, R2, 0x100, R53 ;  /* 0x0000010002027824 */ /* 0x000fc400078e0235 */
[----:B------:R-:W-:Y:S02]  /*7c210*/  IMAD R24, R24, 0x100, R25 ;  /* 0x0000010018187824 */ /* 0x000fe400078e0219 */
[----:B------:R-:W-:Y:S01]  /*7c220*/  IMAD R3, R61, 0x100, R3 ;  /* 0x000001003d037824 */ /* 0x000fe200078e0203 */
[----:B------:R0:W-:Y:S04]  /*7c230*/  STL [R1+0x16c], R2 ;  /* 0x00016c0201007387 */ /* 0x0001e80000100800 */
[----:B------:R-:W-:Y:S04]  /*7c240*/  STL [R1+0x17c], R24 ;  /* 0x00017c1801007387 */ /* 0x000fe80000100800 */
[----:B------:R1:W-:Y:S01]  /*7c250*/  STL [R1+0x190], R3 ;  /* 0x0001900301007387 */ /* 0x0003e20000100800 */
[----:B0-----:R-:W-:-:S02]  /*7c260*/  IMAD R2, R35, 0x100, R60 ;  /* 0x0000010023027824 */ /* 0x001fc400078e023c */
[----:B------:R-:W-:Y:S02]  /*7c270*/  IMAD R25, R58, 0x100, R57 ;  /* 0x000001003a197824 */ /* 0x000fe400078e0239 */
[----:B------:R-:W-:Y:S02]  /*7c280*/  IMAD R5, R5, 0x100, R28 ;  /* 0x0000010005057824 */ /* 0x000fe400078e021c */
[----:B------:R-:W-:Y:S02]  /*7c290*/  IMAD R0, R0, 0x100, R14 ;  /* 0x0000010000007824 */ /* 0x000fe400078e020e */
[----:B-1----:R-:W-:Y:S01]  /*7c2a0*/  IMAD R3, R56, 0x100, R54 ;  /* 0x0000010038037824 */ /* 0x002fe200078e0236 */
[----:B--2---:R-:W-:Y:S01]  /*7c2b0*/  STL [R1+0x463c], R32 ;  /* 0x00463c2001007387 */ /* 0x004fe20000100800 */
[----:B---3--:R-:W-:Y:S03]  /*7c2c0*/  HMMA.16816.F32 R48, R20, R32, R48 ;  /* 0x000000201430723c */ /* 0x008fe60000001830 */
[----:B------:R0:W-:Y:S04]  /*7c2d0*/  STL [R1+0x1ac], R2 ;  /* 0x0001ac0201007387 */ /* 0x0001e80000100800 */
[----:B------:R1:W-:Y:S01]  /*7c2e0*/  STL [R1+0x4638], R33 ;  /* 0x0046382101007387 */ /* 0x0003e20000100800 */
[----:B0-----:R-:W-:-:S02]  /*7c2f0*/  IMAD R2, R55, 0x100, R34 ;  /* 0x0000010037027824 */ /* 0x001fc400078e0222 */
[----:B-1----:R-:W-:Y:S09]  /*7c300*/  HMMA.16816.F32 R32, R20, R6, R36 ;  /* 0x000000061420723c */ /* 0x002ff20000001824 */
[----:B------:R-:W-:Y:S04]  /*7c310*/  STL.64 [R1+0x5f0], R48 ;  /* 0x0005f03001007387 */ /* 0x000fe80000100a00 */
[----:B------:R-:W-:Y:S04]  /*7c320*/  STL.64 [R1+0x5f8], R50 ;  /* 0x0005f83201007387 */ /* 0x000fe80000100a00 */
[----:B------:R0:W-:Y:S04]  /*7c330*/  STL [R1+0x168], R2 ;  /* 0x0001680201007387 */ /* 0x0001e80000100800 */
[----:B------:R-:W-:Y:S01]  /*7c340*/  STL [R1+0x178], R25 ;  /* 0x0001781901007387 */ /* 0x000fe20000100800 */
[----:B0-----:R-:W-:-:S05]  /*7c350*/  IMAD R2, R41, 0x100, R27 ;  /* 0x0000010029027824 */ /* 0x001fca00078e021b */
[----:B------:R-:W-:Y:S04]  /*7c360*/  STL [R1+0x18c], R2 ;  /* 0x00018c0201007387 */ /* 0x000fe80000100800 */
[----:B------:R0:W-:Y:S04]  /*7c370*/  STL [R1+0x354], R5 ;  /* 0x0003540501007387 */ /* 0x0001e80000100800 */
[----:B------:R-:W-:Y:S04]  /*7c380*/  STL.64 [R1+0x5e0], R32 ;  /* 0x0005e02001007387 */ /* 0x000fe80000100a00 */
[----:B------:R-:W-:Y:S01]  /*7c390*/  STL.64 [R1+0x5e8], R34 ;  /* 0x0005e82201007387 */ /* 0x000fe20000100a00 */
[----:B0-----:R-:W-:-:S02]  /*7c3a0*/  IMAD R5, R43, 0x100, R8 ;  /* 0x000001002b057824 */ /* 0x001fc400078e0208 */
[----:B------:R-:W-:Y:S02]  /*7c3b0*/  IMAD R2, R9, 0x100, R4 ;  /* 0x0000010009027824 */ /* 0x000fe400078e0204 */
[----:B------:R-:W-:Y:S02]  /*7c3c0*/  IMAD R4, R16, 0x100, R42 ;  /* 0x0000010010047824 */ /* 0x000fe400078e022a */
[----:B------:R-:W-:Y:S01]  /*7c3d0*/  IMAD R8, R18, 0x100, R17 ;  /* 0x0000010012087824 */ /* 0x000fe200078e0211 */
[----:B------:R0:W-:Y:S02]  /*7c3e0*/  STL [R1+0xec], R5 ;  /* 0x0000ec0501007387 */ /* 0x0001e40000100800 */
[----:B0-----:R-:W-:Y:S02]  /*7c3f0*/  IMAD R5, R31, 0x100, R19 ;  /* 0x000001001f057824 */ /* 0x001fe400078e0213 */
[----:B------:R-:W-:Y:S01]  /*7c400*/  HMMA.16816.F32 R16, R20, R12, R44 ;  /* 0x0000000c1410723c */ /* 0x000fe2000000182c */
[----:B------:R0:W-:Y:S04]  /*7c410*/  STL [R1+0x174], R4 ;  /* 0x0001740401007387 */ /* 0x0001e80000100800 */
[----:B------:R-:W-:Y:S04]  /*7c420*/  STL [R1+0x188], R8 ;  /* 0x0001880801007387 */ /* 0x000fe80000100800 */
[----:B------:R1:W-:Y:S01]  /*7c430*/  STL [R1+0x350], R5 ;  /* 0x0003500501007387 */ /* 0x0003e20000100800 */
[----:B0-----:R-:W-:-:S05]  /*7c440*/  IMAD R4, R15, 0x100, R30 ;  /* 0x000001000f047824 */ /* 0x001fca00078e021e */
[----:B------:R0:W-:Y:S04]  /*7c450*/  STL [R1+0x36c], R4 ;  /* 0x00036c0401007387 */ /* 0x0001e80000100800 */
[----:B------:R-:W2:Y:S04]  /*7c460*/  LDL.LU R36, [R1+0x90] ;  /* 0x0000900001247983 */ /* 0x000ea80000300800 */
[----:B------:R-:W-:Y:S04]  /*7c470*/  STL [R1+0x388], R0 ;  /* 0x0003880001007387 */ /* 0x000fe80000100800 */
        /* <DEDUP_REMOVED lines=34> */
[----:B-1----:R-:W4:Y:S04]  /*7c6a0*/  LDL.LU R5, [R1+0x188c] ;  /* 0x00188c0001057983 */ /* 0x002f280000300800 */
[----:B0-----:R-:W4:Y:S04]  /*7c6b0*/  LDL.LU R4, [R1+0x1898] ;  /* 0x0018980001047983 */ /* 0x001f280000300800 */
[----:B------:R-:W4:Y:S04]  /*7c6c0*/  LDL.LU R9, [R1+0x1894] ;  /* 0x0018940001097983 */ /* 0x000f280000300800 */
[----:B------:R-:W4:Y:S04]  /*7c6d0*/  LDL.LU R8, [R1+0x18a0] ;  /* 0x0018a00001087983 */ /* 0x000f280000300800 */
[----:B------:R-:W4:Y:S04]  /*7c6e0*/  LDL.LU R43, [R1+0x189c] ;  /* 0x00189c00012b7983 */ /* 0x000f280000300800 */
[----:B------:R-:W4:Y:S04]  /*7c6f0*/  LDL.LU R42, [R1+0x18a8] ;  /* 0x0018a800012a7983 */ /* 0x000f280000300800 */
[----:B---3--:R-:W3:Y:S04]  /*7c700*/  LDL.LU R16, [R1+0x18a4] ;  /* 0x0018a40001107983 */ /* 0x008ee80000300800 */
        /* <DEDUP_REMOVED lines=12> */
[----:B--2---:R-:W-:-:S02]  /*7c7d0*/  IMAD R60, R60, 0x100, R53 ;  /* 0x000001003c3c7824 */ /* 0x004fc400078e0235 */
[----:B----4-:R-:W-:Y:S01]  /*7c7e0*/  IMAD R34, R34, 0x100, R61 ;  /* 0x0000010022227824 */ /* 0x010fe200078e023d */
[----:B------:R-:W2:Y:S04]  /*7c7f0*/  LDL.LU R53, [R1+0x4678] ;  /* 0x0046780001357983 */ /* 0x000ea80000300800 */
[----:B------:R0:W-:Y:S01]  /*7c800*/  STL [R1+0x184], R60 ;  /* 0x0001843c01007387 */ /* 0x0001e20000100800 */
[----:B------:R-:W-:Y:S02]  /*7c810*/  IMAD R54, R54, 0x100, R35 ;  /* 0x0000010036367824 */ /* 0x000fe400078e0223 */
[----:B------:R-:W-:Y:S01]  /*7c820*/  IMAD R48, R48, 0x100, R55 ;  /* 0x0000010030307824 */ /* 0x000fe200078e0237 */
[----:B0-----:R-:W4:Y:S04]  /*7c830*/  LDL.LU R60, [R1+0x4674] ;  /* 0x00467400013c7983 */ /* 0x001f280000300800 */
[----:B------:R-:W4:Y:S04]  /*7c840*/  LDL.LU R61, [R1+0x4670] ;  /* 0x00467000013d7983 */ /* 0x000f280000300800 */
[----:B------:R0:W-:Y:S04]  /*7c850*/  STL [R1+0x19c], R34 ;  /* 0x00019c2201007387 */ /* 0x0001e80000100800 */
[----:B0-----:R-:W2:Y:S04]  /*7c860*/  LDL.LU R34, [R1+0x466c] ;  /* 0x00466c0001227983 */ /* 0x001ea80000300800 */
[----:B------:R-:W2:Y:S04]  /*7c870*/  LDL.LU R35, [R1+0x4668] ;  /* 0x0046680001237983 */ /* 0x000ea80000300800 */
[----:B------:R0:W-:Y:S04]  /*7c880*/  STL [R1+0x368], R54 ;  /* 0x0003683601007387 */ /* 0x0001e80000100800 */
[----:B0-----:R-:W2:Y:S04]  /*7c890*/  LDL.LU R54, [R1+0x4664] ;  /* 0x0046640001367983 */ /* 0x001ea80000300800 */
[----:B------:R-:W2:Y:S01]  /*7c8a0*/  LDL.LU R55, [R1+0x4660] ;  /* 0x0046600001377983 */ /* 0x000ea20000300800 */
[----:B------:R-:W-:-:S03]  /*7c8b0*/  IMAD R49, R49, 0x100, R33 ;  /* 0x0000010031317824 */ /* 0x000fc600078e0221 */
[----:B------:R-:W-:Y:S04]  /*7c8c0*/  STL [R1+0x4610], R48 ;  /* 0x0046103001007387 */ /* 0x000fe80000100800 */
[----:B------:R-:W-:Y:S01]  /*7c8d0*/  STL [R1+0x4614], R49 ;  /* 0x0046143101007387 */ /* 0x000fe20000100800 */
[----:B------:R-:W-:Y:S02]  /*7c8e0*/  IMAD R26, R26, 0x100, R50 ;  /* 0x000001001a1a7824 */ /* 0x000fe400078e0232 */
[----:B------:R-:W-:Y:S02]  /*7c8f0*/  IMAD R27, R27, 0x100, R58 ;  /* 0x000001001b1b7824 */ /* 0x000fe400078e023a */
[----:B---3--:R-:W-:-:S05]  /*7c900*/  IMAD R12, R12, 0x100, R13 ;  /* 0x000001000c0c7824 */ /* 0x008fca00078e020d */
[----:B------:R0:W-:Y:S02]  /*7c910*/  STL [R1+0x384], R12 ;  /* 0x0003840c01007387 */ /* 0x0001e40000100800 */
[----:B0-----:R-:W-:Y:S02]  /*7c920*/  IMAD R12, R51, 0x100, R32 ;  /* 0x00000100330c7824 */ /* 0x001fe400078e0220 */
[----:B------:R-:W-:Y:S02]  /*7c930*/  IMAD R13, R41, 0x100, R59 ;  /* 0x00000100290d7824 */ /* 0x000fe400078e023b */
[----:B------:R-:W-:Y:S02]  /*7c940*/  IMAD R5, R5, 0x100, R28 ;  /* 0x0000010005057824 */ /* 0x000fe400078e021c */
[----:B------:R-:W-:Y:S02]  /*7c950*/  IMAD R4, R9, 0x100, R4 ;  /* 0x0000010009047824 */ /* 0x000fe400078e0204 */
[----:B------:R-:W-:Y:S01]  /*7c960*/  IMAD R0, R0, 0x100, R14 ;  /* 0x0000010000007824 */ /* 0x000fe200078e020e */
[C---:B--2---:R-:W-:Y:S08]  /*7c970*/  HMMA.16816.F32 R44, R20.reuse, R54, R44 ;  /* 0x00000036142c723c */ /* 0x044ff0000000182c */
[----:B------:R-:W-:Y:S11]  /*7c980*/  HMMA.16816.F32 R36, R20, R34, R36 ;  /* 0x000000221424723c */ /* 0x000ff60000001824 */
[----:B------:R-:W-:Y:S04]  /*7c990*/  STL.64 [R1+0x5c0], R44 ;  /* 0x0005c02c01007387 */ /* 0x000fe80000100a00 */
[----:B------:R0:W-:Y:S04]  /*7c9a0*/  STL [R1+0x39c], R12 ;  /* 0x00039c0c01007387 */ /* 0x0001e80000100800 */
[----:B------:R1:W-:Y:S01]  /*7c9b0*/  STL.64 [R1+0x5c8], R46 ;  /* 0x0005c82e01007387 */ /* 0x0003e20000100a00 */
[----:B0-----:R-:W-:-:S03]  /*7c9c0*/  IMAD R12, R57, 0x100, R56 ;  /* 0x00000100390c7824 */ /* 0x001fc600078e0238 */
[----:B-1----:R-:W4:Y:S04]  /*7c9d0*/  LDL.LU.64 R46, [R1+0x4658] ;  /* 0x00465800012e7983 */ /* 0x002f280000300a00 */
[----:B------:R-:W4:Y:S04]  /*7c9e0*/  LDL.LU.64 R44, [R1+0x4650] ;  /* 0x00465000012c7983 */ /* 0x000f280000300a00 */
[----:B------:R-:W-:Y:S04]  /*7c9f0*/  STL [R1+0x461c], R54 ;  /* 0x00461c3601007387 */ /* 0x000fe80000100800 */
[----:B------:R-:W-:Y:S04]  /*7ca00*/  STL [R1+0x4618], R55 ;  /* 0x0046183701007387 */ /* 0x000fe80000100800 */
[----:B------:R-:W-:Y:S04]  /*7ca10*/  STL [R1+0x4620], R26 ;  /* 0x0046201a01007387 */ /* 0x000fe80000100800 */
[----:B------:R-:W-:Y:S04]  /*7ca20*/  STL [R1+0x4648], R27 ;  /* 0x0046481b01007387 */ /* 0x000fe80000100800 */
[----:B------:R0:W-:Y:S04]  /*7ca30*/  STL [R1+0x198], R12 ;  /* 0x0001980c01007387 */ /* 0x0001e80000100800 */
[----:B------:R-:W-:Y:S01]  /*7ca40*/  STL [R1+0x364], R13 ;  /* 0x0003640d01007387 */ /* 0x000fe20000100800 */
[----:B0-----:R-:W-:-:S05]  /*7ca50*/  IMAD R12, R29, 0x100, R40 ;  /* 0x000001001d0c7824 */ /* 0x001fca00078e0228 */
[----:B------:R-:W-:Y:S04]  /*7ca60*/  STL [R1+0x380], R12 ;  /* 0x0003800c01007387 */ /* 0x000fe80000100800 */
[----:B------:R0:W-:Y:S04]  /*7ca70*/  STL [R1+0x398], R5 ;  /* 0x0003980501007387 */ /* 0x0001e80000100800 */
[----:B------:R-:W-:Y:S04]  /*7ca80*/  STL [R1+0x464c], R35 ;  /* 0x00464c2301007387 */ /* 0x000fe80000100800 */
[----:B------:R1:W-:Y:S04]  /*7ca90*/  STL [R1+0x3ac], R4 ;  /* 0x0003ac0401007387 */ /* 0x0003e80000100800 */
[----:B------:R-:W-:Y:S04]  /*7caa0*/  STL.64 [R1+0x5b0], R36 ;  /* 0x0005b02401007387 */ /* 0x000fe80000100a00 */
[----:B------:R-:W-:Y:S01]  /*7cab0*/  STL.64 [R1+0x5b8], R38 ;  /* 0x0005b82601007387 */ /* 0x000fe20000100a00 */
[----:B0-----:R-:W-:-:S02]  /*7cac0*/  IMAD R5, R43, 0x100, R8 ;  /* 0x000001002b057824 */ /* 0x001fc400078e0208 */
[----:B-1----:R-:W-:Y:S02]  /*7cad0*/  IMAD R4, R16, 0x100, R42 ;  /* 0x0000010010047824 */ /* 0x002fe400078e022a */
[----:B------:R-:W-:Y:S01]  /*7cae0*/  IMAD R8, R18, 0x100, R17 ;  /* 0x0000010012087824 */ /* 0x000fe200078e0211 */
[----:B------:R0:W-:Y:S04]  /*7caf0*/  STL [R1+0x360], R5 ;  /* 0x0003600501007387 */ /* 0x0001e80000100800 */
[----:B------:R1:W-:Y:S04]  /*7cb00*/  STL [R1+0x37c], R4 ;  /* 0x00037c0401007387 */ /* 0x0003e80000100800 */
[----:B------:R-:W-:Y:S01]  /*7cb10*/  STL [R1+0x394], R8 ;  /* 0x0003940801007387 */ /* 0x000fe20000100800 */
[----:B0-----:R-:W-:-:S02]  /*7cb20*/  IMAD R5, R31, 0x100, R19 ;  /* 0x000001001f057824 */ /* 0x001fc400078e0213 */
[----:B-1----:R-:W-:-:S03]  /*7cb30*/  IMAD R4, R15, 0x100, R30 ;  /* 0x000001000f047824 */ /* 0x002fc600078e021e */
[----:B------:R-:W-:Y:S04]  /*7cb40*/  STL [R1+0x3a8], R5 ;  /* 0x0003a80501007387 */ /* 0x000fe80000100800 */
[----:B------:R-:W2:Y:S04]  /*7cb50*/  LDL.LU R56, [R1+0x80] ;  /* 0x0000800001387983 */ /* 0x000ea80000300800 */
[----:B------:R0:W-:Y:S04]  /*7cb60*/  STL [R1+0x3bc], R4 ;  /* 0x0003bc0401007387 */ /* 0x0001e80000100800 */
[----:B------:R1:W-:Y:S04]  /*7cb70*/  STL [R1+0x3d0], R0 ;  /* 0x0003d00001007387 */ /* 0x0003e80000100800 */
[----:B------:R-:W2:Y:S04]  /*7cb80*/  LDL.LU R57, [R1+0x84] ;  /* 0x0000840001397983 */ /* 0x000ea80000300800 */
[----:B------:R-:W2:Y:S04]  /*7cb90*/  LDL.LU R58, [R1+0x88] ;  /* 0x00008800013a7983 */ /* 0x000ea80000300800 */
[----:B------:R-:W2:Y:S04]  /*7cba0*/  LDL.LU R59, [R1+0x8c] ;  /* 0x00008c00013b7983 */ /* 0x000ea80000300800 */
        /* <DEDUP_REMOVED lines=32> */
[----:B---3--:R-:W-:-:S03]  /*7cdb0*/  IMAD R14, R14, 0x100, R15 ;  /* 0x000001000e0e7824 */ /* 0x008fc600078e020f */
[----:B------:R-:W3:Y:S04]  /*7cdc0*/  LDL.LU R15, [R1+0x1944] ;  /* 0x00194400010f7983 */ /* 0x000ee80000300800 */
[----:B------:R0:W-:Y:S04]  /*7cdd0*/  STL [R1+0x3e0], R14 ;  /* 0x0003e00e01007387 */ /* 0x0001e80000100800 */
[----:B0-----:R-:W3:Y:S01]  /*7cde0*/  LDL.LU R14, [R1+0x1940] ;  /* 0x00194000010e7983 */ /* 0x001ee20000300800 */
[----:B----4-:R-:W-:-:S15]  /*7cdf0*/  HMMA.16816.F32 R20, R20, R60, R44 ;  /* 0x0000003c1414723c */ /* 0x010fde000000182c */
[----:B------:R-:W-:-:S04]  /*7ce00*/  NOP ;  /* 0x0000000000007918 */ /* 0x000fc80000000000 */
[----:B------:R0:W-:Y:S04]  /*7ce10*/  STL.64 [R1+0x590], R20 ;  /* 0x0005901401007387 */ /* 0x0001e80000100a00 */
[----:B------:R1:W-:Y:S01]  /*7ce20*/  STL.64 [R1+0x598], R22 ;  /* 0x0005981601007387 */ /* 0x0003e20000100a00 */
[----:B0-----:R-:W-:Y:S02]  /*7ce30*/  F2FP.F16.E4M3.UNPACK_B R21, R24 ;  /* 0x00000018ff15723e */ /* 0x001fe400020006ff */
[----:B------:R-:W-:Y:S02]  /*7ce40*/  F2FP.F16.E4M3.UNPACK_B R20, R3 ;  /* 0x00000003ff14723e */ /* 0x000fe400020006ff */
[----:B-1----:R-:W-:Y:S02]  /*7ce50*/  F2FP.F16.E4M3.UNPACK_B R22, R25 ;  /* 0x00000019ff16723e */ /* 0x002fe400020006ff */
[----:B------:R-:W-:Y:S01]  /*7ce60*/  F2FP.F16.E4M3.UNPACK_B R23, R2 ;  /* 0x00000002ff17723e */ /* 0x000fe200020006ff */
[----:B--2---:R-:W-:-:S02]  /*7ce70*/  IMAD R24, R49, 0x100, R54 ;  /* 0x0000010031187824 */ /* 0x004fc400078e0236 */
[----:B------:R-:W-:-:S03]  /*7ce80*/  IMAD R25, R13, 0x100, R48 ;  /* 0x000001000d197824 */ /* 0x000fc600078e0230 */
[----:B------:R-:W-:Y:S04]  /*7ce90*/  STL [R1+0x4538], R24 ;  /* 0x0045381801007387 */ /* 0x000fe80000100800 */
[----:B------:R0:W-:Y:S02]  /*7cea0*/  STL [R1+0x453c], R25 ;  /* 0x00453c1901007387 */ /* 0x0001e40000100800 */
[----:B0-----:R-:W-:Y:S01]  /*7ceb0*/  HMMA.16816.F32 R24, R20, R52, R56 ;  /* 0x000000341418723c */ /* 0x001fe20000001838 */
[----:B------:R-:W-:Y:S02]  /*7cec0*/  IMAD R45, R33, 0x100, R12 ;  /* 0x00000100212d7824 */ /* 0x000fe400078e020c */
[----:B------:R-:W-:Y:S02]  /*7ced0*/  IMAD R47, R51, 0x100, R32 ;  /* 0x00000100332f7824 */ /* 0x000fe400078e0220 */
[----:B------:R-:W-:-:S03]  /*7cee0*/  IMAD R2, R41, 0x100, R50 ;  /* 0x0000010029027824 */ /* 0x000fc600078e0232 */
[----:B------:R-:W-:Y:S01]  /*7cef0*/  HMMA.16816.F32 R16, R20, R10, R16 ;  /* 0x0000000a1410723c */ /* 0x000fe20000001810 */
[----:B------:R-:W-:Y:S01]  /*7cf00*/  IMAD R0, R0, 0x100, R4 ;  /* 0x0000010000007824 */ /* 0x000fe200078e0204 */
[----:B------:R-:W-:Y:S04]  /*7cf10*/  STL [R1+0x4540], R45 ;  /* 0x0045402d01007387 */ /* 0x000fe80000100800 */
[----:B------:R-:W-:Y:S01]  /*7cf20*/  STL [R1+0x4544], R47 ;  /* 0x0045442f01007387 */ /* 0x000fe20000100800 */
[----:B------:R-:W-:-:S03]  /*7cf30*/  IMAD R44, R36, 0x100, R40 ;  /* 0x00000100242c7824 */ /* 0x000fc600078e0228 */
[----:B------:R0:W-:Y:S01]  /*7cf40*/  STL [R1+0x35c], R2 ;  /* 0x00035c0201007387 */ /* 0x0001e20000100800 */
[----:B------:R-:W-:-:S03]  /*7cf50*/  IMAD R46, R38, 0x100, R37 ;  /* 0x00000100262e7824 */ /* 0x000fc600078e0225 */
[----:B------:R-:W-:Y:S01]  /*7cf60*/  STL [R1+0x378], R0 ;  /* 0x0003780001007387 */ /* 0x000fe20000100800 */
[----:B------:R-:W-:-:S03]  /*7cf70*/  IMAD R3, R29, 0x100, R39 ;  /* 0x000001001d037824 */ /* 0x000fc600078e0227 */
[----:B------:R-:W-:Y:S01]  /*7cf80*/  STL.64 [R1+0x580], R24 ;  /* 0x0005801801007387 */ /* 0x000fe20000100a00 */
[----:B0-----:R-:W-:-:S03]  /*7cf90*/  IMAD R2, R5, 0x100, R28 ;  /* 0x0000010005027824 */ /* 0x001fc600078e021c */
[----:B------:R-:W-:Y:S04]  /*7cfa0*/  STL.64 [R1+0x588], R26 ;  /* 0x0005881a01007387 */ /* 0x000fe80000100a00 */
[----:B------:R-:W-:Y:S04]  /*7cfb0*/  STL [R1+0x4548], R44 ;  /* 0x0045482c01007387 */ /* 0x000fe80000100800 */
[----:B------:R-:W-:Y:S01]  /*7cfc0*/  STL [R1+0x454c], R46 ;  /* 0x00454c2e01007387 */ /* 0x000fe20000100800 */
[----:B------:R-:W-:-:S03]  /*7cfd0*/  IMAD R5, R8, 0x100, R9 ;  /* 0x0000010008057824 */ /* 0x000fc600078e0209 */
[----:B------:R0:W-:Y:S04]  /*7cfe0*/  STL [R1+0x358], R3 ;  /* 0x0003580301007387 */ /* 0x0001e80000100800 */
[----:B------:R1:W-:Y:S01]  /*7cff0*/  STL [R1+0x374], R2 ;  /* 0x0003740201007387 */ /* 0x0003e20000100800 */
[----:B------:R-:W-:-:S03]  /*7d000*/  IMAD.MOV.U32 R4, RZ, RZ, R52 ;  /* 0x000000ffff047224 */ /* 0x000fc600078e0034 */
[----:B------:R2:W-:Y:S01]  /*7d010*/  STL [R1+0x390], R5 ;  /* 0x0003900501007387 */ /* 0x0005e20000100800 */
[----:B0-----:R-:W-:Y:S02]  /*7d020*/  IMAD R3, R42, 0x100, R43 ;  /* 0x000001002a037824 */ /* 0x001fe400078e022b */
[----:B-1----:R-:W-:Y:S02]  /*7d030*/  IMAD R2, R30, 0x100, R31 ;  /* 0x000001001e027824 */ /* 0x002fe400078e021f */
[----:B--2---:R-:W-:Y:S01]  /*7d040*/  IMAD.MOV.U32 R5, RZ, RZ, R11 ;  /* 0x000000ffff057224 */ /* 0x004fe200078e000b */
[----:B------:R-:W-:Y:S04]  /*7d050*/  STL [R1+0x3a4], R3 ;  /* 0x0003a40301007387 */ /* 0x000fe80000100800 */
[----:B------:R3:W-:Y:S04]  /*7d060*/  STL [R1+0x3b8], R2 ;  /* 0x0003b80201007387 */ /* 0x0007e80000100800 */
[----:B------:R-:W-:Y:S04]  /*7d070*/  STL.64 [R1+0x570], R16 ;  /* 0x0005701001007387 */ /* 0x000fe80000100a00 */
[----:B------:R-:W-:Y:S04]  /*7d080*/  STL.64 [R1+0x578], R18 ;  /* 0x0005781201007387 */ /* 0x000fe80000100a00 */
[----:B------:R-:W-:Y:S04]  /*7d090*/  STL.64 [R1+0x4630], R6 ;  /* 0x0046300601007387 */ /* 0x000fe80000100a00 */
[----:B------:R0:W-:Y:S04]  /*7d0a0*/  STL.64 [R1+0x4628], R4 ;  /* 0x0046280401007387 */ /* 0x0001e80000100a00 */
[----:B------:R-:W2:Y:S01]  /*7d0b0*/  LDL.LU R56, [R1+0x50] ;  /* 0x0000500001387983 */ /* 0x000ea20000300800 */
[----:B------:R-:W-:-:S02]  /*7d0c0*/  IMAD.MOV.U32 R8, RZ, RZ, R10 ;  /* 0x000000ffff087224 */ /* 0x000fc400078e000a */
[----:B---3--:R-:W-:-:S05]  /*7d0d0*/  IMAD R2, R14, 0x100, R15 ;  /* 0x000001000e027824 */ /* 0x008fca00078e020f */
[----:B------:R1:W-:Y:S04]  /*7d0e0*/  STL [R1+0x370], R2 ;  /* 0x0003700201007387 */ /* 0x0003e80000100800 */
        /* <DEDUP_REMOVED lines=57> */
[----:B------:R-:W-:Y:S02]  /*7d480*/  IMAD R13, R13, 0x100, R12 ;  /* 0x000001000d0d7824 */ /* 0x000fe400078e020c */
[----:B------:R-:W-:Y:S01]  /*7d490*/  IMAD R33, R33, 0x100, R32 ;  /* 0x0000010021217824 */ /* 0x000fe200078e0220 */
[----:B0-----:R-:W2:Y:S04]  /*7d4a0*/  LDL.LU R10, [R1+0x19e8] ;  /* 0x0019e800010a7983 */ /* 0x001ea80000300800 */
[----:B------:R0:W-:Y:S04]  /*7d4b0*/  STL [R1+0x3a0], R14 ;  /* 0x0003a00e01007387 */ /* 0x0001e80000100800 */
[----:B------:R-:W3:Y:S04]  /*7d4c0*/  LDL.LU R15, [R1+0x19f4] ;  /* 0x0019f400010f7983 */ /* 0x000ee80000300800 */
[----:B0-----:R-:W3:Y:S04]  /*7d4d0*/  LDL.LU R14, [R1+0x19f0] ;  /* 0x0019f000010e7983 */ /* 0x001ee80000300800 */
[----:B------:R-:W4:Y:S04]  /*7d4e0*/  LDL.LU R35, [R1+0x464c] ;  /* 0x00464c0001237983 */ /* 0x000f280000300800 */
[----:B------:R0:W-:Y:S04]  /*7d4f0*/  STL [R1+0x3b4], R27 ;  /* 0x0003b41b01007387 */ /* 0x0001e80000100800 */
[----:B0-----:R-:W2:Y:S04]  /*7d500*/  LDL.LU R27, [R1+0x4648] ;  /* 0x00464800011b7983 */ /* 0x001ea80000300800 */
[----:B------:R-:W2:Y:S04]  /*7d510*/  LDL.LU R12, [R1+0x4644] ;  /* 0x00464400010c7983 */ /* 0x000ea80000300800 */
[----:B------:R0:W-:Y:S04]  /*7d520*/  STL [R1+0x3c4], R13 ;  /* 0x0003c40d01007387 */ /* 0x0001e80000100800 */
[----:B0-----:R-:W2:Y:S04]  /*7d530*/  LDL.LU R13, [R1+0x4640] ;  /* 0x00464000010d7983 */ /* 0x001ea80000300800 */
[----:B------:R-:W2:Y:S04]  /*7d540*/  LDL.LU R32, [R1+0x463c] ;  /* 0x00463c0001207983 */ /* 0x000ea80000300800 */
[----:B------:R0:W-:Y:S04]  /*7d550*/  STL [R1+0x3cc], R33 ;  /* 0x0003cc2101007387 */ /* 0x0001e80000100800 */
[----:B0-----:R-:W2:Y:S01]  /*7d560*/  LDL.LU R33, [R1+0x4638] ;  /* 0x0046380001217983 */ /* 0x001ea20000300800 */
[----:B------:R-:W-:Y:S01]  /*7d570*/  IMAD R44, R44, 0x100, R46 ;  /* 0x000001002c2c7824 */ /* 0x000fe200078e022e */
[----:B--2---:R-:W-:-:S15]  /*7d580*/  HMMA.16816.F32 R4, R20, R32, R4 ;  /* 0x000000201404723c */ /* 0x004fde0000001804 */
[----:B------:R-:W-:-:S04]  /*7d590*/  NOP ;  /* 0x0000000000007918 */ /* 0x000fc80000000000 */
[----:B------:R-:W-:Y:S04]  /*7d5a0*/  STL.64 [R1+0x560], R4 ;  /* 0x0005600401007387 */ /* 0x000fe80000100a00 */
[----:B------:R-:W-:Y:S04]  /*7d5b0*/  STL [R1+0x3dc], R44 ;  /* 0x0003dc2c01007387 */ /* 0x000fe80000100800 */
[----:B------:R0:W-:Y:S04]  /*7d5c0*/  STL.64 [R1+0x568], R6 ;  /* 0x0005680601007387 */ /* 0x0001e80000100a00 */
[----:B0-----:R-:W2:Y:S04]  /*7d5d0*/  LDL.LU.64 R6, [R1+0x4630] ;  /* 0x0046300001067983 */ /* 0x001ea80000300a00 */
[----:B------:R-:W3:Y:S04]  /*7d5e0*/  LDL.LU.64 R4, [R1+0x4628] ;  /* 0x0046280001047983 */ /* 0x000ee80000300a00 */
[----:B----4-:R-:W-:Y:S04]  /*7d5f0*/  STL.64 [R1+0x4608], R34 ;  /* 0x0046082201007387 */ /* 0x010fe80000100a00 */
[----:B------:R0:W-:Y:S01]  /*7d600*/  STL.64 [R1+0x4600], R32 ;  /* 0x0046002001007387 */ /* 0x0001e20000100a00 */
[----:B------:R-:W-:-:S02]  /*7d610*/  IMAD R24, R24, 0x100, R25 ;  /* 0x0000010018187824 */ /* 0x000fc400078e0219 */
[----:B------:R-:W-:Y:S02]  /*7d620*/  IMAD R3, R3, 0x100, R2 ;  /* 0x0000010003037824 */ /* 0x000fe400078e0202 */
[----:B0-----:R-:W-:-:S05]  /*7d630*/  IMAD R32, R45, 0x100, R47 ;  /* 0x000001002d207824 */ /* 0x001fca00078e022f */
[----:B------:R-:W-:Y:S01]  /*7d640*/  STL [R1+0x3b0], R32 ;  /* 0x0003b02001007387 */ /* 0x000fe20000100800 */
[----:B------:R-:W-:-:S03]  /*7d650*/  IMAD R2, R55, 0x100, R26 ;  /* 0x0000010037027824 */ /* 0x000fc600078e021a */
[----:B------:R0:W-:Y:S04]  /*7d660*/  STL [R1+0x3c0], R24 ;  /* 0x0003c01801007387 */ /* 0x0001e80000100800 */
[----:B------:R1:W-:Y:S04]  /*7d670*/  STL [R1+0x3c8], R3 ;  /* 0x0003c80301007387 */ /* 0x0003e80000100800 */
[----:B------:R4:W-:Y:S01]  /*7d680*/  STL [R1+0x3d8], R2 ;  /* 0x0003d80201007387 */ /* 0x0009e20000100800 */
[----:B0-----:R-:W-:Y:S02]  /*7d690*/  IMAD R24, R49, 0x100, R54 ;  /* 0x0000010031187824 */ /* 0x001fe400078e0236 */
[----:B-1----:R-:W-:-:S02]  /*7d6a0*/  IMAD R3, R51, 0x100, R48 ;  /* 0x0000010033037824 */ /* 0x002fc400078e0230 */
[----:B----4-:R-:W-:Y:S01]  /*7d6b0*/  IMAD R2, R52, 0x100, R50 ;  /* 0x0000010034027824 */ /* 0x010fe200078e0232 */
[----:B------:R-:W-:Y:S04]  /*7d6c0*/  STL [R1+0x3e8], R24 ;  /* 0x0003e81801007387 */ /* 0x000fe80000100800 */
[----:B------:R0:W-:Y:S01]  /*7d6d0*/  STL [R1+0x3f0], R3 ;  /* 0x0003f00301007387 */ /* 0x0001e20000100800 */
[----:B------:R-:W-:Y:S01]  /*7d6e0*/  HMMA.16816.F32 R16, R20, R12, R16 ;  /* 0x0000000c1410723c */ /* 0x000fe20000001810 */
[----:B0-----:R-:W-:-:S07]  /*7d6f0*/  IMAD R3, R38, 0x100, R37 ;  /* 0x0000010026037824 */ /* 0x001fce00078e0225 */
[----:B--2---:R-:W-:Y:S01]  /*7d700*/  HMMA.16816.F32 R32, R20, R6, R56 ;  /* 0x000000061420723c */ /* 0x004fe20000001838 */
[----:B------:R-:W-:Y:S04]  /*7d710*/  STL [R1+0x45c0], R6 ;  /* 0x0045c00601007387 */ /* 0x000fe80000100800 */
[----:B------:R0:W-:Y:S04]  /*7d720*/  STL [R1+0x3fc], R2 ;  /* 0x0003fc0201007387 */ /* 0x0001e80000100800 */
[----:B------:R-:W-:Y:S01]  /*7d730*/  STL [R1+0x45bc], R7 ;  /* 0x0045bc0701007387 */ /* 0x000fe20000100800 */
[----:B0-----:R-:W-:-:S02]  /*7d740*/  IMAD R2, R41, 0x100, R53 ;  /* 0x0000010029027824 */ /* 0x001fc400078e0235 */
[----:B------:R-:W-:-:S07]  /*7d750*/  IMAD R6, R36, 0x100, R40 ;  /* 0x0000010024067824 */ /* 0x000fce00078e0228 */
[----:B------:R-:W-:Y:S04]  /*7d760*/  STL.64 [R1+0x550], R32 ;  /* 0x0005502001007387 */ /* 0x000fe80000100a00 */
[----:B------:R-:W-:Y:S04]  /*7d770*/  STL.64 [R1+0x558], R34 ;  /* 0x0005582201007387 */ /* 0x000fe80000100a00 */
[----:B------:R0:W-:Y:S04]  /*7d780*/  STL [R1+0x3d4], R2 ;  /* 0x0003d40201007387 */ /* 0x0001e80000100800 */
[----:B------:R1:W-:Y:S04]  /*7d790*/  STL [R1+0x3e4], R6 ;  /* 0x0003e40601007387 */ /* 0x0003e80000100800 */
[----:B------:R2:W-:Y:S01]  /*7d7a0*/  STL [R1+0x3ec], R3 ;  /* 0x0003ec0301007387 */ /* 0x0005e20000100800 */
[----:B0-----:R-:W-:-:S02]  /*7d7b0*/  IMAD R2, R29, 0x100, R39 ;  /* 0x000001001d027824 */ /* 0x001fc400078e0227 */
[----:B-1----:R-:W-:Y:S02]  /*7d7c0*/  IMAD R6, R9, 0x100, R28 ;  /* 0x0000010009067824 */ /* 0x002fe400078e021c */
[----:B--2---:R-:W-:Y:S01]  /*7d7d0*/  IMAD R3, R42, 0x100, R43 ;  /* 0x000001002a037824 */ /* 0x004fe200078e022b */
[----:B------:R0:W-:Y:S04]  /*7d7e0*/  STL [R1+0x3f8], R2 ;  /* 0x0003f80201007387 */ /* 0x0001e80000100800 */
[----:B------:R-:W-:Y:S04]  /*7d7f0*/  STL [R1+0x404], R6 ;  /* 0x0004040601007387 */ /* 0x000fe80000100800 */
[----:B------:R1:W-:Y:S01]  /*7d800*/  STL [R1+0x40c], R3 ;  /* 0x00040c0301007387 */ /* 0x0003e20000100800 */
[----:B0-----:R-:W-:-:S02]  /*7d810*/  IMAD R2, R30, 0x100, R31 ;  /* 0x000001001e027824 */ /* 0x001fc400078e021f */
[----:B-1----:R-:W-:-:S03]  /*7d820*/  IMAD.MOV.U32 R3, RZ, RZ, R12 ;  /* 0x000000ffff037224 */ /* 0x002fc600078e000c */
[----:B------:R0:W-:Y:S04]  /*7d830*/  STL [R1+0x418], R2 ;  /* 0x0004180201007387 */ /* 0x0001e80000100800 */
[----:B------:R-:W-:Y:S04]  /*7d840*/  STL.64 [R1+0x540], R16 ;  /* 0x0005401001007387 */ /* 0x000fe80000100a00 */
[----:B------:R-:W-:Y:S01]  /*7d850*/  STL.64 [R1+0x548], R18 ;  /* 0x0005481201007387 */ /* 0x000fe20000100a00 */
[----:B0-----:R-:W-:-:S05]  /*7d860*/  IMAD.MOV.U32 R2, RZ, RZ, R13 ;  /* 0x000000ffff027224 */ /* 0x001fca00078e000d */
[----:B------:R3:W-:Y:S04]  /*7d870*/  STL [R1+0x45c8], R2 ;  /* 0x0045c80201007387 */ /* 0x0007e80000100800 */
[----:B------:R0:W-:Y:S04]  /*7d880*/  STL [R1+0x45c4], R3 ;  /* 0x0045c40301007387 */ /* 0x0001e80000100800 */
[----:B------:R-:W2:Y:S01]  /*7d890*/  LDL.LU R56, [R1+0x610] ;  /* 0x0006100001387983 */ /* 0x000ea20000300800 */
[----:B---3--:R-:W-:Y:S02]  /*7d8a0*/  IMAD R2, R14, 0x100, R15 ;  /* 0x000001000e027824 */ /* 0x008fe400078e020f */
[----:B0-----:R-:W-:-:S05]  /*7d8b0*/  IMAD R3, R10, 0x100, R11 ;  /* 0x000001000a037824 */ /* 0x001fca00078e020b */
[----:B------:R0:W-:Y:S04]  /*7d8c0*/  STL [R1+0x3f4], R3 ;  /* 0x0003f40301007387 */ /* 0x0001e80000100800 */
[----:B------:R1:W-:Y:S04]  /*7d8d0*/  STL [R1+0x400], R2 ;  /* 0x0004000201007387 */ /* 0x0003e80000100800 */
        /* <DEDUP_REMOVED lines=12> */
[----:B0-----:R-:W3:Y:S04]  /*7d9a0*/  LDL.LU R3, [R1+0x1a08] ;  /* 0x001a080001037983 */ /* 0x001ee80000300800 */
        /* <DEDUP_REMOVED lines=36> */
[----:B----4-:R-:W-:-:S03]  /*7dbf0*/  IMAD R54, R54, 0x100, R26 ;  /* 0x0000010036367824 */ /* 0x010fc600078e021a */
[----:B------:R-:W4:Y:S04]  /*7dc00*/  LDL.LU R26, [R1+0x4620] ;  /* 0x00462000011a7983 */ /* 0x000f280000300800 */
[----:B------:R0:W-:Y:S01]  /*7dc10*/  STL [R1+0x408], R54 ;  /* 0x0004083601007387 */ /* 0x0001e20000100800 */
[----:B--2---:R-:W-:-:S03]  /*7dc20*/  IMAD R49, R49, 0x100, R55 ;  /* 0x0000010031317824 */ /* 0x004fc600078e0237 */
[----:B0-----:R-:W2:Y:S04]  /*7dc30*/  LDL.LU R54, [R1+0x461c] ;  /* 0x00461c0001367983 */ /* 0x001ea80000300800 */
[----:B------:R-:W2:Y:S01]  /*7dc40*/  LDL.LU R55, [R1+0x4618] ;  /* 0x0046180001377983 */ /* 0x000ea20000300800 */
[----:B---3--:R-:W-:-:S03]  /*7dc50*/  IMAD R3, R3, 0x100, R48 ;  /* 0x0000010003037824 */ /* 0x008fc600078e0230 */
[----:B------:R0:W-:Y:S04]  /*7dc60*/  STL [R1+0x414], R49 ;  /* 0x0004143101007387 */ /* 0x0001e80000100800 */
[----:B0-----:R-:W3:Y:S04]  /*7dc70*/  LDL.LU R49, [R1+0x4614] ;  /* 0x0046140001317983 */ /* 0x001ee80000300800 */
[----:B------:R-:W3:Y:S04]  /*7dc80*/  LDL.LU R48, [R1+0x4610] ;  /* 0x0046100001307983 */ /* 0x000ee80000300800 */
[----:B------:R0:W-:Y:S02]  /*7dc90*/  STL [R1+0x428], R3 ;  /* 0x0004280301007387 */ /* 0x0001e40000100800 */
[----:B0-----:R-:W-:-:S02]  /*7dca0*/  IMAD R3, R7, 0x100, R2 ;  /* 0x0000010007037824 */ /* 0x001fc400078e0202 */
[----:B------:R-:W-:-:S03]  /*7dcb0*/  IMAD R2, R10, 0x100, R11 ;  /* 0x000001000a027824 */ /* 0x000fc600078e020b */
[----:B------:R-:W-:Y:S01]  /*7dcc0*/  STL [R1+0x438], R3 ;  /* 0x0004380301007387 */ /* 0x000fe20000100800 */
[----:B--2---:R-:W-:-:S15]  /*7dcd0*/  HMMA.16816.F32 R32, R20, R54, R32 ;  /* 0x000000361420723c */ /* 0x004fde0000001820 */
[----:B------:R-:W-:-:S04]  /*7dce0*/  NOP ;  /* 0x0000000000007918 */ /* 0x000fc80000000000 */
[----:B------:R-:W-:Y:S04]  /*7dcf0*/  STL.64 [R1+0x530], R32 ;  /* 0x0005302001007387 */ /* 0x000fe80000100a00 */
[----:B------:R-:W-:Y:S04]  /*7dd00*/  STL [R1+0x44c], R2 ;  /* 0x00044c0201007387 */ /* 0x000fe80000100800 */
[----:B------:R0:W-:Y:S04]  /*7dd10*/  STL.64 [R1+0x538], R34 ;  /* 0x0005382201007387 */ /* 0x0001e80000100a00 */
[----:B0-----:R-:W2:Y:S04]  /*7dd20*/  LDL.LU.64 R34, [R1+0x4608] ;  /* 0x0046080001227983 */ /* 0x001ea80000300a00 */
[----:B------:R-:W3:Y:S04]  /*7dd30*/  LDL.LU.64 R32, [R1+0x4600] ;  /* 0x0046000001207983 */ /* 0x000ee80000300a00 */
[----:B------:R-:W-:Y:S04]  /*7dd40*/  STL [R1+0x4554], R54 ;  /* 0x0045543601007387 */ /* 0x000fe80000100800 */
[----:B------:R-:W-:Y:S04]  /*7dd50*/  STL [R1+0x4550], R55 ;  /* 0x0045503701007387 */ /* 0x000fe80000100800 */
[----:B------:R-:W3:Y:S04]  /*7dd60*/  LDL.LU R11, [R1+0x1a94] ;  /* 0x001a9400010b7983 */ /* 0x000ee80000300800 */
[----:B------:R-:W3:Y:S01]  /*7dd70*/  LDL.LU R10, [R1+0x1a90] ;  /* 0x001a9000010a7983 */ /* 0x000ee20000300800 */
[----:B------:R-:W-:-:S02]  /*7dd80*/  IMAD R2, R14, 0x100, R15 ;  /* 0x000001000e027824 */ /* 0x000fc400078e020f */
[----:B------:R-:W-:Y:S02]  /*7dd90*/  IMAD R6, R46, 0x100, R6 ;  /* 0x000001002e067824 */ /* 0x000fe400078e0206 */
[----:B------:R-:W-:Y:S01]  /*7dda0*/  IMAD R3, R47, 0x100, R44 ;  /* 0x000001002f037824 */ /* 0x000fe200078e022c */
[----:B------:R0:W-:Y:S04]  /*7ddb0*/  STL [R1+0x410], R2 ;  /* 0x0004100201007387 */ /* 0x0001e80000100800 */
[----:B------:R-:W4:Y:S04]  /*7ddc0*/  LDL.LU R15, [R1+0x1a9c] ;  /* 0x001a9c00010f7983 */ /* 0x000f280000300800 */
[----:B------:R-:W4:Y:S01]  /*7ddd0*/  LDL.LU R14, [R1+0x1a98] ;  /* 0x001a9800010e7983 */ /* 0x000f220000300800 */
[----:B0-----:R-:W-:-:S03]  /*7dde0*/  IMAD R2, R25, 0x100, R45 ;  /* 0x0000010019027824 */ /* 0x001fc600078e022d */
[----:B------:R0:W-:Y:S04]  /*7ddf0*/  STL [R1+0x424], R6 ;  /* 0x0004240601007387 */ /* 0x0001e80000100800 */
[----:B------:R1:W-:Y:S04]  /*7de00*/  STL [R1+0x434], R3 ;  /* 0x0004340301007387 */ /* 0x0003e80000100800 */
[----:B------:R1:W-:Y:S01]  /*7de10*/  STL [R1+0x448], R2 ;  /* 0x0004480201007387 */ /* 0x0003e20000100800 */
[----:B0-----:R-:W-:Y:S02]  /*7de20*/  IMAD R6, R51, 0x100, R24 ;  /* 0x0000010033067824 */ /* 0x001fe400078e0218 */
[----:B-1----:R-:W-:-:S02]  /*7de30*/  IMAD R3, R52, 0x100, R50 ;  /* 0x0000010034037824 */ /* 0x002fc400078e0232 */
[----:B------:R-:W-:Y:S01]  /*7de40*/  IMAD R2, R41, 0x100, R53 ;  /* 0x0000010029027824 */ /* 0x000fe200078e0235 */
[----:B------:R0:W-:Y:S04]  /*7de50*/  STL [R1+0x460], R6 ;  /* 0x0004600601007387 */ /* 0x0001e80000100800 */
[----:B------:R1:W-:Y:S01]  /*7de60*/  STL [R1+0x470], R3 ;  /* 0x0004700301007387 */ /* 0x0003e20000100800 */
[----:B------:R-:W-:Y:S01]  /*7de70*/  HMMA.16816.F32 R16, R20, R60, R16 ;  /* 0x0000003c1410723c */ /* 0x000fe20000001810 */
[----:B0-----:R-:W-:Y:S02]  /*7de80*/  IMAD R6, R38, 0x100, R37 ;  /* 0x0000010026067824 */ /* 0x001fe400078e0225 */
[----:B-1----:R-:W-:-:S05]  /*7de90*/  IMAD R3, R29, 0x100, R39 ;  /* 0x000001001d037824 */ /* 0x002fca00078e0227 */
[----:B--2---:R-:W-:Y:S01]  /*7dea0*/  HMMA.16816.F32 R44, R20, R34, R56 ;  /* 0x00000022142c723c */ /* 0x004fe20000001838 */
[----:B------:R-:W-:Y:S04]  /*7deb0*/  STL [R1+0x455c], R34 ;  /* 0x00455c2201007387 */ /* 0x000fe80000100800 */
[----:B------:R0:W-:Y:S04]  /*7dec0*/  STL [R1+0x480], R2 ;  /* 0x0004800201007387 */ /* 0x0001e80000100800 */
[----:B------:R-:W-:Y:S01]  /*7ded0*/  STL [R1+0x4558], R35 ;  /* 0x0045582301007387 */ /* 0x000fe20000100800 */
[----:B0-----:R-:W-:-:S09]  /*7dee0*/  IMAD R2, R36, 0x100, R40 ;  /* 0x0000010024027824 */ /* 0x001fd200078e0228 */
[----:B------:R-:W-:Y:S04]  /*7def0*/  STL.64 [R1+0x520], R44 ;  /* 0x0005202c01007387 */ /* 0x000fe80000100a00 */
[----:B------:R-:W-:Y:S04]  /*7df00*/  STL.64 [R1+0x528], R46 ;  /* 0x0005282e01007387 */ /* 0x000fe80000100a00 */
[----:B---3--:R-:W-:Y:S04]  /*7df10*/  STL.64 [R1+0x45b0], R32 ;  /* 0x0045b02001007387 */ /* 0x008fe80000100a00 */
        /* <DEDUP_REMOVED lines=8> */
[----:B------:R-:W-:Y:S04]  /*7dfa0*/  STL [R1+0x5ac], R3 ;  /* 0x0005ac0301007387 */ /* 0x000fe80000100800 */
[----:B------:R-:W-:Y:S01]  /*7dfb0*/  STL [R1+0x4584], R60 ;  /* 0x0045843c01007387 */ /* 0x000fe20000100800 */
[----:B------:R-:W-:-:S02]  /*7dfc0*/  F2FP.F16.E4M3.UNPACK_B R20, R48 ;  /* 0x00000030ff14723e */ /* 0x000fc400020006ff */
[----:B------:R-:W-:Y:S01]  /*7dfd0*/  F2FP.F16.E4M3.UNPACK_B R21, R49 ;  /* 0x00000031ff15723e */ /* 0x000fe200020006ff */
[----:B0-----:R-:W-:Y:S01]  /*7dfe0*/  IMAD R2, R30, 0x100, R31 ;  /* 0x000001001e027824 */ /* 0x001fe200078e021f */
[----:B----4-:R-:W-:Y:S02]  /*7dff0*/  F2FP.F16.E4M3.UNPACK_B R22, R26 ;  /* 0x0000001aff16723e */ /* 0x010fe400020006ff */
[----:B------:R-:W-:Y:S02]  /*7e000*/  F2FP.F16.E4M3.UNPACK_B R23, R27 ;  /* 0x0000001bff17723e */ /* 0x000fe400020006ff */
[----:B------:R-:W-:Y:S04]  /*7e010*/  STL [R1+0x614], R2 ;  /* 0x0006140201007387 */ /* 0x000fe80000100800 */
[----:B------:R-:W-:Y:S04]  /*7e020*/  STL [R1+0x4580], R61 ;  /* 0x0045803d01007387 */ /* 0x000fe80000100800 */
[----:B------:R0:W-:Y:S04]  /*7e030*/  STL.64 [R1+0x510], R16 ;  /* 0x0005101001007387 */ /* 0x0001e80000100a00 */
[----:B------:R1:W-:Y:S01]  /*7e040*/  STL.64 [R1+0x518], R18 ;  /* 0x0005181201007387 */ /* 0x0003e20000100a00 */
[----:B------:R-:W-:-:S03]  /*7e050*/  IMAD R48, R10, 0x100, R11 ;  /* 0x000001000a307824 */ /* 0x000fc600078e020b */
[----:B------:R-:W-:Y:S04]  /*7e060*/  STL [R1+0x45f0], R20 ;  /* 0x0045f01401007387 */ /* 0x000fe80000100800 */
[----:B------:R-:W-:Y:S04]  /*7e070*/  STL [R1+0x45f4], R21 ;  /* 0x0045f41501007387 */ /* 0x000fe80000100800 */
[----:B------:R-:W-:Y:S04]  /*7e080*/  STL [R1+0x45f8], R22 ;  /* 0x0045f81601007387 */ /* 0x000fe80000100800 */
[----:B------:R-:W-:Y:S04]  /*7e090*/  STL [R1+0x45fc], R23 ;  /* 0x0045fc1701007387 */ /* 0x000fe80000100800 */
[----:B------:R-:W-:Y:S04]  /*7e0a0*/  STL [R1+0x4588], R48 ;  /* 0x0045883001007387 */ /* 0x000fe80000100800 */
[----:B0-----:R-:W2:Y:S04]  /*7e0b0*/  LDL.LU R16, [R1+0x810] ;  /* 0x0008100001107983 */ /* 0x001ea80000300800 */
[----:B--2---:R-:W-:Y:S04]  /*7e0c0*/  STL [R1+0x45cc], R16 ;  /* 0x0045cc1001007387 */ /* 0x004fe80000100800 */
[----:B------:R-:W2:Y:S04]  /*7e0d0*/  LDL.LU R17, [R1+0x814] ;  /* 0x0008140001117983 */ /* 0x000ea80000300800 */
[----:B-1----:R-:W2:Y:S04]  /*7e0e0*/  LDL.LU R18, [R1+0x818] ;  /* 0x0008180001127983 */ /* 0x002ea80000300800 */
[----:B------:R-:W2:Y:S04]  /*7e0f0*/  LDL.LU R19, [R1+0x81c] ;  /* 0x00081c0001137983 */ /* 0x000ea80000300800 */
[----:B------:R-:W3:Y:S04]  /*7e100*/  LDL.LU R36, [R1+0x820] ;  /* 0x0008200001247983 */ /* 0x000ee80000300800 */
[----:B------:R-:W3:Y:S04]  /*7e110*/  LDL.LU R37, [R1+0x824] ;  /* 0x0008240001257983 */ /* 0x000ee80000300800 */
[----:B------:R-:W4:Y:S04]  /*7e120*/  LDL.LU R38, [R1+0x828] ;  /* 0x0008280001267983 */ /* 0x000f280000300800 */
[----:B------:R-:W4:Y:S04]  /*7e130*/  LDL.LU R39, [R1+0x82c] ;  /* 0x00082c0001277983 */ /* 0x000f280000300800 */
[----:B----4-:R0:W-:Y:S04]  /*7e140*/  STL.64 [R1+0x45d8], R38 ;  /* 0x0045d82601007387 */ /* 0x0101e80000100a00 */
[----:B---3--:R-:W-:Y:S04]  /*7e150*/  STL.64 [R1+0x45d0], R36 ;  /* 0x0045d02401007387 */ /* 0x008fe80000100a00 */
[----:B------:R-:W3:Y:S04]  /*7e160*/  LDL.LU R32, [R1+0x830] ;  /* 0x0008300001207983 */ /* 0x000ee80000300800 */
[----:B------:R-:W3:Y:S04]  /*7e170*/  LDL.LU R33, [R1+0x834] ;  /* 0x0008340001217983 */ /* 0x000ee80000300800 */
[----:B------:R-:W4:Y:S04]  /*7e180*/  LDL.LU R34, [R1+0x838] ;  /* 0x0008380001227983 */ /* 0x000f280000300800 */
[----:B------:R-:W4:Y:S01]  /*7e190*/  LDL.LU R35, [R1+0x83c] ;  /* 0x00083c0001237983 */ /* 0x000f220000300800 */
[----:B------:R-:W-:-:S02]  /*7e1a0*/  IMAD R49, R14, 0x100, R15 ;  /* 0x000001000e317824 */ /* 0x000fc400078e020f */
[----:B0-----:R-:W-:Y:S01]  /*7e1b0*/  IMAD.MOV.U32 R39, RZ, RZ, R0 ;  /* 0x000000ffff277224 */ /* 0x001fe200078e0000 */
[----:B----4-:R-:W-:Y:S04]  /*7e1c0*/  STL.64 [R1+0x45e8], R34 ;  /* 0x0045e82201007387 */ /* 0x010fe80000100a00 */
[----:B---3--:R0:W-:Y:S04]  /*7e1d0*/  STL.64 [R1+0x45e0], R32 ;  /* 0x0045e02001007387 */ /* 0x0081e80000100a00 */
        /* <DEDUP_REMOVED lines=41> */
[----:B------:R-:W3:Y:S01]  /*7e470*/  LDL.LU R28, [R1+0x1b30] ;  /* 0x001b3000011c7983 */ /* 0x000ee20000300800 */
[----:B------:R-:W-:-:S03]  /*7e480*/  IMAD.MOV.U32 R38, RZ, RZ, R4 ;  /* 0x000000ffff267224 */ /* 0x000fc600078e0004 */
        /* <DEDUP_REMOVED lines=14> */
[----:B0-----:R-:W3:Y:S01]  /*7e570*/  LDL.LU R49, [R1+0x1adc] ;  /* 0x001adc0001317983 */ /* 0x001ee20000300800 */
[----:B----4-:R-:W-:-:S02]  /*7e580*/  IMAD R22, R22, 0x100, R23 ;  /* 0x0000010016167824 */ /* 0x010fc400078e0217 */
[----:B--2---:R-:W-:Y:S01]  /*7e590*/  IMAD R20, R20, 0x100, R21 ;  /* 0x0000010014147824 */ /* 0x004fe200078e0215 */
[----:B------:R-:W2:Y:S04]  /*7e5a0*/  LDL.LU R23, [R1+0x45fc] ;  /* 0x0045fc0001177983 */ /* 0x000ea80000300800 */
[----:B------:R0:W-:Y:S04]  /*7e5b0*/  STL [R1+0x420], R22 ;  /* 0x0004201601007387 */ /* 0x0001e80000100800 */
[----:B0-----:R-:W2:Y:S04]  /*7e5c0*/  LDL.LU R22, [R1+0x45f8] ;  /* 0x0045f80001167983 */ /* 0x001ea80000300800 */
[----:B------:R-:W2:Y:S04]  /*7e5d0*/  LDL.LU R21, [R1+0x45f4] ;  /* 0x0045f40001157983 */ /* 0x000ea80000300800 */
[----:B------:R0:W-:Y:S04]  /*7e5e0*/  STL [R1+0x430], R20 ;  /* 0x0004301401007387 */ /* 0x0001e80000100800 */
[----:B0-----:R-:W2:Y:S01]  /*7e5f0*/  LDL.LU R20, [R1+0x45f0] ;  /* 0x0045f00001147983 */ /* 0x001ea20000300800 */
[----:B---3--:R-:W-:-:S02]  /*7e600*/  IMAD R14, R14, 0x100, R15 ;  /* 0x000001000e0e7824 */ /* 0x008fc400078e020f */
[----:B------:R-:W-:Y:S01]  /*7e610*/  IMAD R37, R37, 0x100, R36 ;  /* 0x0000010025257824 */ /* 0x000fe200078e0224 */
[----:B------:R-:W3:Y:S04]  /*7e620*/  LDL.LU R15, [R1+0x1b6c] ;  /* 0x001b6c00010f7983 */ /* 0x000ee80000300800 */
[----:B------:R0:W-:Y:S04]  /*7e630*/  STL [R1+0x440], R14 ;  /* 0x0004400e01007387 */ /* 0x0001e80000100800 */
[----:B0-----:R-:W3:Y:S04]  /*7e640*/  LDL.LU R14, [R1+0x1b68] ;  /* 0x001b6800010e7983 */ /* 0x001ee80000300800 */
[----:B------:R2:W-:Y:S02]  /*7e650*/  STL [R1+0x458], R37 ;  /* 0x0004582501007387 */ /* 0x0005e40000100800 */
[----:B--2---:R-:W-:Y:S02]  /*7e660*/  HMMA.16816.F32 R36, R20, R38, R32 ;  /* 0x000000261424723c */ /* 0x004fe40000001820 */
[----:B------:R-:W2:Y:S04]  /*7e670*/  LDL.LU.64 R34, [R1+0x45e8] ;  /* 0x0045e80001227983 */ /* 0x000ea80000300a00 */
[----:B------:R-:W2:Y:S01]  /*7e680*/  LDL.LU.64 R32, [R1+0x45e0] ;  /* 0x0045e00001207983 */ /* 0x000ea20000300a00 */
[----:B------:R-:W-:-:S02]  /*7e690*/  IMAD R2, R2, 0x100, R16 ;  /* 0x0000010002027824 */ /* 0x000fc400078e0210 */
[----:B------:R-:W-:Y:S02]  /*7e6a0*/  IMAD R6, R6, 0x100, R3 ;  /* 0x0000010006067824 */ /* 0x000fe400078e0203 */
[----:B------:R-:W-:Y:S02]  /*7e6b0*/  IMAD R0, R0, 0x100, R7 ;  /* 0x0000010000007824 */ /* 0x000fe400078e0207 */
[----:B------:R-:W-:Y:S02]  /*7e6c0*/  IMAD R49, R48, 0x100, R49 ;  /* 0x0000010030317824 */ /* 0x000fe400078e0231 */
[----:B------:R-:W-:Y:S02]  /*7e6d0*/  IMAD R48, R26, 0x100, R27 ;  /* 0x000001001a307824 */ /* 0x000fe400078e021b */
[----:B------:R-:W-:Y:S02]  /*7e6e0*/  IMAD R27, R60, 0x100, R61 ;  /* 0x000001003c1b7824 */ /* 0x000fe400078e023d */
[----:B------:R-:W-:Y:S04]  /*7e6f0*/  STL.64 [R1+0x500], R36 ;  /* 0x0005002401007387 */ /* 0x000fe80000100a00 */
[----:B------:R0:W-:Y:S01]  /*7e700*/  STL.64 [R1+0x508], R38 ;  /* 0x0005082601007387 */ /* 0x0001e20000100a00 */
[----:B------:R-:W-:-:S03]  /*7e710*/  IMAD R26, R44, 0x100, R46 ;  /* 0x000001002c1a7824 */ /* 0x000fc600078e022e */
[----:B0-----:R-:W4:Y:S04]  /*7e720*/  LDL.LU.64 R38, [R1+0x45d8] ;  /* 0x0045d80001267983 */ /* 0x001f280000300a00 */
[----:B------:R-:W4:Y:S04]  /*7e730*/  LDL.LU.64 R36, [R1+0x45d0] ;  /* 0x0045d00001247983 */ /* 0x000f280000300a00 */
[----:B------:R-:W3:Y:S04]  /*7e740*/  LDL.LU R16, [R1+0x45cc] ;  /* 0x0045cc0001107983 */ /* 0x000ee80000300800 */
[----:B------:R0:W-:Y:S04]  /*7e750*/  STL [R1+0x41c], R2 ;  /* 0x00041c0201007387 */ /* 0x0001e80000100800 */
[----:B0-----:R-:W3:Y:S04]  /*7e760*/  LDL.LU R2, [R1+0x45c8] ;  /* 0x0045c80001027983 */ /* 0x001ee80000300800 */
[----:B------:R-:W3:Y:S04]  /*7e770*/  LDL.LU R3, [R1+0x45c4] ;  /* 0x0045c40001037983 */ /* 0x000ee80000300800 */
[----:B------:R0:W-:Y:S04]  /*7e780*/  STL [R1+0x42c], R6 ;  /* 0x00042c0601007387 */ /* 0x0001e80000100800 */
[----:B0-----:R-:W3:Y:S04]  /*7e790*/  LDL.LU R6, [R1+0x45c0] ;  /* 0x0045c00001067983 */ /* 0x001ee80000300800 */
[----:B------:R-:W3:Y:S04]  /*7e7a0*/  LDL.LU R7, [R1+0x45bc] ;  /* 0x0045bc0001077983 */ /* 0x000ee80000300800 */
[----:B------:R0:W-:Y:S04]  /*7e7b0*/  STL [R1+0x43c], R0 ;  /* 0x00043c0001007387 */ /* 0x0001e80000100800 */
[----:B0-----:R-:W3:Y:S04]  /*7e7c0*/  LDL.LU R0, [R1+0x45b8] ;  /* 0x0045b80001007983 */ /* 0x001ee80000300800 */
[----:B------:R-:W-:Y:S04]  /*7e7d0*/  STL [R1+0x454], R49 ;  /* 0x0004543101007387 */ /* 0x000fe80000100800 */
[----:B------:R-:W-:Y:S04]  /*7e7e0*/  STL [R1+0x468], R48 ;  /* 0x0004683001007387 */ /* 0x000fe80000100800 */
[----:B------:R-:W-:Y:S01]  /*7e7f0*/  STL [R1+0x478], R27 ;  /* 0x0004781b01007387 */ /* 0x000fe20000100800 */
[----:B--2---:R-:W-:-:S15]  /*7e800*/  HMMA.16816.F32 R32, R20, R54, R32 ;  /* 0x000000361420723c */ /* 0x004fde0000001820 */
[----:B------:R-:W-:-:S04]  /*7e810*/  NOP ;  /* 0x0000000000007918 */ /* 0x000fc80000000000 */
[----:B------:R0:W-:Y:S04]  /*7e820*/  STL.64 [R1+0x4f0], R32 ;  /* 0x0004f02001007387 */ /* 0x0001e80000100a00 */
[----:B------:R1:W-:Y:S04]  /*7e830*/  STL [R1+0x48c], R26 ;  /* 0x00048c1a01007387 */ /* 0x0003e80000100800 */
[----:B------:R-:W-:Y:S04]  /*7e840*/  STL.64 [R1+0x4f8], R34 ;  /* 0x0004f82201007387 */ /* 0x000fe80000100a00 */
[----:B0-----:R-:W4:Y:S01]  /*7e850*/  LDL.LU.64 R32, [R1+0x45b0] ;  /* 0x0045b00001207983 */ /* 0x001f220000300a00 */
[----:B------:R-:W-:-:S02]  /*7e860*/  IMAD R27, R45, 0x100, R47 ;  /* 0x000001002d1b7824 */ /* 0x000fc400078e022f */
[----:B-1----:R-:W-:Y:S02]  /*7e870*/  IMAD R26, R24, 0x100, R25 ;  /* 0x00000100181a7824 */ /* 0x002fe400078e0219 */
[----:B------:R-:W-:Y:S02]  /*7e880*/  IMAD R24, R50, 0x100, R51 ;  /* 0x0000010032187824 */ /* 0x000fe400078e0233 */
[----:B------:R-:W-:Y:S01]  /*7e890*/  IMAD R25, R57, 0x100, R56 ;  /* 0x0000010039197824 */ /* 0x000fe200078e0238 */
[----:B------:R-:W-:Y:S04]  /*7e8a0*/  STL [R1+0x450], R27 ;  /* 0x0004501b01007387 */ /* 0x000fe80000100800 */
[----:B------:R0:W-:Y:S04]  /*7e8b0*/  STL [R1+0x464], R26 ;  /* 0x0004641a01007387 */ /* 0x0001e80000100800 */
[----:B------:R1:W-:Y:S04]  /*7e8c0*/  STL [R1+0x474], R24 ;  /* 0x0004741801007387 */ /* 0x0003e80000100800 */
[----:B------:R2:W-:Y:S01]  /*7e8d0*/  STL [R1+0x488], R25 ;  /* 0x0004881901007387 */ /* 0x0005e20000100800 */
[----:B0-----:R-:W-:-:S02]  /*7e8e0*/  IMAD R26, R59, 0x100, R58 ;  /* 0x000001003b1a7824 */ /* 0x001fc400078e023a */
[----:B-1----:R-:W-:Y:S02]  /*7e8f0*/  IMAD R24, R53, 0x100, R52 ;  /* 0x0000010035187824 */ /* 0x002fe400078e0234 */
[----:B--2---:R-:W-:Y:S01]  /*7e900*/  IMAD R25, R40, 0x100, R41 ;  /* 0x0000010028197824 */ /* 0x004fe200078e0229 */
[----:B------:R-:W-:Y:S04]  /*7e910*/  STL [R1+0x5a8], R26 ;  /* 0x0005a81a01007387 */ /* 0x000fe80000100800 */
[----:B------:R0:W-:Y:S01]  /*7e920*/  STL [R1+0x604], R24 ;  /* 0x0006041801007387 */ /* 0x0001e20000100800 */
[----:B------:R-:W-:-:S03]  /*7e930*/  IMAD R4, R4, 0x100, R5 ;  /* 0x0000010004047824 */ /* 0x000fc600078e0205 */
[----:B------:R-:W-:Y:S01]  /*7e940*/  STL [R1+0x610], R25 ;  /* 0x0006101901007387 */ /* 0x000fe20000100800 */
[----:B------:R-:W-:Y:S02]  /*7e950*/  IMAD R8, R8, 0x100, R9 ;  /* 0x0000010008087824 */ /* 0x000fe400078e0209 */
[----:B------:R-:W-:Y:S02]  /*7e960*/  IMAD R5, R42, 0x100, R43 ;  /* 0x000001002a057824 */ /* 0x000fe400078e022b */
[----:B0-----:R-:W-:Y:S02]  /*7e970*/  IMAD R24, R28, 0x100, R29 ;  /* 0x000001001c187824 */ /* 0x001fe400078e021d */
[----:B------:R-:W-:Y:S01]  /*7e980*/  IMAD R9, R30, 0x100, R31 ;  /* 0x000001001e097824 */ /* 0x000fe200078e021f */
[----:B----4-:R-:W-:-:S15]  /*7e990*/  HMMA.16816.F32 R32, R20, R32, R36 ;  /* 0x000000201420723c */ /* 0x010fde0000001824 */
[----:B------:R-:W-:-:S04]  /*7e9a0*/  NOP ;  /* 0x0000000000007918 */ /* 0x000fc80000000000 */
[----:B------:R-:W-:Y:S04]  /*7e9b0*/  STL.64 [R1+0x4e0], R32 ;  /* 0x0004e02001007387 */ /* 0x000fe80000100a00 */
[----:B------:R-:W-:Y:S04]  /*7e9c0*/  STL.64 [R1+0x4e8], R34 ;  /* 0x0004e82201007387 */ /* 0x000fe80000100a00 */
[----:B------:R-:W-:Y:S04]  /*7e9d0*/  STL [R1+0x484], R24 ;  /* 0x0004841801007387 */ /* 0x000fe80000100800 */
[----:B------:R0:W-:Y:S04]  /*7e9e0*/  STL [R1+0x5a4], R4 ;  /* 0x0005a40401007387 */ /* 0x0001e80000100800 */
[----:B------:R-:W-:Y:S04]  /*7e9f0*/  STL [R1+0x600], R8 ;  /* 0x0006000801007387 */ /* 0x000fe80000100800 */
[----:B------:R-:W-:Y:S01]  /*7ea00*/  STL [R1+0x60c], R5 ;  /* 0x00060c0501007387 */ /* 0x000fe20000100800 */
[----:B0-----:R-:W-:-:S05]  /*7ea10*/  IMAD R4, R12, 0x100, R13 ;  /* 0x000001000c047824 */ /* 0x001fca00078e020d */
[----:B------:R3:W-:Y:S02]  /*7ea20*/  STL [R1+0x618], R4 ;  /* 0x0006180401007387 */ /* 0x0007e40000100800 */
[----:B---3--:R-:W-:Y:S01]  /*7ea30*/  HMMA.16816.F32 R4, R20, R6, R16 ;  /* 0x000000061404723c */ /* 0x008fe20000001810 */
[----:B------:R-:W-:Y:S01]  /*7ea40*/  IMAD R8, R10, 0x100, R11 ;  /* 0x000001000a087824 */ /* 0x000fe200078e020b */
[----:B------:R-:W-:Y:S04]  /*7ea50*/  STL [R1+0x61c], R9 ;  /* 0x00061c0901007387 */ /* 0x000fe80000100800 */
[----:B------:R-:W-:Y:S04]  /*7ea60*/  STL [R1+0x459c], R20 ;  /* 0x00459c1401007387 */ /* 0x000fe80000100800 */
[----:B------:R-:W-:Y:S04]  /*7ea70*/  STL [R1+0x7c0], R8 ;  /* 0x0007c00801007387 */ /* 0x000fe80000100800 */
[----:B------:R-:W-:Y:S05]  /*7ea80*/  STL [R1+0x4598], R21 ;  /* 0x0045981501007387 */ /* 0x000fea0000100800 */
[----:B------:R0:W-:Y:S04]  /*7ea90*/  STL.64 [R1+0x4d0], R4 ;  /* 0x0004d00401007387 */ /* 0x0001e80000100a00 */
[----:B------:R-:W-:Y:S04]  /*7eaa0*/  STL.64 [R1+0x4d8], R6 ;  /* 0x0004d80601007387 */ /* 0x000fe80000100a00 */
[----:B------:R-:W-:Y:S04]  /*7eab0*/  STL [R1+0x4594], R22 ;  /* 0x0045941601007387 */ /* 0x000fe80000100800 */
[----:B------:R-:W-:Y:S04]  /*7eac0*/  STL [R1+0x4590], R23 ;  /* 0x0045901701007387 */ /* 0x000fe80000100800 */
[----:B------:R-:W2:Y:S01]  /*7ead0*/  LDL.LU R36, [R1+0x7e0] ;  /* 0x0007e00001247983 */ /* 0x000ea20000300800 */
[----:B0-----:R-:W-:-:S05]  /*7eae0*/  IMAD R4, R14, 0x100, R15 ;  /* 0x000001000e047824 */ /* 0x001fca00078e020f */
[----:B------:R-:W-:Y:S04]  /*7eaf0*/  STL [R1+0x608], R4 ;  /* 0x0006080401007387 */ /* 0x000fe80000100800 */
[----:B------:R-:W2:Y:S04]  /*7eb00*/  LDL.LU R37, [R1+0x7e4] ;  /* 0x0007e40001257983 */ /* 0x000ea80000300800 */
[----:B------:R-:W3:Y:S01]  /*7eb10*/  LDL.LU R38, [R1+0x7e8] ;  /* 0x0007e80001267983 */ /* 0x000ee20000300800 */
[----:B------:R-:W-:-:S03]  /*7eb20*/  IMAD.MOV.U32 R39, RZ, RZ, R0 ;  /* 0x000000ffff277224 */ /* 0x000fc600078e0000 */
[----:B------:R-:W4:Y:S04]  /*7eb30*/  LDL.LU R0, [R1+0x45a8] ;  /* 0x0045a80001007983 */ /* 0x000f280000300800 */
[----:B---3--:R0:W-:Y:S04]  /*7eb40*/  STL.64 [R1+0x4568], R38 ;  /* 0x0045682601007387 */ /* 0x0081e80000100a00 */
[----:B--2---:R-:W-:Y:S04]  /*7eb50*/  STL.64 [R1+0x4560], R36 ;  /* 0x0045602401007387 */ /* 0x004fe80000100a00 */
[----:B------:R-:W2:Y:S04]  /*7eb60*/  LDL.LU R56, [R1+0x7f0] ;  /* 0x0007f00001387983 */ /* 0x000ea80000300800 */
[----:B------:R-:W2:Y:S04]  /*7eb70*/  LDL.LU R57, [R1+0x7f4] ;  /* 0x0007f40001397983 */ /* 0x000ea80000300800 */
[----:B------:R-:W3:Y:S04]  /*7eb80*/  LDL.LU R58, [R1+0x7f8] ;  /* 0x0007f800013a7983 */ /* 0x000ee80000300800 */
[----:B------:R-:W3:Y:S01]  /*7eb90*/  LDL.LU R59, [R1+0x7fc] ;  /* 0x0007fc00013b7983 */ /* 0x000ee20000300800 */
[----:B0-----:R-:W-:-:S02]  /*7eba0*/  IMAD.MOV.U32 R38, RZ, RZ, R3 ;  /* 0x000000ffff267224 */ /* 0x001fc400078e0003 */
[----:B------:R-:W-:Y:S01]  /*7ebb0*/  IMAD.MOV.U32 R39, RZ, RZ, R2 ;  /* 0x000000ffff277224 */ /* 0x000fe200078e0002 */
[----:B---3--:R-:W-:Y:S04]  /*7ebc0*/  STL.64 [R1+0x4578], R58 ;  /* 0x0045783a01007387 */ /* 0x008fe80000100a00 */
[----:B--2---:R0:W-:Y:S04]  /*7ebd0*/  STL.64 [R1+0x4570], R56 ;  /* 0x0045703801007387 */ /* 0x0041e80000100a00 */
[----:B------:R-:W-:Y:S04]  /*7ebe0*/  STL [R1+0x45a0], R38 ;  /* 0x0045a02601007387 */ /* 0x000fe80000100800 */
[----:B------:R1:W-:Y:S04]  /*7ebf0*/  STL [R1+0x45a4], R39 ;  /* 0x0045a42701007387 */ /* 0x0003e80000100800 */
[----:B0-----:R-:W2:Y:S04]  /*7ec00*/  LDL.LU R56, [R1+0x800] ;  /* 0x0008000001387983 */ /* 0x001ea80000300800 */
[----:B------:R-:W2:Y:S04]  /*7ec10*/  LDL.LU R57, [R1+0x804] ;  /* 0x0008040001397983 */ /* 0x000ea80000300800 */
[----:B------:R-:W2:Y:S04]  /*7ec20*/  LDL.LU R58, [R1+0x808] ;  /* 0x00080800013a7983 */ /* 0x000ea80000300800 */
[----:B-1----:R-:W3:Y:S04]  /*7ec30*/  LDL.LU R39, [R1+0x1b74] ;  /* 0x001b740001277983 */ /* 0x002ee80000300800 */
        /* <DEDUP_REMOVED lines=57> */
[----:B---3--:R-:W-:-:S02]  /*7efd0*/  IMAD R38, R38, 0x100, R39 ;  /* 0x0000010026267824 */ /* 0x008fc400078e0227 */
[----:B--2---:R-:W-:Y:S01]  /*7efe0*/  IMAD R21, R21, 0x100, R20 ;  /* 0x0000010015157824 */ /* 0x004fe200078e0214 */
[----:B------:R-:W2:Y:S04]  /*7eff0*/  LDL.LU R39, [R1+0x45a4] ;  /* 0x0045a40001277983 */ /* 0x000ea80000300800 */
[----:B------:R0:W-:Y:S01]  /*7f000*/  STL [R1+0x7c4], R38 ;  /* 0x0007c42601007387 */ /* 0x0001e20000100800 */
[----:B------:R-:W-:-:S03]  /*7f010*/  IMAD R23, R23, 0x100, R22 ;  /* 0x0000010017177824 */ /* 0x000fc600078e0216 */
[----:B0-----:R-:W2:Y:S04]  /*7f020*/  LDL.LU R38, [R1+0x45a0] ;  /* 0x0045a00001267983 */ /* 0x001ea80000300800 */
[----:B------:R-:W2:Y:S04]  /*7f030*/  LDL.LU R20, [R1+0x459c] ;  /* 0x00459c0001147983 */ /* 0x000ea80000300800 */
[----:B------:R0:W-:Y:S04]  /*7f040*/  STL [R1+0x7c8], R21 ;  /* 0x0007c81501007387 */ /* 0x0001e80000100800 */
[----:B0-----:R-:W2:Y:S04]  /*7f050*/  LDL.LU R21, [R1+0x4598] ;  /* 0x0045980001157983 */ /* 0x001ea80000300800 */
[----:B------:R-:W2:Y:S04]  /*7f060*/  LDL.LU R22, [R1+0x4594] ;  /* 0x0045940001167983 */ /* 0x000ea80000300800 */
[----:B------:R0:W-:Y:S04]  /*7f070*/  STL [R1+0x810], R23 ;  /* 0x0008101701007387 */ /* 0x0001e80000100800 */
[----:B0-----:R-:W2:Y:S01]  /*7f080*/  LDL.LU R23, [R1+0x4590] ;  /* 0x0045900001177983 */ /* 0x001ea20000300800 */
[----:B------:R-:W-:-:S02]  /*7f090*/  IMAD R48, R48, 0x100, R49 ;  /* 0x0000010030307824 */ /* 0x000fc400078e0231 */
[----:B------:R-:W-:Y:S01]  /*7f0a0*/  IMAD R61, R61, 0x100, R60 ;  /* 0x000001003d3d7824 */ /* 0x000fe200078e023c */
[----:B------:R-:W3:Y:S01]  /*7f0b0*/  LDL.LU R49, [R1+0x458c] ;  /* 0x00458c0001317983 */ /* 0x000ee20000300800 */
[----:B------:R-:W-:-:S03]  /*7f0c0*/  IMAD R37, R37, 0x100, R36 ;  /* 0x0000010025257824 */ /* 0x000fc600078e0224 */
[----:B------:R0:W-:Y:S04]  /*7f0d0*/  STL [R1+0x814], R48 ;  /* 0x0008143001007387 */ /* 0x0001e80000100800 */
[----:B0-----:R-:W3:Y:S04]  /*7f0e0*/  LDL.LU R48, [R1+0x4588] ;  /* 0x0045880001307983 */ /* 0x001ee80000300800 */
[----:B------:R-:W3:Y:S04]  /*7f0f0*/  LDL.LU R60, [R1+0x4584] ;  /* 0x00458400013c7983 */ /* 0x000ee80000300800 */
[----:B------:R0:W-:Y:S04]  /*7f100*/  STL [R1+0x818], R61 ;  /* 0x0008183d01007387 */ /* 0x0001e80000100800 */
[----:B0-----:R-:W3:Y:S04]  /*7f110*/  LDL.LU R61, [R1+0x4580] ;  /* 0x00458000013d7983 */ /* 0x001ee80000300800 */
[----:B------:R2:W-:Y:S01]  /*7f120*/  STL [R1+0x81c], R37 ;  /* 0x00081c2501007387 */ /* 0x0005e20000100800 */
[----:B------:R-:W-:-:S02]  /*7f130*/  IMAD R35, R35, 0x100, R34 ;  /* 0x0000010023237824 */ /* 0x000fc400078e0222 */
[----:B------:R-:W-:Y:S01]  /*7f140*/  IMAD R55, R55, 0x100, R54 ;  /* 0x0000010037377824 */ /* 0x000fe200078e0236 */
[----:B--2---:R-:W-:Y:S01]  /*7f150*/  HMMA.16816.F32 R36, R20, R38, R56 ;  /* 0x000000261424723c */ /* 0x004fe20000001838 */
[----:B------:R-:W2:Y:S04]  /*7f160*/  LDL.LU.64 R58, [R1+0x4578] ;  /* 0x00457800013a7983 */ /* 0x000ea80000300a00 */
[----:B------:R-:W2:-:S14]  /*7f170*/  LDL.LU.64 R56, [R1+0x4570] ;  /* 0x0045700001387983 */ /* 0x000e9c0000300a00 */
[----:B------:R-:W-:Y:S04]  /*7f180*/  STL.64 [R1+0x4c0], R36 ;  /* 0x0004c02401007387 */ /* 0x000fe80000100a00 */
[----:B------:R0:W-:Y:S04]  /*7f190*/  STL.64 [R1+0x4c8], R38 ;  /* 0x0004c82601007387 */ /* 0x0001e80000100a00 */
[----:B0-----:R-:W2:Y:S04]  /*7f1a0*/  LDL.LU.64 R38, [R1+0x4568] ;  /* 0x0045680001267983 */ /* 0x001ea80000300a00 */
[----:B------:R-:W2:Y:S04]  /*7f1b0*/  LDL.LU.64 R36, [R1+0x4560] ;  /* 0x0045600001247983 */ /* 0x000ea80000300a00 */
        /* <DEDUP_REMOVED lines=10> */
[----:B------:R0:W-:Y:S01]  /*7f260*/  STL [R1+0x804], R44 ;  /* 0x0008042c01007387 */ /* 0x0001e20000100800 */
[----:B------:R-:W-:Y:S02]  /*7f270*/  IMAD R50, R50, 0x100, R51 ;  /* 0x0000010032327824 */ /* 0x000fe400078e0233 */
[----:B------:R-:W-:Y:S01]  /*7f280*/  IMAD R53, R53, 0x100, R52 ;  /* 0x0000010035357824 */ /* 0x000fe200078e0234 */
[----:B0-----:R-:W3:Y:S04]  /*7f290*/  LDL.LU R44, [R1+0x4548] ;  /* 0x00454800012c7983 */ /* 0x001ee80000300800 */
        /* <DEDUP_REMOVED lines=9> */
[----:B------:R2:W-:Y:S01]  /*7f330*/  STL [R1+0x824], R53 ;  /* 0x0008243501007387 */ /* 0x0005e20000100800 */
[----:B------:R-:W-:-:S02]  /*7f340*/  IMAD R40, R40, 0x100, R41 ;  /* 0x0000010028287824 */ /* 0x000fc400078e0229 */
[----:B------:R-:W-:Y:S02]  /*7f350*/  IMAD R28, R28, 0x100, R29 ;  /* 0x000001001c1c7824 */ /* 0x000fe400078e021d */
[----:B------:R-:W-:Y:S02]  /*7f360*/  IMAD R4, R4, 0x100, R5 ;  /* 0x0000010004047824 */ /* 0x000fe400078e0205 */
[----:B------:R-:W-:Y:S02]  /*7f370*/  IMAD R8, R8, 0x100, R9 ;  /* 0x0000010008087824 */ /* 0x000fe400078e0209 */
[----:B------:R-:W-:Y:S02]  /*7f380*/  IMAD R43, R43, 0x100, R42 ;  /* 0x000001002b2b7824 */ /* 0x000fe400078e022a */
[----:B------:R-:W-:Y:S02]  /*7f390*/  IMAD R12, R12, 0x100, R13 ;  /* 0x000001000c0c7824 */ /* 0x000fe400078e020d */
[----:B------:R-:W-:-:S02]  /*7f3a0*/  IMAD R33, R33, 0x100, R32 ;  /* 0x0000010021217824 */ /* 0x000fc400078e0220 */
[----:B------:R-:W-:Y:S02]  /*7f3b0*/  IMAD R31, R31, 0x100, R30 ;  /* 0x000001001f1f7824 */ /* 0x000fe400078e021e */
[----:B------:R-:W-:Y:S02]  /*7f3c0*/  IMAD R7, R7, 0x100, R6 ;  /* 0x0000010007077824 */ /* 0x000fe400078e0206 */
[----:B------:R-:W-:Y:S02]  /*7f3d0*/  IMAD R11, R11, 0x100, R10 ;  /* 0x000001000b0b7824 */ /* 0x000fe400078e020a */
[----:B----4-:R-:W-:Y:S02]  /*7f3e0*/  IMAD R15, R15, 0x100, R14 ;  /* 0x000001000f0f7824 */ /* 0x010fe400078e020e */
[----:B------:R-:W-:Y:S02]  /*7f3f0*/  IMAD R27, R27, 0x100, R0 ;  /* 0x000001001b1b7824 */ /* 0x000fe400078e0200 */
[----:B------:R-:W-:Y:S01]  /*7f400*/  IMAD R2, R2, 0x100, R26 ;  /* 0x0000010002027824 */ /* 0x000fe200078e021a */
[----:B--2---:R-:W-:Y:S01]  /*7f410*/  HMMA.16816.F32 R52, R20, R54, R56 ;  /* 0x000000361434723c */ /* 0x004fe20000001838 */
[----:B------:R-:W2:Y:S04]  /*7f420*/  LDL.LU.64 R58, [R1+0x4528] ;  /* 0x00452800013a7983 */ /* 0x000ea80000300a00 */
[----:B------:R-:W4:-:S14]  /*7f430*/  LDL.LU.64 R56, [R1+0x4520] ;  /* 0x0045200001387983 */ /* 0x000f1c0000300a00 */
        /* <DEDUP_REMOVED lines=22> */
[----:B------:R0:W-:Y:S02]  /*7f5a0*/  STL [R1+0x830], R33 ;  /* 0x0008302101007387 */ /* 0x0001e40000100800 */
[----:B0-----:R-:W-:Y:S02]  /*7f5b0*/  HMMA.16816.F32 R32, R20, R34, R36 ;  /* 0x000000221420723c */ /* 0x001fe40000001824 */
[----:B------:R-:W2:Y:S04]  /*7f5c0*/  LDL.LU.64 R38, [R1+0x44d8] ;  /* 0x0044d80001267983 */ /* 0x000ea80000300a00 */
[----:B------:R-:W2:-:S13]  /*7f5d0*/  LDL.LU.64 R36, [R1+0x44d0] ;  /* 0x0044d00001247983 */ /* 0x000e9a0000300a00 */
        /* <DEDUP_REMOVED lines=8> */
[----:B------:R0:W-:Y:S01]  /*7f660*/  STL [R1+0x7e4], R7 ;  /* 0x0007e40701007387 */ /* 0x0001e20000100800 */
[----:B---3--:R-:W-:Y:S03]  /*7f670*/  HMMA.16816.F32 R20, R20, R60, R16 ;  /* 0x0000003c1414723c */ /* 0x008fe60000001810 */
[----:B0-----:R-:W3:Y:S04]  /*7f680*/  LDL.LU R7, [R1+0x44ac] ;  /* 0x0044ac0001077983 */ /* 0x001ee80000300800 */
[----:B------:R-:W2:Y:S04]  /*7f690*/  LDL.LU R10, [R1+0x44a8] ;  /* 0x0044a800010a7983 */ /* 0x000ea80000300800 */
[----:B------:R0:W-:Y:S04]  /*7f6a0*/  STL [R1+0x7e8], R11 ;  /* 0x0007e80b01007387 */ /* 0x0001e80000100800 */
[----:B0-----:R-:W2:Y:S04]  /*7f6b0*/  LDL.LU R11, [R1+0x44a4] ;  /* 0x0044a400010b7983 */ /* 0x001ea80000300800 */
[----:B------:R-:W2:Y:S04]  /*7f6c0*/  LDL.LU R14, [R1+0x44a0] ;  /* 0x0044a000010e7983 */ /* 0x000ea80000300800 */
[----:B------:R0:W-:Y:S04]  /*7f6d0*/  STL [R1+0x7ec], R15 ;  /* 0x0007ec0f01007387 */ /* 0x0001e80000100800 */
[----:B0-----:R-:W2:Y:S04]  /*7f6e0*/  LDL.LU R15, [R1+0x449c] ;  /* 0x00449c00010f7983 */ /* 0x001ea80000300800 */
[----:B------:R-:W2:Y:S04]  /*7f6f0*/  LDL.LU R0, [R1+0x4498] ;  /* 0x0044980001007983 */ /* 0x000ea80000300800 */
[----:B------:R-:W-:Y:S04]  /*7f700*/  STL [R1+0x834], R27 ;  /* 0x0008341b01007387 */ /* 0x000fe80000100800 */
[----:B------:R0:W-:Y:S04]  /*7f710*/  STL [R1+0x838], R2 ;  /* 0x0008380201007387 */ /* 0x0001e80000100800 */
[----:B------:R-:W3:Y:S04]  /*7f720*/  LDL.LU.64 R18, [R1+0x4490] ;  /* 0x0044900001127983 */ /* 0x000ee80000300a00 */
[----:B------:R-:W3:Y:S04]  /*7f730*/  LDL.LU.64 R16, [R1+0x4488] ;  /* 0x0044880001107983 */ /* 0x000ee80000300a00 */
[----:B------:R-:W-:Y:S04]  /*7f740*/  STL.64 [R1+0x490], R20 ;  /* 0x0004901401007387 */ /* 0x000fe80000100a00 */
[----:B------:R-:W-:Y:S01]  /*7f750*/  STL.64 [R1+0x498], R22 ;  /* 0x0004981601007387 */ /* 0x000fe20000100a00 */
[----:B--2---:R-:W-:Y:S01]  /*7f760*/  IMAD R0, R0, 0x100, R3 ;  /* 0x0000010000007824 */ /* 0x004fe200078e0203 */
[----:B---3--:R-:W-:-:S02]  /*7f770*/  F2FP.F16.E4M3.UNPACK_B R3, R16.H1 ;  /* 0x00000010ff03723e */ /* 0x008fc400030006ff */
[----:B0-----:R-:W-:Y:S02]  /*7f780*/  F2FP.F16.E4M3.UNPACK_B R2, R17.H1 ;  /* 0x00000011ff02723e */ /* 0x001fe400030006ff */
[-C--:B------:R-:W-:Y:S01]  /*7f790*/  F2FP.F16.E4M3.UNPACK_B R16, R18.reuse ;  /* 0x00000012ff10723e */ /* 0x080fe200020006ff */
[----:B------:R0:W-:Y:S04]  /*7f7a0*/  STL [R1+0x340], R3 ;  /* 0x0003400301007387 */ /* 0x0001e80000100800 */
[----:B------:R1:W-:Y:S04]  /*7f7b0*/  STL [R1+0x344], R2 ;  /* 0x0003440201007387 */ /* 0x0003e80000100800 */
[----:B------:R2:W-:Y:S01]  /*7f7c0*/  STL [R1+0x338], R16 ;  /* 0x0003381001007387 */ /* 0x0005e20000100800 */
[----:B0-----:R-:W-:-:S02]  /*7f7d0*/  F2FP.F16.E4M3.UNPACK_B R3, R18.H1 ;  /* 0x00000012ff03723e */ /* 0x001fc400030006ff */
[-C--:B-1----:R-:W-:Y:S02]  /*7f7e0*/  F2FP.F16.E4M3.UNPACK_B R2, R19.reuse ;  /* 0x00000013ff02723e */ /* 0x082fe400020006ff */
[----:B--2---:R-:W-:Y:S01]  /*7f7f0*/  F2FP.F16.E4M3.UNPACK_B R16, R19.H1 ;  /* 0x00000013ff10723e */ /* 0x004fe200030006ff */
[----:B------:R0:W-:Y:S04]  /*7f800*/  STL [R1+0x330], R3 ;  /* 0x0003300301007387 */ /* 0x0001e80000100800 */
[----:B------:R1:W-:Y:S04]  /*7f810*/  STL [R1+0x33c], R2 ;  /* 0x00033c0201007387 */ /* 0x0003e80000100800 */
[----:B------:R-:W-:Y:S01]  /*7f820*/  STL [R1+0x334], R16 ;  /* 0x0003341001007387 */ /* 0x000fe20000100800 */
[----:B0-----:R-:W-:-:S02]  /*7f830*/  F2FP.F16.E4M3.UNPACK_B R3, R12.H1 ;  /* 0x0000000cff03723e */ /* 0x001fc400030006ff */
[----:B-1----:R-:W-:Y:S02]  /*7f840*/  F2FP.F16.E4M3.UNPACK_B R2, R13.H1 ;  /* 0x0000000dff02723e */ /* 0x002fe400030006ff */
        /* <DEDUP_REMOVED lines=33> */
[----:B------:R2:W-:Y:S01]  /*7fa60*/  STL [R1+0x2d4], R4 ;  /* 0x0002d40401007387 */ /* 0x0005e20000100800 */
[----:B0-----:R-:W-:-:S02]  /*7fa70*/  F2FP.F16.E4M3.UNPACK_B R3, R28.H1 ;  /* 0x0000001cff03723e */ /* 0x001fc400030006ff */
[----:B-1----:R-:W-:Y:S02]  /*7fa80*/  F2FP.F16.E4M3.UNPACK_B R2, R29.H1 ;  /* 0x0000001dff02723e */ /* 0x002fe400030006ff */
[-C--:B--2---:R-:W-:Y:S01]  /*7fa90*/  F2FP.F16.E4M3.UNPACK_B R4, R30.reuse ;  /* 0x0000001eff04723e */ /* 0x084fe200020006ff */
        /* <DEDUP_REMOVED lines=26> */
[----:B------:R2:W-:Y:S04]  /*7fc40*/  STL [R1+0x278], R4 ;  /* 0x0002780401007387 */ /* 0x0005e80000100800 */
[----:B------:R-:W3:Y:S01]  /*7fc50*/  LDL.LU R26, [R1+0x8] ;  /* 0x00000800011a7983 */ /* 0x000ee20000300800 */
[----:B0-----:R-:W-:-:S02]  /*7fc60*/  F2FP.F16.E4M3.UNPACK_B R3, R38.H1 ;  /* 0x00000026ff03723e */ /* 0x001fc400030006ff */
[-C--:B-1----:R-:W-:Y:S02]  /*7fc70*/  F2FP.F16.E4M3.UNPACK_B R2, R39.reuse ;  /* 0x00000027ff02723e */ /* 0x082fe400020006ff */
[----:B--2---:R-:W-:Y:S01]  /*7fc80*/  F2FP.F16.E4M3.UNPACK_B R4, R39.H1 ;  /* 0x00000027ff04723e */ /* 0x004fe200030006ff */
[----:B------:R0:W-:Y:S04]  /*7fc90*/  STL [R1+0x270], R3 ;  /* 0x0002700301007387 */ /* 0x0001e80000100800 */
[----:B------:R1:W-:Y:S04]  /*7fca0*/  STL [R1+0x27c], R2 ;  /* 0x00027c0201007387 */ /* 0x0003e80000100800 */
[----:B------:R2:W-:Y:S04]  /*7fcb0*/  STL [R1+0x274], R4 ;  /* 0x0002740401007387 */ /* 0x0005e80000100800 */
[----:B------:R-:W3:Y:S01]  /*7fcc0*/  LDL.LU R28, [R1+0x4] ;  /* 0x00000400011c7983 */ /* 0x000ee20000300800 */
[----:B0-----:R-:W-:-:S02]  /*7fcd0*/  F2FP.F16.E4M3.UNPACK_B R3, R40.H1 ;  /* 0x00000028ff03723e */ /* 0x001fc400030006ff */
[----:B-1----:R-:W-:-:S03]  /*7fce0*/  F2FP.F16.E4M3.UNPACK_B R2, R41.H1 ;  /* 0x00000029ff02723e */ /* 0x002fc600030006ff */
[----:B------:R-:W-:Y:S04]  /*7fcf0*/  STL [R1+0x260], R3 ;  /* 0x0002600301007387 */ /* 0x000fe80000100800 */
[----:B------:R-:W3:Y:S04]  /*7fd00*/  LDL.LU R7, [R1+0x10] ;  /* 0x0000100001077983 */ /* 0x000ee80000300800 */
[----:B------:R-:W-:Y:S04]  /*7fd10*/  STL [R1+0x264], R2 ;  /* 0x0002640201007387 */ /* 0x000fe80000100800 */
[----:B------:R-:W3:Y:S04]  /*7fd20*/  LDL.LU R6, [R1+0x18] ;  /* 0x0000180001067983 */ /* 0x000ee80000300800 */
[----:B------:R-:W3:Y:S04]  /*7fd30*/  LDL.LU R5, [R1+0x24] ;  /* 0x0000240001057983 */ /* 0x000ee80000300800 */
[----:B--2---:R-:W2:Y:S04]  /*7fd40*/  LDL.LU R4, [R1] ;  /* 0x0000000001047983 */ /* 0x004ea80000300800 */
[----:B------:R-:W2:Y:S04]  /*7fd50*/  LDL.LU R27, [R1+0xc] ;  /* 0x00000c00011b7983 */ /* 0x000ea80000300800 */
        /* <DEDUP_REMOVED lines=8> */
[----:B------:R-:W2:Y:S01]  /*7fde0*/  LDL.LU R21, [R1+0x40] ;  /* 0x0000400001157983 */ /* 0x000ea20000300800 */
[----:B------:R-:W-:-:S03]  /*7fdf0*/  F2FP.F16.E4M3.UNPACK_B R8, R55 ;  /* 0x00000037ff08723e */ /* 0x000fc600020006ff */
[----:B------:R-:W-:Y:S04]  /*7fe00*/  STL.64 [R1+0x4440], R60 ;  /* 0x0044403c01007387 */ /* 0x000fe80000100a00 */
[----:B------:R4:W-:Y:S04]  /*7fe10*/  STL [R1+0x250], R12 ;  /* 0x0002500c01007387 */ /* 0x0009e80000100800 */
[----:B------:R0:W-:Y:S01]  /*7fe20*/  STL [R1+0x254], R9 ;  /* 0x0002540901007387 */ /* 0x0001e20000100800 */
[----:B----4-:R-:W-:-:S03]  /*7fe30*/  F2FP.F16.E4M3.UNPACK_B R12, R57 ;  /* 0x00000039ff0c723e */ /* 0x010fc600020006ff */
[----:B0-----:R-:W4:Y:S04]  /*7fe40*/  LDL.LU R9, [R1+0x1c] ;  /* 0x00001c0001097983 */ /* 0x001f280000300800 */
[----:B------:R0:W-:Y:S04]  /*7fe50*/  STL [R1+0x258], R8 ;  /* 0x0002580801007387 */ /* 0x0001e80000100800 */
[----:B0-----:R-:W4:Y:S04]  /*7fe60*/  LDL.LU R8, [R1+0x28] ;  /* 0x0000280001087983 */ /* 0x001f280000300800 */
[----:B------:R0:W-:Y:S04]  /*7fe70*/  STL [R1+0x25c], R12 ;  /* 0x00025c0c01007387 */ /* 0x0001e80000100800 */
[----:B------:R-:W4:Y:S04]  /*7fe80*/  LDL.LU R15, [R1+0x30] ;  /* 0x00003000010f7983 */ /* 0x000f280000300800 */
[----:B------:R-:W4:Y:S04]  /*7fe90*/  LDL.LU R14, [R1+0x3c] ;  /* 0x00003c00010e7983 */ /* 0x000f280000300800 */
[----:B------:R-:W4:Y:S04]  /*7fea0*/  LDL.LU R16, [R1+0x48] ;  /* 0x0000480001107983 */ /* 0x000f280000300800 */
[----:B------:R-:W4:Y:S04]  /*7feb0*/  LDL.LU R22, [R1+0x140] ;  /* 0x0001400001167983 */ /* 0x000f280000300800 */
[----:B------:R-:W4:Y:S01]  /*7fec0*/  LDL.LU R13, [R1+0x144] ;  /* 0x00014400010d7983 */ /* 0x000f220000300800 */
[----:B0-----:R-:W-:-:S05]  /*7fed0*/  F2FP.F16.E4M3.UNPACK_B R12, R59 ;  /* 0x0000003bff0c723e */ /* 0x001fca00020006ff */
[----:B------:R0:W-:Y:S04]  /*7fee0*/  STL [R1+0x240], R12 ;  /* 0x0002400c01007387 */ /* 0x0001e80000100800 */
[----:B0-----:R-:W4:Y:S01]  /*7fef0*/  LDL.LU R12, [R1+0x38] ;  /* 0x00003800010c7983 */ /* 0x001f220000300800 */
[----:B---3--:R-:W-:-:S05]  /*7ff00*/  F2FP.F16.E4M3.UNPACK_B R18, R26 ;  /* 0x0000001aff12723e */ /* 0x008fca00020006ff */
[----:B------:R0:W-:Y:S04]  /*7ff10*/  STL [R1+0x230], R18 ;  /* 0x0002301201007387 */ /* 0x0001e80000100800 */
[----:B------:R-:W3:Y:S04]  /*7ff20*/  LDL.LU R19, [R1+0x44] ;  /* 0x0000440001137983 */ /* 0x000ee80000300800 */
[----:B0-----:R-:W3:Y:S04]  /*7ff30*/  LDL.LU R18, [R1+0x4c] ;  /* 0x00004c0001127983 */ /* 0x001ee80000300800 */
[----:B------:R-:W3:Y:S04]  /*7ff40*/  LDL.LU R26, [R1+0x130] ;  /* 0x00013000011a7983 */ /* 0x000ee80000300800 */
[----:B------:R-:W3:Y:S01]  /*7ff50*/  LDL.LU R23, [R1+0x134] ;  /* 0x0001340001177983 */ /* 0x000ee20000300800 */
[----:B------:R-:W-:-:S02]  /*7ff60*/  F2FP.F16.E4M3.UNPACK_B R29, R54 ;  /* 0x00000036ff1d723e */ /* 0x000fc400020006ff */
[----:B------:R-:W-:Y:S02]  /*7ff70*/  F2FP.F16.E4M3.UNPACK_B R31, R56 ;  /* 0x00000038ff1f723e */ /* 0x000fe400020006ff */
[----:B------:R-:W-:Y:S01]  /*7ff80*/  F2FP.F16.E4M3.UNPACK_B R30, R58 ;  /* 0x0000003aff1e723e */ /* 0x000fe200020006ff */
[----:B------:R0:W-:Y:S04]  /*7ff90*/  STL [R1+0x244], R29 ;  /* 0x0002441d01007387 */ /* 0x0001e80000100800 */
[----:B------:R-:W-:Y:S04]  /*7ffa0*/  STL [R1+0x234], R31 ;  /* 0x0002341f01007387 */ /* 0x000fe80000100800 */
[----:B------:R-:W-:Y:S01]  /*7ffb0*/  STL [R1+0x248], R30 ;  /* 0x0002481e01007387 */ /* 0x000fe20000100800 */
[----:B0-----:R-:W-:-:S02]  /*7ffc0*/  F2FP.F16.E4M3.UNPACK_B R29, R28 ;  /* 0x0000001cff1d723e */ /* 0x001fc400020006ff */
[----:B------:R-:W-:Y:S02]  /*7ffd0*/  F2FP.F16.E4M3.UNPACK_B R28, R7 ;  /* 0x00000007ff1c723e */ /* 0x000fe400020006ff */
[----:B------:R-:W-:Y:S02]  /*7ffe0*/  F2FP.F16.E4M3.UNPACK_B R7, R6 ;  /* 0x00000006ff07723e */ /* 0x000fe400020006ff */
[----:B------:R-:W-:Y:S01]  /*7fff0*/  F2FP.F16.E4M3.UNPACK_B R6, R5 ;  /* 0x00000005ff06723e */ /* 0x000fe200020006ff */
[----:B------:R-:W-:Y:S04]  /*80000*/  STL [R1+0x238], R29 ;  /* 0x0002381d01007387 */ /* 0x000fe80000100800 */
[----:B------:R-:W-:Y:S01]  /*80010*/  STL [R1+0x24c], R28 ;  /* 0x00024c1c01007387 */ /* 0x000fe20000100800 */
[----:B--2---:R-:W-:-:S03]  /*80020*/  F2FP.F16.E4M3.UNPACK_B R5, R4 ;  /* 0x00000004ff05723e */ /* 0x004fc600020006ff */
[----:B------:R-:W-:Y:S01]  /*80030*/  STL [R1+0x23c], R7 ;  /* 0x00023c0701007387 */ /* 0x000fe20000100800 */
[----:B------:R-:W-:-:S03]  /*80040*/  F2FP.F16.E4M3.UNPACK_B R4, R27 ;  /* 0x0000001bff04723e */ /* 0x000fc600020006ff */
[----:B------:R-:W-:Y:S04]  /*80050*/  STL [R1+0x220], R6 ;  /* 0x0002200601007387 */ /* 0x000fe80000100800 */
[----:B------:R-:W2:Y:S04]  /*80060*/  LDL.LU R27, [R1+0x138] ;  /* 0x00013800011b7983 */ /* 0x000ea80000300800 */
[----:B------:R0:W-:Y:S04]  /*80070*/  STL [R1+0x224], R5 ;  /* 0x0002240501007387 */ /* 0x0001e80000100800 */
[----:B------:R1:W-:Y:S01]  /*80080*/  STL [R1+0x228], R4 ;  /* 0x0002280401007387 */ /* 0x0003e20000100800 */
[----:B0-----:R-:W-:-:S02]  /*80090*/  F2FP.F16.E4M3.UNPACK_B R5, R11 ;  /* 0x0000000bff05723e */ /* 0x001fc400020006ff */
[----:B-1----:R-:W-:Y:S02]  /*800a0*/  F2FP.F16.E4M3.UNPACK_B R4, R17 ;  /* 0x00000011ff04723e */ /* 0x002fe400020006ff */
[----:B------:R-:W2:Y:S01]  /*800b0*/  LDL.LU R17, [R1+0x14c] ;  /* 0x00014c0001117983 */ /* 0x000ea20000300800 */
[----:B------:R-:W-:-:S03]  /*800c0*/  F2FP.F16.E4M3.UNPACK_B R6, R10 ;  /* 0x0000000aff06723e */ /* 0x000fc600020006ff */
[----:B------:R0:W-:Y:S04]  /*800d0*/  STL [R1+0x22c], R5 ;  /* 0x00022c0501007387 */ /* 0x0001e80000100800 */
[----:B------:R1:W-:Y:S04]  /*800e0*/  STL [R1+0x210], R4 ;  /* 0x0002100401007387 */ /* 0x0003e80000100800 */
[----:B------:R4:W-:Y:S01]  /*800f0*/  STL [R1+0x200], R6 ;  /* 0x0002000601007387 */ /* 0x0009e20000100800 */
[----:B0-----:R-:W-:Y:S02]  /*80100*/  F2FP.F16.E4M3.UNPACK_B R5, R20 ;  /* 0x00000014ff05723e */ /* 0x001fe400020006ff */
[----:B-1----:R-:W-:Y:S01]  /*80110*/  F2FP.F16.E4M3.UNPACK_B R4, R21 ;  /* 0x00000015ff04723e */ /* 0x002fe200020006ff */
[----:B------:R-:W2:Y:S04]  /*80120*/  LDL.LU R20, [R1+0x120] ;  /* 0x0001200001147983 */ /* 0x000ea80000300800 */
[----:B------:R0:W-:Y:S04]  /*80130*/  STL [R1+0x214], R5 ;  /* 0x0002140501007387 */ /* 0x0001e80000100800 */
[----:B------:R-:W2:Y:S01]  /*80140*/  LDL.LU R21, [R1+0x124] ;  /* 0x0001240001157983 */ /* 0x000ea20000300800 */
[----:B----4-:R-:W-:-:S03]  /*80150*/  F2FP.F16.E4M3.UNPACK_B R6, R9 ;  /* 0x00000009ff06723e */ /* 0x010fc600020006ff */
[----:B------:R1:W-:Y:S04]  /*80160*/  STL [R1+0x204], R4 ;  /* 0x0002040401007387 */ /* 0x0003e80000100800 */
[----:B------:R4:W-:Y:S01]  /*80170*/  STL [R1+0x218], R6 ;  /* 0x0002180601007387 */ /* 0x0009e20000100800 */
[----:B0-----:R-:W-:Y:S02]  /*80180*/  F2FP.F16.E4M3.UNPACK_B R5, R8 ;  /* 0x00000008ff05723e */ /* 0x001fe400020006ff */
[----:B-1----:R-:W-:-:S03]  /*80190*/  F2FP.F16.E4M3.UNPACK_B R4, R15 ;  /* 0x0000000fff04723e */ /* 0x002fc600020006ff */
[----:B------:R0:W-:Y:S01]  /*801a0*/  STL [R1+0x208], R5 ;  /* 0x0002080501007387 */ /* 0x0001e20000100800 */
[----:B----4-:R-:W-:-:S03]  /*801b0*/  F2FP.F16.E4M3.UNPACK_B R6, R14 ;  /* 0x0000000eff06723e */ /* 0x010fc600020006ff */
[----:B------:R1:W-:Y:S04]  /*801c0*/  STL [R1+0x21c], R4 ;  /* 0x00021c0401007387 */ /* 0x0003e80000100800 */
[----:B------:R-:W-:Y:S01]  /*801d0*/  STL [R1+0x20c], R6 ;  /* 0x00020c0601007387 */ /* 0x000fe20000100800 */
[----:B0-----:R-:W-:-:S03]  /*801e0*/  F2FP.F16.E4M3.UNPACK_B R5, R16 ;  /* 0x00000010ff05723e */ /* 0x001fc600020006ff */
[----:B------:R-:W4:Y:S01]  /*801f0*/  LDL.LU R16, [R1+0x128] ;  /* 0x0001280001107983 */ /* 0x000f220000300800 */
[----:B-1----:R-:W-:-:S03]  /*80200*/  F2FP.F16.E4M3.UNPACK_B R4, R22 ;  /* 0x00000016ff04723e */ /* 0x002fc600020006ff */
[----:B------:R0:W-:Y:S04]  /*80210*/  STL [R1+0xd0], R5 ;  /* 0x0000d00501007387 */ /* 0x0001e80000100800 */
[----:B------:R-:W4:Y:S04]  /*80220*/  LDL.LU R22, [R1+0x148] ;  /* 0x0001480001167983 */ /* 0x000f280000300800 */
[----:B------:R1:W-:Y:S01]  /*80230*/  STL [R1+0xd4], R4 ;  /* 0x0000d40401007387 */ /* 0x0003e20000100800 */
[----:B0-----:R-:W-:Y:S02]  /*80240*/  F2FP.F16.E4M3.UNPACK_B R5, R12 ;  /* 0x0000000cff05723e */ /* 0x001fe400020006ff */
[----:B-1----:R-:W-:-:S05]  /*80250*/  F2FP.F16.E4M3.UNPACK_B R4, R13 ;  /* 0x0000000dff04723e */ /* 0x002fca00020006ff */
[----:B------:R0:W-:Y:S04]  /*80260*/  STL [R1+0xd8], R4 ;  /* 0x0000d80401007387 */ /* 0x0001e80000100800 */
[----:B------:R1:W-:Y:S01]  /*80270*/  STL [R1+0xdc], R5 ;  /* 0x0000dc0501007387 */ /* 0x0003e20000100800 */
[----:B---3--:R-:W-:-:S05]  /*80280*/  F2FP.F16.E4M3.UNPACK_B R6, R19 ;  /* 0x00000013ff06723e */ /* 0x008fca00020006ff */
[----:B------:R-:W-:Y:S01]  /*80290*/  STL [R1+0xc0], R6 ;  /* 0x0000c00601007387 */ /* 0x000fe20000100800 */
[----:B0-----:R-:W-:Y:S02]  /*802a0*/  F2FP.F16.E4M3.UNPACK_B R4, R18 ;  /* 0x00000012ff04723e */ /* 0x001fe400020006ff */
[----:B-1----:R-:W-:Y:S02]  /*802b0*/  F2FP.F16.E4M3.UNPACK_B R5, R26 ;  /* 0x0000001aff05723e */ /* 0x002fe400020006ff */
[----:B------:R-:W3:Y:S04]  /*802c0*/  LDL.LU R26, [R1+0x110] ;  /* 0x00011000011a7983 */ /* 0x000ee80000300800 */
[----:B------:R0:W-:Y:S04]  /*802d0*/  STL [R1+0xb0], R4 ;  /* 0x0000b00401007387 */ /* 0x0001e80000100800 */
[----:B------:R1:W-:Y:S04]  /*802e0*/  STL [R1+0xc4], R5 ;  /* 0x0000c40501007387 */ /* 0x0003e80000100800 */
[----:B------:R-:W3:Y:S04]  /*802f0*/  LDL.LU R29, [R1+0x114] ;  /* 0x00011400011d7983 */ /* 0x000ee80000300800 */
[----:B------:R-:W3:Y:S01]  /*80300*/  LDL.LU R28, [R1+0x118] ;  /* 0x00011800011c7983 */ /* 0x000ee20000300800 */
[----:B0-----:R-:W-:-:S05]  /*80310*/  F2FP.F16.E4M3.UNPACK_B R4, R23 ;  /* 0x00000017ff04723e */ /* 0x001fca00020006ff */
[----:B------:R0:W-:Y:S04]  /*80320*/  STL [R1+0xb4], R4 ;  /* 0x0000b40401007387 */ /* 0x0001e80000100800 */
[----:B------:R-:W3:Y:S04]  /*80330*/  LDL.LU R7, [R1+0x13c] ;  /* 0x00013c0001077983 */ /* 0x000ee80000300800 */
[----:B------:R-:W3:Y:S04]  /*80340*/  LDL.LU R6, [R1+0x158] ;  /* 0x0001580001067983 */ /* 0x000ee80000300800 */
[----:B-1----:R-:W3:Y:S04]  /*80350*/  LDL.LU R5, [R1+0x164] ;  /* 0x0001640001057983 */ /* 0x002ee80000300800 */
[----:B0-----:R-:W3:Y:S04]  /*80360*/  LDL.LU R4, [R1+0x10c] ;  /* 0x00010c0001047983 */ /* 0x001ee80000300800 */
[----:B------:R-:W3:Y:S01]  /*80370*/  LDL.LU R23, [R1+0x12c] ;  /* 0x00012c0001177983 */ /* 0x000ee20000300800 */
[----:B--2---:R-:W-:-:S03]  /*80380*/  F2FP.F16.E4M3.UNPACK_B R8, R27 ;  /* 0x0000001bff08723e */ /* 0x004fc600020006ff */
[----:B------:R-:W2:Y:S04]  /*80390*/  LDL.LU R11, [R1+0x154] ;  /* 0x00015400010b7983 */ /* 0x000ea80000300800 */
[----:B------:R-:W2:Y:S04]  /*803a0*/  LDL.LU R27, [R1+0x160] ;  /* 0x00016000011b7983 */ /* 0x000ea80000300800 */
[----:B------:R0:W-:Y:S04]  /*803b0*/  STL [R1+0xc8], R8 ;  /* 0x0000c80801007387 */ /* 0x0001e80000100800 */
[----:B------:R-:W2:Y:S04]  /*803c0*/  LDL.LU R10, [R1+0x180] ;  /* 0x00018000010a7983 */ /* 0x000ea80000300800 */
[----:B------:R-:W2:Y:S01]  /*803d0*/  LDL.LU R9, [R1+0x194] ;  /* 0x0001940001097983 */ /* 0x000ea20000300800 */
[----:B0-----:R-:W-:-:S05]  /*803e0*/  F2FP.F16.E4M3.UNPACK_B R8, R17 ;  /* 0x00000011ff08723e */ /* 0x001fca00020006ff */
[----:B------:R0:W-:Y:S04]  /*803f0*/  STL [R1+0xb8], R8 ;  /* 0x0000b80801007387 */ /* 0x0001e80000100800 */
[----:B0-----:R-:W2:Y:S01]  /*80400*/  LDL.LU R8, [R1+0x1a0] ;  /* 0x0001a00001087983 */ /* 0x001ea20000300800 */
[----:B------:R-:W-:Y:S02]  /*80410*/  F2FP.F16.E4M3.UNPACK_B R13, R20 ;  /* 0x00000014ff0d723e */ /* 0x000fe400020006ff */
[----:B------:R-:W-:Y:S01]  /*80420*/  F2FP.F16.E4M3.UNPACK_B R12, R21 ;  /* 0x00000015ff0c723e */ /* 0x000fe200020006ff */
[----:B------:R-:W2:Y:S04]  /*80430*/  LDL.LU R15, [R1+0x100] ;  /* 0x00010000010f7983 */ /* 0x000ea80000300800 */
[----:B------:R0:W-:Y:S04]  /*80440*/  STL [R1+0xcc], R13 ;  /* 0x0000cc0d01007387 */ /* 0x0001e80000100800 */
[----:B------:R-:W2:Y:S04]  /*80450*/  LDL.LU R14, [R1+0x104] ;  /* 0x00010400010e7983 */ /* 0x000ea80000300800 */
[----:B------:R1:W-:Y:S04]  /*80460*/  STL [R1+0xbc], R12 ;  /* 0x0000bc0c01007387 */ /* 0x0003e80000100800 */
[----:B0-----:R-:W2:Y:S04]  /*80470*/  LDL.LU R13, [R1+0x108] ;  /* 0x00010800010d7983 */ /* 0x001ea80000300800 */
[----:B-1----:R-:W2:Y:S04]  /*80480*/  LDL.LU R12, [R1+0x11c] ;  /* 0x00011c00010c7983 */ /* 0x002ea80000300800 */
[----:B------:R-:W2:Y:S04]  /*80490*/  LDL.LU R20, [R1+0xf0] ;  /* 0x0000f00001147983 */ /* 0x000ea80000300800 */
[----:B------:R-:W2:Y:S04]  /*804a0*/  LDL.LU R21, [R1+0xf4] ;  /* 0x0000f40001157983 */ /* 0x000ea80000300800 */
[----:B------:R-:W2:Y:S01]  /*804b0*/  LDL.LU R19, [R1+0xf8] ;  /* 0x0000f80001137983 */ /* 0x000ea20000300800 */
[----:B----4-:R-:W-:-:S02]  /*804c0*/  F2FP.F16.E4M3.UNPACK_B R17, R16 ;  /* 0x00000010ff11723e */ /* 0x010fc400020006ff */
[----:B------:R-:W-:-:S03]  /*804d0*/  F2FP.F16.E4M3.UNPACK_B R16, R22 ;  /* 0x00000016ff10723e */ /* 0x000fc600020006ff */
[----:B------:R0:W-:Y:S04]  /*804e0*/  STL [R1+0xa0], R17 ;  /* 0x0000a01101007387 */ /* 0x0001e80000100800 */
[----:B------:R-:W4:Y:S04]  /*804f0*/  LDL.LU R18, [R1+0xfc] ;  /* 0x0000fc0001127983 */ /* 0x000f280000300800 */
[----:B------:R1:W-:Y:S04]  /*80500*/  STL [R1+0xa4], R16 ;  /* 0x0000a41001007387 */ /* 0x0003e80000100800 */
[----:B0-----:R-:W4:Y:S04]  /*80510*/  LDL.LU R17, [R1+0x150] ;  /* 0x0001500001117983 */ /* 0x001f280000300800 */
[----:B-1----:R-:W4:Y:S04]  /*80520*/  LDL.LU R16, [R1+0x15c] ;  /* 0x00015c0001107983 */ /* 0x002f280000300800 */
[----:B------:R-:W4:Y:S01]  /*80530*/  LDL.LU R22, [R1+0x170] ;  /* 0x0001700001167983 */ /* 0x000f220000300800 */
[----:B---3--:R-:W-:-:S03]  /*80540*/  F2FP.F16.E4M3.UNPACK_B R31, R26 ;  /* 0x0000001aff1f723e */ /* 0x008fc600020006ff */
[----:B------:R-:W3:Y:S01]  /*80550*/  LDL.LU R26, [R1+0xe0] ;  /* 0x0000e000011a7983 */ /* 0x000ee20000300800 */
[----:B------:R-:W-:Y:S02]  /*80560*/  F2FP.F16.E4M3.UNPACK_B R30, R29 ;  /* 0x0000001dff1e723e */ /* 0x000fe400020006ff */
[----:B------:R-:W-:Y:S01]  /*80570*/  F2FP.F16.E4M3.UNPACK_B R29, R28 ;  /* 0x0000001cff1d723e */ /* 0x000fe200020006ff */
[----:B------:R-:W-:Y:S04]  /*80580*/  STL [R1+0xa8], R31 ;  /* 0x0000a81f01007387 */ /* 0x000fe80000100800 */
[----:B------:R-:W-:Y:S04]  /*80590*/  STL [R1+0xac], R30 ;  /* 0x0000ac1e01007387 */ /* 0x000fe80000100800 */
[----:B------:R-:W-:Y:S01]  /*805a0*/  STL [R1+0x90], R29 ;  /* 0x0000901d01007387 */ /* 0x000fe20000100800 */
[----:B------:R-:W-:-:S02]  /*805b0*/  F2FP.F16.E4M3.UNPACK_B R28, R7 ;  /* 0x00000007ff1c723e */ /* 0x000fc400020006ff */
[----:B------:R-:W-:Y:S02]  /*805c0*/  F2FP.F16.E4M3.UNPACK_B R7, R6 ;  /* 0x00000006ff07723e */ /* 0x000fe400020006ff */
[----:B------:R-:W-:Y:S01]  /*805d0*/  F2FP.F16.E4M3.UNPACK_B R6, R5 ;  /* 0x00000005ff06723e */ /* 0x000fe200020006ff */
[----:B------:R-:W-:Y:S04]  /*805e0*/  STL [R1+0x80], R28 ;  /* 0x0000801c01007387 */ /* 0x000fe80000100800 */
[----:B------:R-:W-:Y:S04]  /*805f0*/  STL [R1+0x94], R7 ;  /* 0x0000940701007387 */ /* 0x000fe80000100800 */
[----:B------:R-:W-:Y:S01]  /*80600*/  STL [R1+0x84], R6 ;  /* 0x0000840601007387 */ /* 0x000fe20000100800 */
[----:B------:R-:W-:-:S02]  /*80610*/  F2FP.F16.E4M3.UNPACK_B R5, R4 ;  /* 0x00000004ff05723e */ /* 0x000fc400020006ff */
[----:B------:R-:W-:Y:S02]  /*80620*/  F2FP.F16.E4M3.UNPACK_B R4, R23 ;  /* 0x00000017ff04723e */ /* 0x000fe400020006ff */
[----:B------:R-:W3:Y:S04]  /*80630*/  LDL.LU R23, [R1+0xe4] ;  /* 0x0000e40001177983 */ /* 0x000ee80000300800 */
[----:B------:R2:W-:Y:S04]  /*80640*/  STL [R1+0x98], R5 ;  /* 0x0000980501007387 */ /* 0x0005e80000100800 */
[----:B------:R0:W-:Y:S01]  /*80650*/  STL [R1+0x88], R4 ;  /* 0x0000880401007387 */ /* 0x0001e20000100800 */
[----:B--2---:R-:W-:-:S02]  /*80660*/  F2FP.F16.E4M3.UNPACK_B R5, R11 ;  /* 0x0000000bff05723e */ /* 0x004fc400020006ff */
[----:B0-----:R-:W-:Y:S02]  /*80670*/  F2FP.F16.E4M3.UNPACK_B R4, R27 ;  /* 0x0000001bff04723e */ /* 0x001fe400020006ff */
[----:B------:R-:W2:Y:S04]  /*80680*/  LDL.LU R27, [R1+0xe8] ;  /* 0x0000e800011b7983 */ /* 0x000ea80000300800 */
[----:B------:R0:W-:Y:S04]  /*80690*/  STL [R1+0x9c], R5 ;  /* 0x00009c0501007387 */ /* 0x0001e80000100800 */
[----:B------:R1:W-:Y:S01]  /*806a0*/  STL [R1+0x8c], R4 ;  /* 0x00008c0401007387 */ /* 0x0003e20000100800 */
[----:B0-----:R-:W-:-:S02]  /*806b0*/  F2FP.F16.E4M3.UNPACK_B R5, R10 ;  /* 0x0000000aff05723e */ /* 0x001fc400020006ff */
[----:B-1----:R-:W-:Y:S02]  /*806c0*/  F2FP.F16.E4M3.UNPACK_B R4, R9 ;  /* 0x00000009ff04723e */ /* 0x002fe400020006ff */
[----:B------:R-:W-:Y:S01]  /*806d0*/  F2FP.F16.E4M3.UNPACK_B R6, R8 ;  /* 0x00000008ff06723e */ /* 0x000fe200020006ff */
[----:B------:R0:W-:Y:S04]  /*806e0*/  STL [R1+0x1f0], R5 ;  /* 0x0001f00501007387 */ /* 0x0001e80000100800 */
        /* <DEDUP_REMOVED lines=15> */
[----:B-1----:R-:W-:Y:S01]  /*807e0*/  F2FP.F16.E4M3.UNPACK_B R4, R21 ;  /* 0x00000015ff04723e */ /* 0x002fe200020006ff */
[----:B------:R-:W2:Y:S04]  /*807f0*/  LDL.LU R20, [R1+0x16c] ;  /* 0x00016c0001147983 */ /* 0x000ea80000300800 */
[----:B------:R0:W-:Y:S04]  /*80800*/  STL [R1+0x1d8], R5 ;  /* 0x0001d80501007387 */ /* 0x0001e80000100800 */
[----:B------:R-:W2:Y:S04]  /*80810*/  LDL.LU R21, [R1+0x17c] ;  /* 0x00017c0001157983 */ /* 0x000ea80000300800 */
[----:B------:R1:W-:Y:S01]  /*80820*/  STL [R1+0x1ec], R4 ;  /* 0x0001ec0401007387 */ /* 0x0003e20000100800 */
[----:B----4-:R-:W-:-:S02]  /*80830*/  F2FP.F16.E4M3.UNPACK_B R6, R17 ;  /* 0x00000011ff06723e */ /* 0x010fc400020006ff */
[----:B0-----:R-:W-:Y:S02]  /*80840*/  F2FP.F16.E4M3.UNPACK_B R5, R18 ;  /* 0x00000012ff05723e */ /* 0x001fe400020006ff */
[----:B-1----:R-:W-:-:S05]  /*80850*/  F2FP.F16.E4M3.UNPACK_B R4, R19 ;  /* 0x00000013ff04723e */ /* 0x002fca00020006ff */
[----:B------:R0:W-:Y:S04]  /*80860*/  STL [R1+0x1dc], R4 ;  /* 0x0001dc0401007387 */ /* 0x0001e80000100800 */
[----:B------:R1:W-:Y:S04]  /*80870*/  STL [R1+0x1c0], R5 ;  /* 0x0001c00501007387 */ /* 0x0003e80000100800 */
[----:B------:R-:W-:Y:S01]  /*80880*/  STL [R1+0x1c4], R6 ;  /* 0x0001c40601007387 */ /* 0x000fe20000100800 */
[----:B0-----:R-:W-:Y:S02]  /*80890*/  F2FP.F16.E4M3.UNPACK_B R4, R16 ;  /* 0x00000010ff04723e */ /* 0x001fe400020006ff */
[----:B-1----:R-:W-:-:S02]  /*808a0*/  F2FP.F16.E4M3.UNPACK_B R5, R22 ;  /* 0x00000016ff05723e */ /* 0x002fc400020006ff */
[----:B------:R-:W4:Y:S04]  /*808b0*/  LDL.LU R22, [R1+0x190] ;  /* 0x0001900001167983 */ /* 0x000f280000300800 */
[----:B------:R3:W-:Y:S04]  /*808c0*/  STL [R1+0x1c8], R4 ;  /* 0x0001c80401007387 */ /* 0x0007e80000100800 */
[----:B------:R0:W-:Y:S04]  /*808d0*/  STL [R1+0x1cc], R5 ;  /* 0x0001cc0501007387 */ /* 0x0001e80000100800 */
[----:B------:R-:W4:Y:S04]  /*808e0*/  LDL.LU R31, [R1+0x1ac] ;  /* 0x0001ac00011f7983 */ /* 0x000f280000300800 */
[----:B------:R-:W4:Y:S01]  /*808f0*/  LDL.LU R30, [R1+0x168] ;  /* 0x00016800011e7983 */ /* 0x000f220000300800 */
[----:B---3--:R-:W-:-:S05]  /*80900*/  F2FP.F16.E4M3.UNPACK_B R4, R26 ;  /* 0x0000001aff04723e */ /* 0x008fca00020006ff */
[----:B------:R1:W-:Y:S04]  /*80910*/  STL [R1+0x1b0], R4 ;  /* 0x0001b00401007387 */ /* 0x0003e80000100800 */
[----:B------:R-:W3:Y:S04]  /*80920*/  LDL.LU R29, [R1+0x178] ;  /* 0x00017800011d7983 */ /* 0x000ee80000300800 */
[----:B------:R-:W3:Y:S04]  /*80930*/  LDL.LU R28, [R1+0x18c] ;  /* 0x00018c00011c7983 */ /* 0x000ee80000300800 */
[----:B------:R-:W3:Y:S04]  /*80940*/  LDL.LU R7, [R1+0x354] ;  /* 0x0003540001077983 */ /* 0x000ee80000300800 */
[----:B------:R-:W3:Y:S04]  /*80950*/  LDL.LU R6, [R1+0xec] ;  /* 0x0000ec0001067983 */ /* 0x000ee80000300800 */
[----:B------:R-:W3:Y:S04]  /*80960*/  LDL.LU R26, [R1+0x174] ;  /* 0x00017400011a7983 */ /* 0x000ee80000300800 */
[----:B0-----:R-:W3:Y:S01]  /*80970*/  LDL.LU R5, [R1+0x188] ;  /* 0x0001880001057983 */ /* 0x001ee20000300800 */
[----:B-1----:R-:W-:-:S03]  /*80980*/  F2FP.F16.E4M3.UNPACK_B R4, R23 ;  /* 0x00000017ff04723e */ /* 0x002fc600020006ff */
[----:B------:R-:W3:Y:S04]  /*80990*/  LDL.LU R23, [R1+0x350] ;  /* 0x0003500001177983 */ /* 0x000ee80000300800 */
[----:B------:R0:W-:Y:S04]  /*809a0*/  STL [R1+0x1a0], R4 ;  /* 0x0001a00401007387 */ /* 0x0001e80000100800 */
[----:B0-----:R-:W3:Y:S01]  /*809b0*/  LDL.LU R4, [R1+0x36c] ;  /* 0x00036c0001047983 */ /* 0x001ee20000300800 */
[----:B--2---:R-:W-:-:S03]  /*809c0*/  F2FP.F16.E4M3.UNPACK_B R8, R27 ;  /* 0x0000001bff08723e */ /* 0x004fc600020006ff */
[----:B------:R-:W2:Y:S04]  /*809d0*/  LDL.LU R11, [R1+0x388] ;  /* 0x00038800010b7983 */ /* 0x000ea80000300800 */
[----:B------:R0:W-:Y:S04]  /*809e0*/  STL [R1+0x1b4], R8 ;  /* 0x0001b40801007387 */ /* 0x0001e80000100800 */
[----:B------:R-:W2:Y:S04]  /*809f0*/  LDL.LU R10, [R1+0x184] ;  /* 0x00018400010a7983 */ /* 0x000ea80000300800 */
[----:B------:R-:W2:Y:S04]  /*80a00*/  LDL.LU R9, [R1+0x19c] ;  /* 0x00019c0001097983 */ /* 0x000ea80000300800 */
[----:B0-----:R-:W2:Y:S04]  /*80a10*/  LDL.LU R8, [R1+0x368] ;  /* 0x0003680001087983 */ /* 0x001ea80000300800 */
[----:B------:R-:W2:Y:S04]  /*80a20*/  LDL.LU R15, [R1+0x384] ;  /* 0x00038400010f7983 */ /* 0x000ea80000300800 */
[----:B------:R-:W2:Y:S04]  /*80a30*/  LDL.LU R14, [R1+0x39c] ;  /* 0x00039c00010e7983 */ /* 0x000ea80000300800 */
[----:B------:R-:W2:Y:S04]  /*80a40*/  LDL.LU R13, [R1+0x198] ;  /* 0x00019800010d7983 */ /* 0x000ea80000300800 */
[----:B------:R-:W2:Y:S04]  /*80a50*/  LDL.LU R12, [R1+0x364] ;  /* 0x00036400010c7983 */ /* 0x000ea80000300800 */
[----:B------:R-:W2:Y:S04]  /*80a60*/  LDL.LU R16, [R1+0x380] ;  /* 0x0003800001107983 */ /* 0x000ea80000300800 */
[----:B------:R-:W2:Y:S04]  /*80a70*/  LDL.LU R27, [R1+0x398] ;  /* 0x00039800011b7983 */ /* 0x000ea80000300800 */
[----:B------:R-:W2:Y:S01]  /*80a80*/  LDL.LU R19, [R1+0x3ac] ;  /* 0x0003ac0001137983 */ /* 0x000ea20000300800 */
[----:B------:R-:W-:-:S02]  /*80a90*/  F2FP.F16.E4M3.UNPACK_B R18, R20 ;  /* 0x00000014ff12723e */ /* 0x000fc400020006ff */
[----:B------:R-:W-:-:S03]  /*80aa0*/  F2FP.F16.E4M3.UNPACK_B R17, R21 ;  /* 0x00000015ff11723e */ /* 0x000fc600020006ff */
[----:B------:R0:W-:Y:S04]  /*80ab0*/  STL [R1+0x1a4], R18 ;  /* 0x0001a41201007387 */ /* 0x0001e80000100800 */
[----:B0-----:R-:W2:Y:S04]  /*80ac0*/  LDL.LU R18, [R1+0x360] ;  /* 0x0003600001127983 */ /* 0x001ea80000300800 */
[----:B------:R0:W-:Y:S04]  /*80ad0*/  STL [R1+0x1b8], R17 ;  /* 0x0001b81101007387 */ /* 0x0001e80000100800 */
[----:B0-----:R-:W2:Y:S04]  /*80ae0*/  LDL.LU R17, [R1+0x37c] ;  /* 0x00037c0001117983 */ /* 0x001ea80000300800 */
[----:B------:R-:W2:Y:S04]  /*80af0*/  LDL.LU R20, [R1+0x394] ;  /* 0x0003940001147983 */ /* 0x000ea80000300800 */
[----:B------:R-:W2:Y:S01]  /*80b00*/  LDL.LU R21, [R1+0x3a8] ;  /* 0x0003a80001157983 */ /* 0x000ea20000300800 */
[----:B----4-:R-:W-:-:S03]  /*80b10*/  F2FP.F16.E4M3.UNPACK_B R33, R22 ;  /* 0x00000016ff21723e */ /* 0x010fc600020006ff */
[----:B------:R-:W4:Y:S01]  /*80b20*/  LDL.LU R22, [R1+0x3bc] ;  /* 0x0003bc0001167983 */ /* 0x000f220000300800 */
[----:B------:R-:W-:Y:S02]  /*80b30*/  F2FP.F16.E4M3.UNPACK_B R32, R31 ;  /* 0x0000001fff20723e */ /* 0x000fe400020006ff */
[----:B------:R-:W-:Y:S01]  /*80b40*/  F2FP.F16.E4M3.UNPACK_B R31, R30 ;  /* 0x0000001eff1f723e */ /* 0x000fe200020006ff */
[----:B------:R-:W-:Y:S04]  /*80b50*/  STL [R1+0x1a8], R33 ;  /* 0x0001a82101007387 */ /* 0x000fe80000100800 */
[----:B------:R-:W-:Y:S04]  /*80b60*/  STL [R1+0x1bc], R32 ;  /* 0x0001bc2001007387 */ /* 0x000fe80000100800 */
[----:B------:R-:W-:Y:S01]  /*80b70*/  STL [R1+0x1ac], R31 ;  /* 0x0001ac1f01007387 */ /* 0x000fe20000100800 */
[----:B---3--:R-:W-:-:S02]  /*80b80*/  F2FP.F16.E4M3.UNPACK_B R30, R29 ;  /* 0x0000001dff1e723e */ /* 0x008fc400020006ff */
[----:B------:R-:W-:Y:S02]  /*80b90*/  F2FP.F16.E4M3.UNPACK_B R29, R28 ;  /* 0x0000001cff1d723e */ /* 0x000fe400020006ff */
[----:B------:R-:W-:Y:S02]  /*80ba0*/  F2FP.F16.E4M3.UNPACK_B R28, R7 ;  /* 0x00000007ff1c723e */ /* 0x000fe400020006ff */
[----:B------:R-:W-:Y:S01]  /*80bb0*/  F2FP.F16.E4M3.UNPACK_B R7, R6 ;  /* 0x00000006ff07723e */ /* 0x000fe200020006ff */
[----:B------:R-:W-:Y:S04]  /*80bc0*/  STL [R1+0x70], R30 ;  /* 0x0000701e01007387 */ /* 0x000fe80000100800 */
[----:B------:R-:W-:Y:S01]  /*80bd0*/  STL [R1+0x74], R29 ;  /* 0x0000741d01007387 */ /* 0x000fe20000100800 */
[----:B------:R-:W-:-:S03]  /*80be0*/  F2FP.F16.E4M3.UNPACK_B R6, R26 ;  /* 0x0000001aff06723e */ /* 0x000fc600020006ff */
[----:B------:R-:W-:Y:S04]  /*80bf0*/  STL [R1+0x78], R28 ;  /* 0x0000781c01007387 */ /* 0x000fe80000100800 */
[----:B------:R-:W3:Y:S04]  /*80c00*/  LDL.LU R26, [R1+0x3d0] ;  /* 0x0003d000011a7983 */ /* 0x000ee80000300800 */
[----:B------:R-:W-:Y:S04]  /*80c10*/  STL [R1+0x7c], R7 ;  /* 0x00007c0701007387 */ /* 0x000fe80000100800 */
[----:B------:R0:W-:Y:S02]  /*80c20*/  STL [R1+0x60], R6 ;  /* 0x0000600601007387 */ /* 0x0001e40000100800 */
[----:B0-----:R-:W-:-:S02]  /*80c30*/  F2FP.F16.E4M3.UNPACK_B R6, R23 ;  /* 0x00000017ff06723e */ /* 0x001fc400020006ff */
[----:B------:R-:W3:Y:S01]  /*80c40*/  LDL.LU R23, [R1+0x3e0] ;  /* 0x0003e00001177983 */ /* 0x000ee20000300800 */
[----:B------:R-:W-:-:S05]  /*80c50*/  F2FP.F16.E4M3.UNPACK_B R5, R5 ;  /* 0x00000005ff05723e */ /* 0x000fca00020006ff */
[----:B------:R0:W-:Y:S04]  /*80c60*/  STL [R1+0x50], R5 ;  /* 0x0000500501007387 */ /* 0x0001e80000100800 */
[----:B------:R1:W-:Y:S01]  /*80c70*/  STL [R1+0x64], R6 ;  /* 0x0000640601007387 */ /* 0x0003e20000100800 */
[----:B0-----:R-:W-:Y:S02]  /*80c80*/  F2FP.F16.E4M3.UNPACK_B R5, R4 ;  /* 0x00000004ff05723e */ /* 0x001fe400020006ff */
[----:B--2---:R-:W-:Y:S02]  /*80c90*/  F2FP.F16.E4M3.UNPACK_B R4, R11 ;  /* 0x0000000bff04723e */ /* 0x004fe400020006ff */
[----:B-1----:R-:W-:Y:S01]  /*80ca0*/  F2FP.F16.E4M3.UNPACK_B R6, R10 ;  /* 0x0000000aff06723e */ /* 0x002fe200020006ff */
[----:B------:R0:W-:Y:S04]  /*80cb0*/  STL [R1+0x54], R5 ;  /* 0x0000540501007387 */ /* 0x0001e80000100800 */
[----:B------:R1:W-:Y:S04]  /*80cc0*/  STL [R1+0x68], R4 ;  /* 0x0000680401007387 */ /* 0x0003e80000100800 */
[----:B------:R2:W-:Y:S01]  /*80cd0*/  STL [R1+0x58], R6 ;  /* 0x0000580601007387 */ /* 0x0005e20000100800 */
[----:B0-----:R-:W-:-:S02]  /*80ce0*/  F2FP.F16.E4M3.UNPACK_B R5, R9 ;  /* 0x00000009ff05723e */ /* 0x001fc400020006ff */
[----:B-1----:R-:W-:Y:S02]  /*80cf0*/  F2FP.F16.E4M3.UNPACK_B R4, R8 ;  /* 0x00000008ff04723e */ /* 0x002fe400020006ff */
[----:B--2---:R-:W-:Y:S01]  /*80d00*/  F2FP.F16.E4M3.UNPACK_B R6, R15 ;  /* 0x0000000fff06723e */ /* 0x004fe200020006ff */
        /* <DEDUP_REMOVED lines=8> */
[----:B------:R-:W-:Y:S01]  /*80d90*/  STL [R1+0x4c], R6 ;  /* 0x00004c0601007387 */ /* 0x000fe20000100800 */
[----:B0-----:R-:W-:-:S02]  /*80da0*/  F2FP.F16.E4M3.UNPACK_B R5, R16 ;  /* 0x00000010ff05723e */ /* 0x001fc400020006ff */
[----:B-1----:R-:W-:Y:S01]  /*80db0*/  F2FP.F16.E4M3.UNPACK_B R4, R27 ;  /* 0x0000001bff04723e */ /* 0x002fe200020006ff */
[----:B------:R-:W2:Y:S04]  /*80dc0*/  LDL.LU R16, [R1+0x35c] ;  /* 0x00035c0001107983 */ /* 0x000ea80000300800 */
[----:B------:R0:W-:Y:S04]  /*80dd0*/  STL [R1+0x30], R5 ;  /* 0x0000300501007387 */ /* 0x0001e80000100800 */
[----:B------:R-:W2:Y:S04]  /*80de0*/  LDL.LU R27, [R1+0x378] ;  /* 0x00037800011b7983 */ /* 0x000ea80000300800 */
[----:B------:R1:W-:Y:S01]  /*80df0*/  STL [R1+0x20], R4 ;  /* 0x0000200401007387 */ /* 0x0003e20000100800 */
[----:B0-----:R-:W-:-:S05]  /*80e00*/  F2FP.F16.E4M3.UNPACK_B R5, R19 ;  /* 0x00000013ff05723e */ /* 0x001fca00020006ff */
[----:B------:R0:W-:Y:S01]  /*80e10*/  STL [R1+0x34], R5 ;  /* 0x0000340501007387 */ /* 0x0001e20000100800 */
[----:B-1----:R-:W-:-:S05]  /*80e20*/  F2FP.F16.E4M3.UNPACK_B R4, R18 ;  /* 0x00000012ff04723e */ /* 0x002fca00020006ff */
[----:B------:R1:W-:Y:S01]  /*80e30*/  STL [R1+0x24], R4 ;  /* 0x0000240401007387 */ /* 0x0003e20000100800 */
[----:B------:R-:W-:Y:S02]  /*80e40*/  F2FP.F16.E4M3.UNPACK_B R6, R17 ;  /* 0x00000011ff06723e */ /* 0x000fe400020006ff */
[----:B0-----:R-:W-:Y:S02]  /*80e50*/  F2FP.F16.E4M3.UNPACK_B R5, R20 ;  /* 0x00000014ff05723e */ /* 0x001fe400020006ff */
[----:B-1----:R-:W-:Y:S01]  /*80e60*/  F2FP.F16.E4M3.UNPACK_B R4, R21 ;  /* 0x00000015ff04723e */ /* 0x002fe200020006ff */
[----:B------:R4:W-:Y:S04]  /*80e70*/  STL [R1+0x38], R6 ;  /* 0x0000380601007387 */ /* 0x0009e80000100800 */
[----:B------:R-:W2:Y:S04]  /*80e80*/  LDL.LU R20, [R1+0x358] ;  /* 0x0003580001147983 */ /* 0x000ea80000300800 */
[----:B------:R0:W-:Y:S04]  /*80e90*/  STL [R1+0x28], R5 ;  /* 0x0000280501007387 */ /* 0x0001e80000100800 */
[----:B------:R1:W-:Y:S01]  /*80ea0*/  STL [R1+0x3c], R4 ;  /* 0x00003c0401007387 */ /* 0x0003e20000100800 */
[----:B----4-:R-:W-:-:S03]  /*80eb0*/  F2FP.F16.E4M3.UNPACK_B R6, R22 ;  /* 0x00000016ff06723e */ /* 0x010fc600020006ff */
[----:B0-----:R-:W4:Y:S04]  /*80ec0*/  LDL.LU R5, [R1+0x374] ;  /* 0x0003740001057983 */ /* 0x001f280000300800 */
[----:B-1----:R-:W4:Y:S04]  /*80ed0*/  LDL.LU R4, [R1+0x390] ;  /* 0x0003900001047983 */ /* 0x002f280000300800 */
[----:B------:R3:W-:Y:S04]  /*80ee0*/  STL [R1+0x2c], R6 ;  /* 0x00002c0601007387 */ /* 0x0007e80000100800 */
[----:B------:R-:W4:Y:S04]  /*80ef0*/  LDL.LU R11, [R1+0x3a4] ;  /* 0x0003a400010b7983 */ /* 0x000f280000300800 */
[----:B------:R-:W4:Y:S04]  /*80f00*/  LDL.LU R10, [R1+0x3b8] ;  /* 0x0003b800010a7983 */ /* 0x000f280000300800 */
[----:B------:R-:W4:Y:S04]  /*80f10*/  LDL.LU R9, [R1+0x370] ;  /* 0x0003700001097983 */ /* 0x000f280000300800 */
[----:B------:R-:W4:Y:S04]  /*80f20*/  LDL.LU R8, [R1+0x38c] ;  /* 0x00038c0001087983 */ /* 0x000f280000300800 */
[----:B------:R-:W4:Y:S04]  /*80f30*/  LDL.LU R21, [R1+0x3a0] ;  /* 0x0003a00001157983 */ /* 0x000f280000300800 */
[----:B------:R-:W4:Y:S01]  /*80f40*/  LDL.LU R22, [R1+0x3b4] ;  /* 0x0003b40001167983 */ /* 0x000f220000300800 */
[----:B---3--:R-:W-:-:S03]  /*80f50*/  F2FP.F16.E4M3.UNPACK_B R6, R26 ;  /* 0x0000001aff06723e */ /* 0x008fc600020006ff */
[----:B------:R-:W3:Y:S04]  /*80f60*/  LDL.LU R26, [R1+0x3c4] ;  /* 0x0003c400011a7983 */ /* 0x000ee80000300800 */
[----:B------:R0:W-:Y:S04]  /*80f70*/  STL [R1+0x190], R6 ;  /* 0x0001900601007387 */ /* 0x0001e80000100800 */
[----:B------:R-:W3:Y:S04]  /*80f80*/  LDL.LU R15, [R1+0x3cc] ;  /* 0x0003cc00010f7983 */ /* 0x000ee80000300800 */
[----:B------:R-:W3:Y:S01]  /*80f90*/  LDL.LU R14, [R1+0x3dc] ;  /* 0x0003dc00010e7983 */ /* 0x000ee20000300800 */
[----:B0-----:R-:W-:-:S05]  /*80fa0*/  F2FP.F16.E4M3.UNPACK_B R6, R23 ;  /* 0x00000017ff06723e */ /* 0x001fca00020006ff */
[----:B------:R0:W-:Y:S04]  /*80fb0*/  STL [R1+0x194], R6 ;  /* 0x0001940601007387 */ /* 0x0001e80000100800 */
[----:B------:R-:W3:Y:S04]  /*80fc0*/  LDL.LU R13, [R1+0x3b0] ;  /* 0x0003b000010d7983 */ /* 0x000ee80000300800 */
[----:B------:R-:W3:Y:S04]  /*80fd0*/  LDL.LU R12, [R1+0x3c0] ;  /* 0x0003c000010c7983 */ /* 0x000ee80000300800 */
[----:B------:R-:W3:Y:S04]  /*80fe0*/  LDL.LU R19, [R1+0x3c8] ;  /* 0x0003c80001137983 */ /* 0x000ee80000300800 */
[----:B------:R-:W3:Y:S04]  /*80ff0*/  LDL.LU R18, [R1+0x3d8] ;  /* 0x0003d80001127983 */ /* 0x000ee80000300800 */
[----:B------:R-:W3:Y:S01]  /*81000*/  LDL.LU R23, [R1+0x3e8] ;  /* 0x0003e80001177983 */ /* 0x000ee20000300800 */
[----:B------:R-:W-:-:S02]  /*81010*/  F2FP.F16.E4M3.UNPACK_B R17, R24 ;  /* 0x00000018ff11723e */ /* 0x000fc400020006ff */
[----:B------:R-:W-:Y:S02]  /*81020*/  F2FP.F16.E4M3.UNPACK_B R7, R25 ;  /* 0x00000019ff07723e */ /* 0x000fe400020006ff */
[----:B0-----:R-:W-:Y:S01]  /*81030*/  F2FP.F16.E4M3.UNPACK_B R6, R45 ;  /* 0x0000002dff06723e */ /* 0x001fe200020006ff */
[----:B------:R0:W-:Y:S04]  /*81040*/  STL [R1+0x198], R17 ;  /* 0x0001981101007387 */ /* 0x0001e80000100800 */
[----:B------:R2:W-:Y:S04]  /*81050*/  STL [R1+0x19c], R7 ;  /* 0x00019c0701007387 */ /* 0x0005e80000100800 */
[----:B------:R1:W-:Y:S01]  /*81060*/  STL [R1+0x180], R6 ;  /* 0x0001800601007387 */ /* 0x0003e20000100800 */
[----:B0-----:R-:W-:-:S02]  /*81070*/  F2FP.F16.E4M3.UNPACK_B R17, R47 ;  /* 0x0000002fff11723e */ /* 0x001fc400020006ff */
[----:B------:R-:W-:-:S03]  /*81080*/  F2FP.F16.E4M3.UNPACK_B R24, R44 ;  /* 0x0000002cff18723e */ /* 0x000fc600020006ff */
[----:B------:R0:W-:Y:S01]  /*81090*/  STL [R1+0x170], R17 ;  /* 0x0001701101007387 */ /* 0x0001e20000100800 */
[----:B--2---:R-:W-:Y:S02]  /*810a0*/  F2FP.F16.E4M3.UNPACK_B R7, R16 ;  /* 0x00000010ff07723e */ /* 0x004fe400020006ff */
[----:B-1----:R-:W-:Y:S02]  /*810b0*/  F2FP.F16.E4M3.UNPACK_B R6, R27 ;  /* 0x0000001bff06723e */ /* 0x002fe400020006ff */
[----:B------:R-:W2:Y:S04]  /*810c0*/  LDL.LU R27, [R1+0x3f0] ;  /* 0x0003f000011b7983 */ /* 0x000ea80000300800 */
[----:B------:R1:W-:Y:S04]  /*810d0*/  STL [R1+0x184], R7 ;  /* 0x0001840701007387 */ /* 0x0003e80000100800 */
[----:B0-----:R-:W2:Y:S04]  /*810e0*/  LDL.LU R17, [R1+0x3fc] ;  /* 0x0003fc0001117983 */ /* 0x001ea80000300800 */
[----:B------:R0:W-:Y:S04]  /*810f0*/  STL [R1+0x174], R6 ;  /* 0x0001740601007387 */ /* 0x0001e80000100800 */
[----:B------:R-:W2:Y:S04]  /*81100*/  LDL.LU R16, [R1+0x3d4] ;  /* 0x0003d40001107983 */ /* 0x000ea80000300800 */
[----:B------:R-:W-:Y:S01]  /*81110*/  STL [R1+0x188], R24 ;  /* 0x0001881801007387 */ /* 0x000fe20000100800 */
[----:B-1----:R-:W-:-:S02]  /*81120*/  F2FP.F16.E4M3.UNPACK_B R7, R46 ;  /* 0x0000002eff07723e */ /* 0x002fc400020006ff */
[----:B0-----:R-:W-:Y:S02]  /*81130*/  F2FP.F16.E4M3.UNPACK_B R6, R20 ;  /* 0x00000014ff06723e */ /* 0x001fe400020006ff */
[----:B------:R-:W2:Y:S04]  /*81140*/  LDL.LU R20, [R1+0x3e4] ;  /* 0x0003e40001147983 */ /* 0x000ea80000300800 */
[----:B------:R4:W-:Y:S04]  /*81150*/  STL [R1+0x178], R7 ;  /* 0x0001780701007387 */ /* 0x0009e80000100800 */
[----:B------:R0:W-:Y:S01]  /*81160*/  STL [R1+0x18c], R6 ;  /* 0x00018c0601007387 */ /* 0x0001e20000100800 */
[----:B----4-:R-:W-:-:S02]  /*81170*/  F2FP.F16.E4M3.UNPACK_B R7, R5 ;  /* 0x00000005ff07723e */ /* 0x010fc400020006ff */
[----:B0-----:R-:W-:Y:S02]  /*81180*/  F2FP.F16.E4M3.UNPACK_B R6, R4 ;  /* 0x00000004ff06723e */ /* 0x001fe400020006ff */
[----:B------:R-:W-:Y:S02]  /*81190*/  F2FP.F16.E4M3.UNPACK_B R5, R11 ;  /* 0x0000000bff05723e */ /* 0x000fe400020006ff */
[----:B------:R-:W-:Y:S01]  /*811a0*/  F2FP.F16.E4M3.UNPACK_B R4, R10 ;  /* 0x0000000aff04723e */ /* 0x000fe200020006ff */
[----:B------:R-:W-:Y:S04]  /*811b0*/  STL [R1+0x17c], R7 ;  /* 0x00017c0701007387 */ /* 0x000fe80000100800 */
[----:B------:R0:W-:Y:S04]  /*811c0*/  STL [R1+0x160], R6 ;  /* 0x0001600601007387 */ /* 0x0001e80000100800 */
[----:B------:R1:W-:Y:S04]  /*811d0*/  STL [R1+0x164], R5 ;  /* 0x0001640501007387 */ /* 0x0003e80000100800 */
[----:B------:R4:W-:Y:S01]  /*811e0*/  STL [R1+0x168], R4 ;  /* 0x0001680401007387 */ /* 0x0009e20000100800 */
[----:B0-----:R-:W-:-:S02]  /*811f0*/  F2FP.F16.E4M3.UNPACK_B R6, R9 ;  /* 0x00000009ff06723e */ /* 0x001fc400020006ff */
[----:B-1----:R-:W-:Y:S02]  /*81200*/  F2FP.F16.E4M3.UNPACK_B R5, R8 ;  /* 0x00000008ff05723e */ /* 0x002fe400020006ff */
[----:B----4-:R-:W-:Y:S01]  /*81210*/  F2FP.F16.E4M3.UNPACK_B R4, R21 ;  /* 0x00000015ff04723e */ /* 0x010fe200020006ff */
[----:B------:R-:W-:Y:S04]  /*81220*/  STL [R1+0x16c], R6 ;  /* 0x00016c0601007387 */ /* 0x000fe80000100800 */
[----:B------:R-:W4:Y:S04]  /*81230*/  LDL.LU R21, [R1+0x3ec] ;  /* 0x0003ec0001157983 */ /* 0x000f280000300800 */
[----:B------:R0:W-:Y:S04]  /*81240*/  STL [R1+0x150], R5 ;  /* 0x0001500501007387 */ /* 0x0001e80000100800 */
[----:B------:R3:W-:Y:S01]  /*81250*/  STL [R1+0x140], R4 ;  /* 0x0001400401007387 */ /* 0x0007e20000100800 */
[----:B0-----:R-:W-:-:S03]  /*81260*/  F2FP.F16.E4M3.UNPACK_B R5, R22 ;  /* 0x00000016ff05723e */ /* 0x001fc600020006ff */
[----:B------:R-:W4:Y:S04]  /*81270*/  LDL.LU R22, [R1+0x3f8] ;  /* 0x0003f80001167983 */ /* 0x000f280000300800 */
[----:B------:R0:W-:Y:S01]  /*81280*/  STL [R1+0x154], R5 ;  /* 0x0001540501007387 */ /* 0x0001e20000100800 */
[----:B---3--:R-:W-:-:S03]  /*81290*/  F2FP.F16.E4M3.UNPACK_B R4, R26 ;  /* 0x0000001aff04723e */ /* 0x008fc600020006ff */
[----:B------:R-:W3:Y:S01]  /*812a0*/  LDL.LU R26, [R1+0x404] ;  /* 0x00040400011a7983 */ /* 0x000ee20000300800 */
[----:B0-----:R-:W-:-:S03]  /*812b0*/  F2FP.F16.E4M3.UNPACK_B R5, R15 ;  /* 0x0000000fff05723e */ /* 0x001fc600020006ff */
[----:B------:R0:W-:Y:S01]  /*812c0*/  STL [R1+0x144], R4 ;  /* 0x0001440401007387 */ /* 0x0001e20000100800 */
[----:B------:R-:W-:-:S03]  /*812d0*/  F2FP.F16.E4M3.UNPACK_B R6, R14 ;  /* 0x0000000eff06723e */ /* 0x000fc600020006ff */
[----:B------:R1:W-:Y:S04]  /*812e0*/  STL [R1+0x158], R5 ;  /* 0x0001580501007387 */ /* 0x0003e80000100800 */
[----:B------:R-:W-:Y:S01]  /*812f0*/  STL [R1+0x148], R6 ;  /* 0x0001480601007387 */ /* 0x000fe20000100800 */
[----:B0-----:R-:W-:Y:S02]  /*81300*/  F2FP.F16.E4M3.UNPACK_B R4, R13 ;  /* 0x0000000dff04723e */ /* 0x001fe400020006ff */
[----:B-1----:R-:W-:-:S03]  /*81310*/  F2FP.F16.E4M3.UNPACK_B R5, R12 ;  /* 0x0000000cff05723e */ /* 0x002fc600020006ff */
[----:B------:R0:W-:Y:S04]  /*81320*/  STL [R1+0x15c], R4 ;  /* 0x00015c0401007387 */ /* 0x0001e80000100800 */
[----:B------:R1:W-:Y:S01]  /*81330*/  STL [R1+0x14c], R5 ;  /* 0x00014c0501007387 */ /* 0x0003e20000100800 */
[----:B------:R-:W-:Y:S02]  /*81340*/  F2FP.F16.E4M3.UNPACK_B R45, R23 ;  /* 0x00000017ff2d723e */ /* 0x000fe400020006ff */
[----:B0-----:R-:W-:Y:S01]  /*81350*/  F2FP.F16.E4M3.UNPACK_B R4, R18 ;  /* 0x00000012ff04723e */ /* 0x001fe200020006ff */
[----:B-1----:R-:W3:Y:S04]  /*81360*/  LDL.LU R5, [R1+0x40c] ;  /* 0x00040c0001057983 */ /* 0x002ee80000300800 */
[----:B------:R2:W-:Y:S04]  /*81370*/  STL [R1], R4 ;  /* 0x0000000401007387 */ /* 0x0005e80000100800 */
[----:B------:R-:W3:Y:S04]  /*81380*/  LDL.LU R9, [R1+0x418] ;  /* 0x0004180001097983 */ /* 0x000ee80000300800 */
[----:B------:R-:W3:Y:S04]  /*81390*/  LDL.LU R11, [R1+0x3f4] ;  /* 0x0003f400010b7983 */ /* 0x000ee80000300800 */
[----:B------:R-:W3:Y:S04]  /*813a0*/  LDL.LU R10, [R1+0x400] ;  /* 0x00040000010a7983 */ /* 0x000ee80000300800 */
[----:B------:R-:W3:Y:S01]  /*813b0*/  LDL.LU R23, [R1+0x408] ;  /* 0x0004080001177983 */ /* 0x000ee20000300800 */
[----:B------:R-:W-:-:S02]  /*813c0*/  F2FP.F16.E4M3.UNPACK_B R46, R19 ;  /* 0x00000013ff2e723e */ /* 0x000fc400020006ff */
[----:B------:R-:W-:Y:S02]  /*813d0*/  F2FP.F16.E4M3.UNPACK_B R3, R43.H1 ;  /* 0x0000002bff03723e */ /* 0x000fe400030006ff */
[----:B--2---:R-:W-:Y:S02]  /*813e0*/  F2FP.F16.E4M3.UNPACK_B R4, R27 ;  /* 0x0000001bff04723e */ /* 0x004fe400020006ff */
[----:B------:R-:W2:Y:S04]  /*813f0*/  LDL.LU R27, [R1+0x414] ;  /* 0x00041400011b7983 */ /* 0x000ea80000300800 */
[----:B------:R-:W-:Y:S04]  /*81400*/  STL [R1+0x10], R46 ;  /* 0x0000102e01007387 */ /* 0x000fe80000100800 */
[----:B------:R0:W-:Y:S04]  /*81410*/  STL [R1+0x4], R4 ;  /* 0x0000040401007387 */ /* 0x0001e80000100800 */
[----:B------:R-:W-:Y:S01]  /*81420*/  STL [R1+0x14], R45 ;  /* 0x0000142d01007387 */ /* 0x000fe20000100800 */
[----:B------:R-:W-:-:S02]  /*81430*/  F2FP.F16.E4M3.UNPACK_B R44, R17 ;  /* 0x00000011ff2c723e */ /* 0x000fc400020006ff */
[----:B0-----:R-:W-:-:S05]  /*81440*/  F2FP.F16.E4M3.UNPACK_B R4, R16 ;  /* 0x00000010ff04723e */ /* 0x001fca00020006ff */
[----:B------:R4:W-:Y:S04]  /*81450*/  STL [R1+0x8], R4 ;  /* 0x0000080401007387 */ /* 0x0009e80000100800 */
        /* <DEDUP_REMOVED lines=8> */
[----:B------:R-:W-:Y:S01]  /*814e0*/  STL [R1+0x18], R44 ;  /* 0x0000182c01007387 */ /* 0x000fe20000100800 */
[----:B------:R-:W-:-:S02]  /*814f0*/  F2FP.F16.E4M3.UNPACK_B R43, R20 ;  /* 0x00000014ff2b723e */ /* 0x000fc400020006ff */
[----:B----4-:R-:W-:-:S05]  /*81500*/  F2FP.F16.E4M3.UNPACK_B R4, R21 ;  /* 0x00000015ff04723e */ /* 0x010fca00020006ff */
[----:B------:R0:W-:Y:S04]  /*81510*/  STL [R1+0xc], R4 ;  /* 0x00000c0401007387 */ /* 0x0001e80000100800 */
[----:B------:R-:W4:Y:S04]  /*81520*/  LDL.LU R20, [R1+0x470] ;  /* 0x0004700001147983 */ /* 0x000f280000300800 */
[----:B------:R-:W4:Y:S04]  /*81530*/  LDL.LU R29, [R1+0x480] ;  /* 0x00048000011d7983 */ /* 0x000f280000300800 */
[----:B------:R-:W4:Y:S04]  /*81540*/  LDL.LU R21, [R1+0x444] ;  /* 0x0004440001157983 */ /* 0x000f280000300800 */
[----:B------:R-:W4:Y:S01]  /*81550*/  LDL.LU R28, [R1+0x45c] ;  /* 0x00045c00011c7983 */ /* 0x000f220000300800 */
[----:B0-----:R-:W-:-:S03]  /*81560*/  F2FP.F16.E4M3.UNPACK_B R4, R22 ;  /* 0x00000016ff04723e */ /* 0x001fc600020006ff */
[----:B------:R-:W4:Y:S01]  /*81570*/  LDL.LU R22, [R1+0x46c] ;  /* 0x00046c0001167983 */ /* 0x000f220000300800 */
[----:B---3--:R-:W-:-:S03]  /*81580*/  F2FP.F16.E4M3.UNPACK_B R8, R26 ;  /* 0x0000001aff08723e */ /* 0x008fc600020006ff */
[----:B------:R-:W3:Y:S04]  /*81590*/  LDL.LU R26, [R1+0x47c] ;  /* 0x00047c00011a7983 */ /* 0x000ee80000300800 */
[----:B------:R-:W-:Y:S01]  /*815a0*/  STL [R1+0x1c], R43 ;  /* 0x00001c2b01007387 */ /* 0x000fe20000100800 */
[----:B------:R-:W-:Y:S02]  /*815b0*/  F2FP.F16.E4M3.UNPACK_B R5, R5 ;  /* 0x00000005ff05723e */ /* 0x000fe400020006ff */
[----:B------:R-:W-:Y:S02]  /*815c0*/  F2FP.F16.E4M3.UNPACK_B R6, R11 ;  /* 0x0000000bff06723e */ /* 0x000fe400020006ff */
[----:B------:R-:W-:-:S05]  /*815d0*/  F2FP.F16.E4M3.UNPACK_B R7, R23 ;  /* 0x00000017ff07723e */ /* 0x000fca00020006ff */
[----:B------:R0:W-:Y:S04]  /*815e0*/  STL.64 [R1+0x4438], R6 ;  /* 0x0044380601007387 */ /* 0x0001e80000100a00 */
[----:B------:R1:W-:Y:S04]  /*815f0*/  STL.64 [R1+0x4430], R4 ;  /* 0x0044300401007387 */ /* 0x0003e80000100a00 */
[----:B------:R-:W3:Y:S01]  /*81600*/  LDL.LU R23, [R1+0x5a0] ;  /* 0x0005a00001177983 */ /* 0x000ee20000300800 */
[----:B------:R-:W-:Y:S02]  /*81610*/  F2FP.F16.E4M3.UNPACK_B R10, R10 ;  /* 0x0000000aff0a723e */ /* 0x000fe400020006ff */
[----:B------:R-:W-:-:S02]  /*81620*/  F2FP.F16.E4M3.UNPACK_B R9, R9 ;  /* 0x00000009ff09723e */ /* 0x000fc400020006ff */
[----:B--2---:R-:W-:Y:S02]  /*81630*/  F2FP.F16.E4M3.UNPACK_B R11, R27 ;  /* 0x0000001bff0b723e */ /* 0x004fe400020006ff */
[----:B------:R-:W2:Y:S04]  /*81640*/  LDL.LU R27, [R1+0x5ac] ;  /* 0x0005ac00011b7983 */ /* 0x000ea80000300800 */
[----:B------:R-:W-:Y:S04]  /*81650*/  STL.64 [R1+0x4450], R10 ;  /* 0x0044500a01007387 */ /* 0x000fe80000100a00 */
[----:B------:R-:W-:Y:S01]  /*81660*/  STL.64 [R1+0x4448], R8 ;  /* 0x0044480801007387 */ /* 0x000fe20000100a00 */
[----:B------:R-:W-:-:S02]  /*81670*/  F2FP.F16.E4M3.UNPACK_B R12, R12 ;  /* 0x0000000cff0c723e */ /* 0x000fc400020006ff */
[----:B------:R-:W-:Y:S02]  /*81680*/  F2FP.F16.E4M3.UNPACK_B R13, R13 ;  /* 0x0000000dff0d723e */ /* 0x000fe400020006ff */
[----:B------:R-:W-:Y:S02]  /*81690*/  F2FP.F16.E4M3.UNPACK_B R14, R14 ;  /* 0x0000000eff0e723e */ /* 0x000fe400020006ff */
[----:B------:R-:W-:Y:S02]  /*816a0*/  F2FP.F16.E4M3.UNPACK_B R15, R15 ;  /* 0x0000000fff0f723e */ /* 0x000fe400020006ff */
[----:B------:R-:W-:Y:S02]  /*816b0*/  F2FP.F16.E4M3.UNPACK_B R18, R18 ;  /* 0x00000012ff12723e */ /* 0x000fe400020006ff */
[----:B------:R-:W-:Y:S02]  /*816c0*/  F2FP.F16.E4M3.UNPACK_B R19, R19 ;  /* 0x00000013ff13723e */ /* 0x000fe400020006ff */
[----:B------:R-:W-:-:S02]  /*816d0*/  F2FP.F16.E4M3.UNPACK_B R16, R16 ;  /* 0x00000010ff10723e */ /* 0x000fc400020006ff */
[----:B------:R-:W-:Y:S01]  /*816e0*/  F2FP.F16.E4M3.UNPACK_B R17, R17 ;  /* 0x00000011ff11723e */ /* 0x000fe200020006ff */
[----:B------:R-:W-:Y:S04]  /*816f0*/  STL.64 [R1+0x4460], R14 ;  /* 0x0044600e01007387 */ /* 0x000fe80000100a00 */
[----:B------:R-:W-:Y:S04]  /*81700*/  STL.64 [R1+0x4458], R12 ;  /* 0x0044580c01007387 */ /* 0x000fe80000100a00 */
[----:B------:R-:W-:Y:S04]  /*81710*/  STL.64 [R1+0x4470], R18 ;  /* 0x0044701201007387 */ /* 0x000fe80000100a00 */
[----:B------:R-:W-:Y:S04]  /*81720*/  STL.64 [R1+0x4468], R16 ;  /* 0x0044681001007387 */ /* 0x000fe80000100a00 */
        /* <DEDUP_REMOVED lines=9> */
[----:B------:R-:W-:-:S02]  /*817c0*/  F2FP.F16.E4M3.UNPACK_B R2, R42.H1 ;  /* 0x0000002aff02723e */ /* 0x000fc400030006ff */
[----:B----4-:R-:W-:Y:S02]  /*817d0*/  F2FP.F16.E4M3.UNPACK_B R20, R20 ;  /* 0x00000014ff14723e */ /* 0x010fe400020006ff */
[----:B------:R-:W-:Y:S02]  /*817e0*/  F2FP.F16.E4M3.UNPACK_B R21, R21 ;  /* 0x00000015ff15723e */ /* 0x000fe400020006ff */
[----:B------:R-:W-:Y:S02]  /*817f0*/  F2FP.F16.E4M3.UNPACK_B R22, R22 ;  /* 0x00000016ff16723e */ /* 0x000fe400020006ff */
[----:B------:R-:W-:Y:S02]  /*81800*/  F2FP.F16.E4M3.UNPACK_B R25, R28 ;  /* 0x0000001cff19723e */ /* 0x000fe400020006ff */
[----:B---3--:R-:W-:-:S05]  /*81810*/  F2FP.F16.E4M3.UNPACK_B R23, R23 ;  /* 0x00000017ff17723e */ /* 0x008fca00020006ff */
[----:B------:R-:W-:Y:S04]  /*81820*/  STL.64 [R1+0x4480], R22 ;  /* 0x0044801601007387 */ /* 0x000fe80000100a00 */
[----:B------:R-:W-:Y:S04]  /*81830*/  STL.64 [R1+0x4478], R20 ;  /* 0x0044781401007387 */ /* 0x000fe80000100a00 */
        /* <DEDUP_REMOVED lines=15> */
[----:B0-----:R-:W-:-:S02]  /*81930*/  F2FP.F16.E4M3.UNPACK_B R6, R48 ;  /* 0x00000030ff06723e */ /* 0x001fc400020006ff */
[----:B------:R-:W-:Y:S02]  /*81940*/  F2FP.F16.E4M3.UNPACK_B R24, R29 ;  /* 0x0000001dff18723e */ /* 0x000fe400020006ff */
[----:B-1----:R-:W-:Y:S01]  /*81950*/  F2FP.F16.E4M3.UNPACK_B R4, R49 ;  /* 0x00000031ff04723e */ /* 0x002fe200020006ff */
[----:B------:R-:W4:Y:S01]  /*81960*/  LDL.LU R29, [R1+0x61c] ;  /* 0x00061c00011d7983 */ /* 0x000f220000300800 */
[----:B--2---:R-:W-:-:S05]  /*81970*/  F2FP.F16.E4M3.UNPACK_B R5, R58 ;  /* 0x0000003aff05723e */ /* 0x004fca00020006ff */
[----:B------:R0:W-:Y:S04]  /*81980*/  STL [R1+0x130], R5 ;  /* 0x0001300501007387 */ /* 0x0001e80000100800 */
[----:B------:R1:W-:Y:S04]  /*81990*/  STL [R1+0x134], R6 ;  /* 0x0001340601007387 */ /* 0x0003e80000100800 */
[----:B------:R2:W-:Y:S01]  /*819a0*/  STL [R1+0x138], R4 ;  /* 0x0001380401007387 */ /* 0x0005e20000100800 */
[----:B0-----:R-:W-:Y:S02]  /*819b0*/  F2FP.F16.E4M3.UNPACK_B R5, R56 ;  /* 0x00000038ff05723e */ /* 0x001fe400020006ff */
[----:B-1----:R-:W-:-:S02]  /*819c0*/  F2FP.F16.E4M3.UNPACK_B R6, R54 ;  /* 0x00000036ff06723e */ /* 0x002fc400020006ff */
        /* <DEDUP_REMOVED lines=11> */
[----:B-1----:R-:W-:-:S03]  /*81a80*/  F2FP.F16.E4M3.UNPACK_B R6, R60 ;  /* 0x0000003cff06723e */ /* 0x002fc600020006ff */
[----:B------:R-:W-:Y:S04]  /*81a90*/  STL [R1+0x118], R5 ;  /* 0x0001180501007387 */ /* 0x000fe80000100800 */
[----:B------:R0:W-:Y:S01]  /*81aa0*/  STL [R1+0x12c], R6 ;  /* 0x00012c0601007387 */ /* 0x0001e20000100800 */
[----:B------:R-:W-:Y:S02]  /*81ab0*/  IMAD.MOV.U32 R7, RZ, RZ, R43 ;  /* 0x000000ffff077224 */ /* 0x000fe400078e002b */
[----:B0-----:R-:W-:Y:S02]  /*81ac0*/  IMAD.MOV.U32 R6, RZ, RZ, R44 ;  /* 0x000000ffff067224 */ /* 0x001fe400078e002c */
[----:B------:R-:W-:Y:S01]  /*81ad0*/  IMAD.MOV.U32 R5, RZ, RZ, R45 ;  /* 0x000000ffff057224 */ /* 0x000fe200078e002d */
[----:B---3--:R-:W-:-:S02]  /*81ae0*/  F2FP.F16.E4M3.UNPACK_B R8, R61 ;  /* 0x0000003dff08723e */ /* 0x008fc400020006ff */
[----:B----4-:R-:W-:Y:S02]  /*81af0*/  F2FP.F16.E4M3.UNPACK_B R10, R42 ;  /* 0x0000002aff0a723e */ /* 0x010fe400020006ff */
[----:B------:R-:W-:Y:S01]  /*81b00*/  F2FP.F16.E4M3.UNPACK_B R9, R41 ;  /* 0x00000029ff09723e */ /* 0x000fe200020006ff */
        /* <DEDUP_REMOVED lines=19> */
[----:B------:R-:W-:Y:S04]  /*81c40*/  STL [R1+0xe8], R10 ;  /* 0x0000e80a01007387 */ /* 0x000fe80000100800 */
[----:B------:R-:W-:Y:S01]  /*81c50*/  STL [R1+0xfc], R9 ;  /* 0x0000fc0901007387 */ /* 0x000fe20000100800 */
[----:B0-----:R-:W-:-:S05]  /*81c60*/  F2FP.F16.E4M3.UNPACK_B R8, R31 ;  /* 0x0000001fff08723e */ /* 0x001fca00020006ff */
[----:B------:R0:W-:Y:S04]  /*81c70*/  STL [R1+0xec], R8 ;  /* 0x0000ec0801007387 */ /* 0x0001e80000100800 */
[----:B------:R-:W2:Y:S04]  /*81c80*/  LDL R60, [R1+0x308] ;  /* 0x00030800013c7983 */ /* 0x000ea80000100800 */
[----:B------:R-:W2:Y:S04]  /*81c90*/  LDL R61, [R1+0x30c] ;  /* 0x00030c00013d7983 */ /* 0x000ea80000100800 */
[----:B------:R-:W3:Y:S04]  /*81ca0*/  LDL R14, [R1+0x328] ;  /* 0x00032800010e7983 */ /* 0x000ee80000100800 */
[----:B------:R-:W3:Y:S04]  /*81cb0*/  LDL R15, [R1+0x32c] ;  /* 0x00032c00010f7983 */ /* 0x000ee80000100800 */
[----:B------:R-:W3:Y:S04]  /*81cc0*/  LDL.LU R16, [R1+0xbd0] ;  /* 0x000bd00001107983 */ /* 0x000ee80000300800 */
[----:B------:R-:W3:Y:S04]  /*81cd0*/  LDL.LU R17, [R1+0xbd4] ;  /* 0x000bd40001117983 */ /* 0x000ee80000300800 */
[----:B------:R-:W3:Y:S04]  /*81ce0*/  LDL.LU R18, [R1+0xbd8] ;  /* 0x000bd80001127983 */ /* 0x000ee80000300800 */
[----:B------:R-:W3:Y:S04]  /*81cf0*/  LDL.LU R19, [R1+0xbdc] ;  /* 0x000bdc0001137983 */ /* 0x000ee80000300800 */
[----:B------:R-:W4:Y:S04]  /*81d00*/  LDL R12, [R1+0x348] ;  /* 0x00034800010c7983 */ /* 0x000f280000100800 */
[----:B------:R-:W4:Y:S04]  /*81d10*/  LDL R13, [R1+0x34c] ;  /* 0x00034c00010d7983 */ /* 0x000f280000100800 */
[----:B------:R-:W4:Y:S04]  /*81d20*/  LDL.LU R20, [R1+0xba0] ;  /* 0x000ba00001147983 */ /* 0x000f280000300800 */
[----:B------:R-:W4:Y:S04]  /*81d30*/  LDL.LU R21, [R1+0xba4] ;  /* 0x000ba40001157983 */ /* 0x000f280000300800 */
[----:B------:R-:W4:Y:S04]  /*81d40*/  LDL.LU R22, [R1+0xba8] ;  /* 0x000ba80001167983 */ /* 0x000f280000300800 */
[----:B------:R-:W4:Y:S01]  /*81d50*/  LDL.LU R23, [R1+0xbac] ;  /* 0x000bac0001177983 */ /* 0x000f220000300800 */
[----:B------:R-:W-:-:S03]  /*81d60*/  F2FP.F16.E4M3.UNPACK_B R32, R30 ;  /* 0x0000001eff20723e */ /* 0x000fc600020006ff */
        /* <DEDUP_REMOVED lines=18> */
[----:B------:R-:W2:Y:S04]  /*81e90*/  LDL.LU R10, [R1+0xc78] ;  /* 0x000c7800010a7983 */ /* 0x000ea80000300800 */
[----:B------:R-:W2:Y:S01]  /*81ea0*/  LDL.LU R11, [R1+0xc7c] ;  /* 0x000c7c00010b7983 */ /* 0x000ea20000300800 */
[----:B------:R-:W-:-:S03]  /*81eb0*/  IMAD.MOV.U32 R4, RZ, RZ, R46 ;  /* 0x000000ffff047224 */ /* 0x000fc600078e002e */
        /* <DEDUP_REMOVED lines=12> */
[C---:B----4-:R-:W-:Y:S08]  /*81f80*/  HMMA.16816.F32 R20, R4.reuse, R12, R20 ;  /* 0x0000000c0414723c */ /* 0x050ff00000001814 */
[C---:B---3--:R-:W-:Y:S08]  /*81f90*/  HMMA.16816.F32 R12, R4.reuse, R14, R16 ;  /* 0x0000000e040c723c */ /* 0x048ff00000001810 */
[----:B--2---:R-:W-:Y:S03]  /*81fa0*/  HMMA.16816.F32 R4, R4, R60, R8 ;  /* 0x0000003c0404723c */ /* 0x004fe60000001808 */
[----:B------:R-:W-:Y:S04]  /*81fb0*/  STL.64 [R1+0x480], R20 ;  /* 0x0004801401007387 */ /* 0x000fe80000100a00 */
[----:B------:R0:W-:Y:S04]  /*81fc0*/  STL.64 [R1+0x488], R22 ;  /* 0x0004881601007387 */ /* 0x0001e80000100a00 */
[----:B0-----:R-:W2:Y:S04]  /*81fd0*/  LDL.LU.64 R22, [R1+0x4480] ;  /* 0x0044800001167983 */ /* 0x001ea80000300a00 */
[----:B------:R-:W3:Y:S04]  /*81fe0*/  LDL.LU.64 R20, [R1+0x4478] ;  /* 0x0044780001147983 */ /* 0x000ee80000300a00 */
[----:B------:R-:W4:Y:S04]  /*81ff0*/  LDL.LU.64 R18, [R1+0x4470] ;  /* 0x0044700001127983 */ /* 0x000f280000300a00 */
[----:B------:R-:W2:Y:S04]  /*82000*/  LDL.LU.64 R16, [R1+0x4468] ;  /* 0x0044680001107983 */ /* 0x000ea80000300a00 */
[----:B------:R-:W-:Y:S04]  /*82010*/  STL.64 [R1+0x470], R12 ;  /* 0x0004700c01007387 */ /* 0x000fe80000100a00 */
[----:B------:R0:W-:Y:S04]  /*82020*/  STL.64 [R1+0x478], R14 ;  /* 0x0004780e01007387 */ /* 0x0001e80000100a00 */
[----:B0-----:R-:W3:Y:S04]  /*82030*/  LDL.LU.64 R14, [R1+0x4460] ;  /* 0x00446000010e7983 */ /* 0x001ee80000300a00 */
[----:B------:R-:W3:Y:S04]  /*82040*/  LDL.LU.64 R12, [R1+0x4458] ;  /* 0x00445800010c7983 */ /* 0x000ee80000300a00 */
[----:B------:R-:W3:Y:S04]  /*82050*/  LDL.LU.64 R10, [R1+0x4450] ;  /* 0x00445000010a7983 */ /* 0x000ee80000300a00 */
[----:B------:R-:W3:Y:S04]  /*82060*/  LDL.LU.64 R8, [R1+0x4448] ;  /* 0x0044480001087983 */ /* 0x000ee80000300a00 */
[----:B------:R-:W3:Y:S04]  /*82070*/  LDL.LU.64 R60, [R1+0x4440] ;  /* 0x00444000013c7983 */ /* 0x000ee80000300a00 */
[----:B------:R-:W-:Y:S04]  /*82080*/  STL.64 [R1+0x460], R4 ;  /* 0x0004600401007387 */ /* 0x000fe80000100a00 */
[----:B------:R0:W-:Y:S04]  /*82090*/  STL.64 [R1+0x468], R6 ;  /* 0x0004680601007387 */ /* 0x0001e80000100a00 */
[----:B0-----:R-:W3:Y:S04]  /*820a0*/  LDL.LU.64 R6, [R1+0x4438] ;  /* 0x0044380001067983 */ /* 0x001ee80000300a00 */
[----:B------:R-:W3:Y:S01]  /*820b0*/  LDL.LU.64 R4, [R1+0x4430] ;  /* 0x0044300001047983 */ /* 0x000ee20000300a00 */
[----:B------:R-:W-:-:S02]  /*820c0*/  F2FP.F16.E4M3.UNPACK_B R49, R46 ;  /* 0x0000002eff31723e */ /* 0x000fc400020006ff */
[----:B------:R-:W-:Y:S02]  /*820d0*/  F2FP.F16.E4M3.UNPACK_B R46, R47 ;  /* 0x0000002fff2e723e */ /* 0x000fe400020006ff */
[----:B------:R-:W-:Y:S02]  /*820e0*/  F2FP.F16.E4M3.UNPACK_B R30, R30 ;  /* 0x0000001eff1e723e */ /* 0x000fe400020006ff */
        /* <DEDUP_REMOVED lines=9> */
[----:B------:R-:W3:Y:S04]  /*82180*/  LDL.LU R0, [R1+0x442c] ;  /* 0x00442c0001007983 */ /* 0x000ee80000300800 */
[----:B------:R-:W-:Y:S01]  /*82190*/  STL.64 [R1+0x53c0], R30 ;  /* 0x0053c01e01007387 */ /* 0x000fe20000100a00 */
[----:B------:R-:W-:-:S02]  /*821a0*/  F2FP.F16.E4M3.UNPACK_B R34, R34 ;  /* 0x00000022ff22723e */ /* 0x000fc400020006ff */
[----:B------:R-:W-:Y:S01]  /*821b0*/  F2FP.F16.E4M3.UNPACK_B R35, R35 ;  /* 0x00000023ff23723e */ /* 0x000fe200020006ff */
[----:B------:R-:W-:Y:S01]  /*821c0*/  STL.64 [R1+0x53b8], R28 ;  /* 0x0053b81c01007387 */ /* 0x000fe20000100a00 */
[----:B------:R-:W-:-:S03]  /*821d0*/  F2FP.F16.E4M3.UNPACK_B R33, R33 ;  /* 0x00000021ff21723e */ /* 0x000fc600020006ff */
[----:B------:R-:W-:Y:S01]  /*821e0*/  STL.64 [R1+0x53a8], R46 ;  /* 0x0053a82e01007387 */ /* 0x000fe20000100a00 */
[----:B------:R-:W-:-:S03]  /*821f0*/  F2FP.F16.E4M3.UNPACK_B R48, R48 ;  /* 0x00000030ff30723e */ /* 0x000fc600020006ff */
[----:B------:R-:W-:Y:S01]  /*82200*/  STL.64 [R1+0x53a0], R44 ;  /* 0x0053a02c01007387 */ /* 0x000fe20000100a00 */
        /* <DEDUP_REMOVED lines=16> */
[----:B------:R-:W-:Y:S01]  /*82310*/  F2FP.F16.E4M3.UNPACK_B R41, R41 ;  /* 0x00000029ff29723e */ /* 0x000fe200020006ff */
[----:B----4-:R-:W-:Y:S04]  /*82320*/  STL.64 [R1+0x4fa8], R18 ;  /* 0x004fa81201007387 */ /* 0x010fe80000100a00 */
[----:B--2---:R-:W-:Y:S04]  /*82330*/  STL.64 [R1+0x4fa0], R16 ;  /* 0x004fa01001007387 */ /* 0x004fe80000100a00 */
[----:B------:R-:W-:Y:S04]  /*82340*/  STL.64 [R1+0x4f38], R34 ;  /* 0x004f382201007387 */ /* 0x000fe80000100a00 */
[----:B------:R-:W-:Y:S04]  /*82350*/  STL.64 [R1+0x4f30], R32 ;  /* 0x004f302001007387 */ /* 0x000fe80000100a00 */
[----:B------:R-:W-:Y:S04]  /*82360*/  STL [R1+0x4f1c], R48 ;  /* 0x004f1c3001007387 */ /* 0x000fe80000100800 */
[----:B------:R-:W-:Y:S04]  /*82370*/  STL [R1+0x4f18], R49 ;  /* 0x004f183101007387 */ /* 0x000fe80000100800 */
[----:B------:R-:W-:Y:S04]  /*82380*/  STL [R1+0x4f14], R50 ;  /* 0x004f143201007387 */ /* 0x000fe80000100800 */
[----:B------:R-:W-:Y:S04]  /*82390*/  STL [R1+0x4f10], R51 ;  /* 0x004f103301007387 */ /* 0x000fe80000100800 */
[----:B---3--:R0:W-:Y:S04]  /*823a0*/  STL [R1+0x4ea4], R60 ;  /* 0x004ea43c01007387 */ /* 0x0081e80000100800 */
[----:B------:R1:W-:Y:S04]  /*823b0*/  STL [R1+0x4ea0], R61 ;  /* 0x004ea03d01007387 */ /* 0x0003e80000100800 */
[----:B0-----:R-:W2:Y:S04]  /*823c0*/  LDL.LU R60, [R1+0x268] ;  /* 0x00026800013c7983 */ /* 0x001ea80000300800 */
[----:B-1----:R-:W2:Y:S04]  /*823d0*/  LDL.LU R61, [R1+0x26c] ;  /* 0x00026c00013d7983 */ /* 0x002ea80000300800 */
[----:B------:R-:W-:Y:S04]  /*823e0*/  STL.64 [R1+0x4af0], R6 ;  /* 0x004af00601007387 */ /* 0x000fe80000100a00 */
[----:B------:R0:W-:Y:S04]  /*823f0*/  STL.64 [R1+0x4ae8], R4 ;  /* 0x004ae80401007387 */ /* 0x0001e80000100a00 */
[----:B0-----:R-:W3:Y:S04]  /*82400*/  LDL.LU R4, [R1+0x288] ;  /* 0x0002880001047983 */ /* 0x001ee80000300800 */
        /* <DEDUP_REMOVED lines=18> */
[----:B------:R-:W-:Y:S04]  /*82530*/  STL [R1+0x4a7c], R21 ;  /* 0x004a7c1501007387 */ /* 0x000fe80000100800 */
[----:B------:R-:W-:Y:S04]  /*82540*/  STL [R1+0x4a78], R22 ;  /* 0x004a781601007387 */ /* 0x000fe80000100800 */
[----:B------:R-:W-:Y:S04]  /*82550*/  STL [R1+0x4a74], R23 ;  /* 0x004a741701007387 */ /* 0x000fe80000100800 */
[----:B------:R-:W-:Y:S04]  /*82560*/  STL [R1+0x4a38], R36 ;  /* 0x004a382401007387 */ /* 0x000fe80000100800 */
[----:B------:R0:W-:Y:S04]  /*82570*/  STL [R1+0x4a34], R37 ;  /* 0x004a342501007387 */ /* 0x0001e80000100800 */
[----:B0-----:R-:W2:Y:S04]  /*82580*/  LDL.LU.64 R36, [R1+0x2c8] ;  /* 0x0002c80001247983 */ /* 0x001ea80000300a00 */
[----:B------:R-:W-:Y:S04]  /*82590*/  STL [R1+0x4a30], R38 ;  /* 0x004a302601007387 */ /* 0x000fe80000100800 */
[----:B------:R-:W-:Y:S04]  /*825a0*/  STL [R1+0x4a2c], R39 ;  /* 0x004a2c2701007387 */ /* 0x000fe80000100800 */
[----:B------:R-:W-:Y:S04]  /*825b0*/  STL [R1+0x4a04], R52 ;  /* 0x004a043401007387 */ /* 0x000fe80000100800 */
[----:B------:R-:W-:Y:S04]  /*825c0*/  STL [R1+0x4a00], R53 ;  /* 0x004a003501007387 */ /* 0x000fe80000100800 */
[----:B------:R-:W-:Y:S04]  /*825d0*/  STL [R1+0x49fc], R54 ;  /* 0x0049fc3601007387 */ /* 0x000fe80000100800 */
[----:B------:R-:W-:Y:S04]  /*825e0*/  STL [R1+0x49f8], R55 ;  /* 0x0049f83701007387 */ /* 0x000fe80000100800 */
[----:B------:R0:W-:Y:S04]  /*825f0*/  STL [R1+0x49f4], R2 ;  /* 0x0049f40201007387 */ /* 0x0001e80000100800 */
[----:B------:R1:W-:Y:S04]  /*82600*/  STL [R1+0x49f0], R3 ;  /* 0x0049f00301007387 */ /* 0x0003e80000100800 */
[----:B0-----:R-:W3:Y:S04]  /*82610*/  LDL.LU R2, [R1+0x2a8] ;  /* 0x0002a80001027983 */ /* 0x001ee80000300800 */
[----:B-1----:R-:W3:Y:S04]  /*82620*/  LDL.LU R3, [R1+0x2ac] ;  /* 0x0002ac0001037983 */ /* 0x002ee80000300800 */
[----:B------:R0:W-:Y:S04]  /*82630*/  STL.64 [R1+0x45c8], R10 ;  /* 0x0045c80a01007387 */ /* 0x0001e80000100a00 */
[----:B0-----:R-:W3:Y:S04]  /*82640*/  LDL.LU R10, [R1+0x308] ;  /* 0x00030800010a7983 */ /* 0x001ee80000300800 */
[----:B------:R-:W3:Y:S04]  /*82650*/  LDL.LU R11, [R1+0x30c] ;  /* 0x00030c00010b7983 */ /* 0x000ee80000300800 */
[----:B------:R-:W3:Y:S04]  /*82660*/  LDL.LU R52, [R1+0xd00] ;  /* 0x000d000001347983 */ /* 0x000ee80000300800 */
[----:B------:R-:W3:Y:S04]  /*82670*/  LDL.LU R53, [R1+0xd04] ;  /* 0x000d040001357983 */ /* 0x000ee80000300800 */
[----:B------:R-:W3:Y:S04]  /*82680*/  LDL.LU R54, [R1+0xd08] ;  /* 0x000d080001367983 */ /* 0x000ee80000300800 */
[----:B------:R-:W3:Y:S04]  /*82690*/  LDL.LU R55, [R1+0xd0c] ;  /* 0x000d0c0001377983 */ /* 0x000ee80000300800 */
[----:B------:R0:W-:Y:S04]  /*826a0*/  STL.64 [R1+0x45c0], R8 ;  /* 0x0045c00801007387 */ /* 0x0001e80000100a00 */
[----:B0-----:R-:W3:Y:S04]  /*826b0*/  LDL.LU.64 R8, [R1+0x2e8] ;  /* 0x0002e80001087983 */ /* 0x001ee80000300a00 */
[----:B------:R-:W-:Y:S04]  /*826c0*/  STL.64 [R1+0x4548], R26 ;  /* 0x0045481a01007387 */ /* 0x000fe80000100a00 */
[----:B------:R-:W-:Y:S04]  /*826d0*/  STL.64 [R1+0x4540], R24 ;  /* 0x0045401801007387 */ /* 0x000fe80000100a00 */
[----:B------:R0:W-:Y:S04]  /*826e0*/  STL [R1+0x453c], R56 ;  /* 0x00453c3801007387 */ /* 0x0001e80000100800 */
[----:B------:R1:W-:Y:S04]  /*826f0*/  STL [R1+0x4538], R57 ;  /* 0x0045383901007387 */ /* 0x0003e80000100800 */
[----:B------:R-:W-:Y:S04]  /*82700*/  STL.64 [R1+0x44c0], R42 ;  /* 0x0044c02a01007387 */ /* 0x000fe80000100a00 */
[----:B------:R-:W-:Y:S04]  /*82710*/  STL.64 [R1+0x44b8], R40 ;  /* 0x0044b82801007387 */ /* 0x000fe80000100a00 */
[----:B------:R1:W-:Y:S04]  /*82720*/  STL.64 [R1+0x4460], R58 ;  /* 0x0044603a01007387 */ /* 0x0003e80000100a00 */
[----:B0-----:R-:W4:Y:S04]  /*82730*/  LDL.LU R56, [R1+0xd10] ;  /* 0x000d100001387983 */ /* 0x001f280000300800 */
[----:B-1----:R-:W4:Y:S04]  /*82740*/  LDL.LU R57, [R1+0xd14] ;  /* 0x000d140001397983 */ /* 0x002f280000300800 */
[----:B------:R-:W4:Y:S04]  /*82750*/  LDL.LU R58, [R1+0xd18] ;  /* 0x000d1800013a7983 */ /* 0x000f280000300800 */
[----:B------:R-:W4:Y:S04]  /*82760*/  LDL.LU R59, [R1+0xd1c] ;  /* 0x000d1c00013b7983 */ /* 0x000f280000300800 */
[----:B------:R-:W-:Y:S01]  /*82770*/  STL [R1+0x442c], R0 ;  /* 0x00442c0001007387 */ /* 0x000fe20000100800 */
[C---:B--2---:R-:W-:Y:S03]  /*82780*/  HMMA.16816.F32 R20, R16.reuse, R36, R28 ;  /* 0x000000241014723c */ /* 0x044fe6000000181c */
[----:B------:R-:W2:Y:S05]  /*82790*/  LDL.LU R28, [R1+0xcf0] ;  /* 0x000cf000011c7983 */ /* 0x000eaa0000300800 */
[----:B---3--:R-:W-:-:S15]  /*827a0*/  HMMA.16816.F32 R24, R16, R8, R44 ;  /* 0x000000081018723c */ /* 0x008fde000000182c */
[----:B------:R-:W-:-:S04]  /*827b0*/  NOP ;  /* 0x0000000000007918 */ /* 0x000fc80000000000 */
[----:B------:R-:W-:Y:S04]  /*827c0*/  STL.64 [R1+0x450], R24 ;  /* 0x0004501801007387 */ /* 0x000fe80000100a00 */
[----:B------:R-:W-:Y:S04]  /*827d0*/  STL.64 [R1+0x458], R26 ;  /* 0x0004581a01007387 */ /* 0x000fe80000100a00 */
[----:B------:R0:W-:Y:S04]  /*827e0*/  STL.64 [R1+0x440], R20 ;  /* 0x0004401401007387 */ /* 0x0001e80000100a00 */
[----:B------:R1:W-:Y:S04]  /*827f0*/  STL.64 [R1+0x448], R22 ;  /* 0x0004481601007387 */ /* 0x0003e80000100a00 */
[----:B------:R-:W2:Y:S04]  /*82800*/  LDL.LU R29, [R1+0xcf4] ;  /* 0x000cf400011d7983 */ /* 0x000ea80000300800 */
[----:B------:R-:W2:Y:S04]  /*82810*/  LDL.LU R30, [R1+0xcf8] ;  /* 0x000cf800011e7983 */ /* 0x000ea80000300800 */
[----:B------:R-:W2:Y:S01]  /*82820*/  LDL.LU R31, [R1+0xcfc] ;  /* 0x000cfc00011f7983 */ /* 0x000ea20000300800 */
[C---:B----4-:R-:W-:Y:S03]  /*82830*/  HMMA.16816.F32 R56, R16.reuse, R2, R56 ;  /* 0x000000021038723c */ /* 0x050fe60000001838 */
        /* <DEDUP_REMOVED lines=21> */
[----:B------:R0:W-:Y:S02]  /*82990*/  STL.64 [R1+0x438], R58 ;  /* 0x0004383a01007387 */ /* 0x0001e40000100a00 */
[----:B0-----:R-:W-:Y:S02]  /*829a0*/  HMMA.16816.F32 R56, R16, R4, R52 ;  /* 0x000000041038723c */ /* 0x001fe40000001834 */
[----:B------:R-:W3:-:S15]  /*829b0*/  LDL.LU R54, [R1+0x340] ;  /* 0x0003400001367983 */ /* 0x000ede0000300800 */
[----:B------:R-:W-:Y:S02]  /*829c0*/  NOP ;  /* 0x0000000000007918 */ /* 0x000fe40000000000 */
[----:B------:R-:W-:Y:S04]  /*829d0*/  STL.64 [R1+0x420], R56 ;  /* 0x0004203801007387 */ /* 0x000fe80000100a00 */
[----:B------:R-:W-:Y:S04]  /*829e0*/  STL.64 [R1+0x428], R58 ;  /* 0x0004283a01007387 */ /* 0x000fe80000100a00 */
[----:B------:R-:W3:Y:S01]  /*829f0*/  LDL.LU R55, [R1+0x344] ;  /* 0x0003440001377983 */ /* 0x000ee20000300800 */
[----:B--2---:R-:W-:Y:S03]  /*82a00*/  HMMA.16816.F32 R16, R16, R60, R28 ;  /* 0x0000003c1010723c */ /* 0x004fe6000000181c */
[----:B---3--:R0:W-:Y:S04]  /*82a10*/  STL.64 [R1+0x53b0], R54 ;  /* 0x0053b03601007387 */ /* 0x0081e80000100a00 */
[----:B------:R-:W2:Y:S04]  /*82a20*/  LDL.LU R52, [R1+0xcc0] ;  /* 0x000cc00001347983 */ /* 0x000ea80000300800 */
[----:B------:R-:W2:Y:S04]  /*82a30*/  LDL.LU R53, [R1+0xcc4] ;  /* 0x000cc40001357983 */ /* 0x000ea80000300800 */
[----:B0-----:R-:W2:Y:S04]  /*82a40*/  LDL.LU R54, [R1+0xcc8] ;  /* 0x000cc80001367983 */ /* 0x001ea80000300800 */
[----:B------:R-:W2:Y:S04]  /*82a50*/  LDL.LU R55, [R1+0xccc] ;  /* 0x000ccc0001377983 */ /* 0x000ea80000300800 */
[----:B------:R-:W3:Y:S04]  /*82a60*/  LDL.LU R58, [R1+0x300] ;  /* 0x00030000013a7983 */ /* 0x000ee80000300800 */
[----:B------:R-:W3:Y:S04]  /*82a70*/  LDL.LU R59, [R1+0x304] ;  /* 0x00030400013b7983 */ /* 0x000ee80000300800 */
[----:B------:R-:W3:Y:S04]  /*82a80*/  LDL.LU.64 R30, [R1+0x53c0] ;  /* 0x0053c000011e7983 */ /* 0x000ee80000300a00 */
[----:B------:R-:W3:Y:S04]  /*82a90*/  LDL.LU.64 R28, [R1+0x53b8] ;  /* 0x0053b800011c7983 */ /* 0x000ee80000300a00 */
[----:B------:R-:W-:Y:S04]  /*82aa0*/  STL.64 [R1+0x4fb8], R18 ;  /* 0x004fb81201007387 */ /* 0x000fe80000100a00 */
[----:B------:R0:W-:Y:S04]  /*82ab0*/  STL.64 [R1+0x4fb0], R16 ;  /* 0x004fb01001007387 */ /* 0x0001e80000100a00 */
[----:B0-----:R-:W3:Y:S04]  /*82ac0*/  LDL.LU R16, [R1+0xcd0] ;  /* 0x000cd00001107983 */ /* 0x001ee80000300800 */
[----:B------:R-:W3:Y:S04]  /*82ad0*/  LDL.LU R17, [R1+0xcd4] ;  /* 0x000cd40001117983 */ /* 0x000ee80000300800 */
[----:B------:R-:W3:Y:S04]  /*82ae0*/  LDL.LU R18, [R1+0xcd8] ;  /* 0x000cd80001127983 */ /* 0x000ee80000300800 */
[----:B------:R-:W3:Y:S01]  /*82af0*/  LDL.LU R19, [R1+0xcdc] ;  /* 0x000cdc0001137983 */ /* 0x000ee20000300800 */
[----:B----4-:R-:W-:-:S15]  /*82b00*/  HMMA.16816.F32 R24, R12, R48, R24 ;  /* 0x000000300c18723c */ /* 0x010fde0000001818 */
[----:B------:R-:W-:-:S04]  /*82b10*/  NOP ;  /* 0x0000000000007918 */ /* 0x000fc80000000000 */
[----:B------:R0:W-:Y:S04]  /*82b20*/  STL.64 [R1+0x400], R24 ;  /* 0x0004001801007387 */ /* 0x0001e80000100a00 */
[----:B------:R1:W-:Y:S04]  /*82b30*/  STL.64 [R1+0x408], R26 ;  /* 0x0004081a01007387 */ /* 0x0003e80000100a00 */
[----:B0-----:R-:W4:Y:S04]  /*82b40*/  LDL.LU R24, [R1+0xc60] ;  /* 0x000c600001187983 */ /* 0x001f280000300800 */
[----:B------:R-:W4:Y:S04]  /*82b50*/  LDL.LU R25, [R1+0xc64] ;  /* 0x000c640001197983 */ /* 0x000f280000300800 */
[----:B-1----:R-:W4:Y:S04]  /*82b60*/  LDL.LU R26, [R1+0xc68] ;  /* 0x000c6800011a7983 */ /* 0x002f280000300800 */
[----:B------:R-:W4:Y:S01]  /*82b70*/  LDL.LU R27, [R1+0xc6c] ;  /* 0x000c6c00011b7983 */ /* 0x000f220000300800 */
[----:B------:R-:W-:Y:S01]  /*82b80*/  HMMA.16816.F32 R20, R12, R36, R20 ;  /* 0x000000240c14723c */ /* 0x000fe20000001814 */
[----:B------:R-:W-:-:S02]  /*82b90*/  IMAD.MOV.U32 R6, RZ, RZ, R36 ;  /* 0x000000ffff067224 */ /* 0x000fc400078e0024 */
[----:B------:R-:W-:-:S05]  /*82ba0*/  IMAD.MOV.U32 R0, RZ, RZ, R37 ;  /* 0x000000ffff007224 */ /* 0x000fca00078e0025 */
[C---:B--2---:R-:W-:Y:S08]  /*82bb0*/  HMMA.16816.F32 R52, R12.reuse, R10, R52 ;  /* 0x0000000a0c34723c */ /* 0x044ff00000001834 */
[----:B---3--:R-:W-:-:S15]  /*82bc0*/  HMMA.16816.F32 R16, R12, R50, R16 ;  /* 0x000000320c10723c */ /* 0x008fde0000001810 */
[----:B------:R-:W-:-:S04]  /*82bd0*/  NOP ;  /* 0x0000000000007918 */ /* 0x000fc80000000000 */
[----:B------:R0:W-:Y:S04]  /*82be0*/  STL.64 [R1+0x3f0], R16 ;  /* 0x0003f01001007387 */ /* 0x0001e80000100a00 */
[----:B------:R1:W-:Y:S01]  /*82bf0*/  STL.64 [R1+0x3f8], R18 ;  /* 0x0003f81201007387 */ /* 0x0003e20000100a00 */
[----:B0-----:R-:W-:Y:S02]  /*82c00*/  IMAD.MOV.U32 R17, RZ, RZ, R54 ;  /* 0x000000ffff117224 */ /* 0x001fe400078e0036 */
[----:B-1----:R-:W-:Y:S02]  /*82c10*/  IMAD.MOV.U32 R19, RZ, RZ, R52 ;  /* 0x000000ffff137224 */ /* 0x002fe400078e0034 */
[----:B------:R-:W-:Y:S02]  /*82c20*/  IMAD.MOV.U32 R18, RZ, RZ, R53 ;  /* 0x000000ffff127224 */ /* 0x000fe400078e0035 */
[----:B------:R-:W-:-:S03]  /*82c30*/  IMAD.MOV.U32 R16, RZ, RZ, R55 ;  /* 0x000000ffff107224 */ /* 0x000fc600078e0037 */
[----:B------:R-:W-:Y:S04]  /*82c40*/  STL.64 [R1+0x5008], R18 ;  /* 0x0050081201007387 */ /* 0x000fe80000100a00 */
[----:B------:R0:W-:Y:S02]  /*82c50*/  STL.64 [R1+0x5000], R16 ;  /* 0x0050001001007387 */ /* 0x0001e40000100a00 */
[----:B0-----:R-:W-:-:S15]  /*82c60*/  HMMA.16816.F32 R16, R12, R8, R40 ;  /* 0x000000080c10723c */ /* 0x001fde0000001828 */
[----:B------:R-:W-:-:S04]  /*82c70*/  NOP ;  /* 0x0000000000007918 */ /* 0x000fc80000000000 */
[----:B------:R-:W-:Y:S04]  /*82c80*/  STL.64 [R1+0x3d0], R16 ;  /* 0x0003d01001007387 */ /* 0x000fe80000100a00 */
[----:B------:R0:W-:Y:S02]  /*82c90*/  STL.64 [R1+0x3d8], R18 ;  /* 0x0003d81201007387 */ /* 0x0001e40000100a00 */
[C---:B0-----:R-:W-:Y:S08]  /*82ca0*/  HMMA.16816.F32 R16, R12.reuse, R2, R32 ;  /* 0x000000020c10723c */ /* 0x041ff00000001820 */
[C---:B------:R-:W-:Y:S01]  /*82cb0*/  HMMA.16816.F32 R32, R12.reuse, R4, R44 ;  /* 0x000000040c20723c */ /* 0x040fe2000000182c */
[----:B------:R-:W-:Y:S04]  /*82cc0*/  STL.64 [R1+0x4f78], R22 ;  /* 0x004f781601007387 */ /* 0x000fe80000100a00 */
[----:B------:R0:W-:Y:S04]  /*82cd0*/  STL.64 [R1+0x4f70], R20 ;  /* 0x004f701401007387 */ /* 0x0001e80000100a00 */
[----:B------:R-:W2:Y:S01]  /*82ce0*/  LDL.LU R36, [R1+0xc30] ;  /* 0x000c300001247983 */ /* 0x000ea20000300800 */
[----:B----4-:R-:W-:Y:S03]  /*82cf0*/  HMMA.16816.F32 R40, R12, R60, R24 ;  /* 0x0000003c0c28723c */ /* 0x010fe60000001818 */
[----:B------:R1:W-:Y:S04]  /*82d00*/  STL.64 [R1+0x3b0], R16 ;  /* 0x0003b01001007387 */ /* 0x0003e80000100a00 */
[----:B------:R3:W-:Y:S04]  /*82d10*/  STL.64 [R1+0x3b8], R18 ;  /* 0x0003b81201007387 */ /* 0x0007e80000100a00 */
[----:B------:R-:W2:Y:S04]  /*82d20*/  LDL.LU R37, [R1+0xc34] ;  /* 0x000c340001257983 */ /* 0x000ea80000300800 */
[----:B------:R-:W2:Y:S04]  /*82d30*/  LDL.LU R38, [R1+0xc38] ;  /* 0x000c380001267983 */ /* 0x000ea80000300800 */
[----:B------:R-:W2:Y:S04]  /*82d40*/  LDL.LU R39, [R1+0xc3c] ;  /* 0x000c3c0001277983 */ /* 0x000ea80000300800 */
        /* <DEDUP_REMOVED lines=22> */
[----:B-1----:R-:W2:Y:S04]  /*82eb0*/  LDL.LU R16, [R1+0xbf0] ;  /* 0x000bf00001107983 */ /* 0x002ea80000300800 */
[----:B------:R-:W2:Y:S04]  /*82ec0*/  LDL.LU R17, [R1+0xbf4] ;  /* 0x000bf40001117983 */ /* 0x000ea80000300800 */
[----:B---3--:R-:W3:Y:S04]  /*82ed0*/  LDL.LU R18, [R1+0xbf8] ;  /* 0x000bf80001127983 */ /* 0x008ee80000300800 */
[----:B------:R-:W3:Y:S04]  /*82ee0*/  LDL.LU R19, [R1+0xbfc] ;  /* 0x000bfc0001137983 */ /* 0x000ee80000300800 */
[----:B------:R0:W-:Y:S04]  /*82ef0*/  STL [R1+0x4f5c], R40 ;  /* 0x004f5c2801007387 */ /* 0x0001e80000100800 */
[----:B------:R1:W-:Y:S04]  /*82f00*/  STL [R1+0x4f58], R41 ;  /* 0x004f582901007387 */ /* 0x0003e80000100800 */
[----:B------:R1:W-:Y:S04]  /*82f10*/  STL [R1+0x4f54], R42 ;  /* 0x004f542a01007387 */ /* 0x0003e80000100800 */
[----:B------:R1:W-:Y:S04]  /*82f20*/  STL [R1+0x4f50], R43 ;  /* 0x004f502b01007387 */ /* 0x0003e80000100800 */
[----:B0-----:R-:W3:Y:S04]  /*82f30*/  LDL.LU R40, [R1+0xc20] ;  /* 0x000c200001287983 */ /* 0x001ee80000300800 */
[----:B-1----:R-:W3:Y:S04]  /*82f40*/  LDL.LU R41, [R1+0xc24] ;  /* 0x000c240001297983 */ /* 0x002ee80000300800 */
[----:B------:R-:W3:Y:S04]  /*82f50*/  LDL.LU R42, [R1+0xc28] ;  /* 0x000c2800012a7983 */ /* 0x000ee80000300800 */
[----:B------:R-:W3:Y:S01]  /*82f60*/  LDL.LU R43, [R1+0xc2c] ;  /* 0x000c2c00012b7983 */ /* 0x000ee20000300800 */
[----:B------:R-:W-:-:S02]  /*82f70*/  IMAD.MOV.U32 R32, RZ, RZ, R6 ;  /* 0x000000ffff207224 */ /* 0x000fc400078e0006 */
[----:B------:R-:W-:Y:S01]  /*82f80*/  IMAD.MOV.U32 R33, RZ, RZ, R0 ;  /* 0x000000ffff217224 */ /* 0x000fe200078e0000 */
[C---:B----4-:R-:W-:Y:S08]  /*82f90*/  HMMA.16816.F32 R52, R28.reuse, R48, R52 ;  /* 0x000000301c34723c */ /* 0x050ff00000001834 */
[C---:B--2---:R-:W-:Y:S08]  /*82fa0*/  HMMA.16816.F32 R44, R28.reuse, R50, R44 ;  /* 0x000000321c2c723c */ /* 0x044ff0000000182c */
[C---:B------:R-:W-:Y:S08]  /*82fb0*/  HMMA.16816.F32 R36, R28.reuse, R10, R36 ;  /* 0x0000000a1c24723c */ /* 0x040ff00000001824 */
[C---:B------:R-:W-:Y:S01]  /*82fc0*/  HMMA.16816.F32 R12, R28.reuse, R32, R12 ;  /* 0x000000201c0c723c */ /* 0x040fe2000000180c */
[----:B------:R0:W-:Y:S04]  /*82fd0*/  STL.64 [R1+0x380], R52 ;  /* 0x0003803401007387 */ /* 0x0001e80000100a00 */
[----:B------:R1:W-:Y:S03]  /*82fe0*/  STL [R1+0x388], R54 ;  /* 0x0003883601007387 */ /* 0x0003e60000100800 */
[----:B---3--:R-:W-:Y:S01]  /*82ff0*/  HMMA.16816.F32 R40, R28, R8, R40 ;  /* 0x000000081c28723c */ /* 0x008fe20000001828 */
[----:B0-----:R-:W-:-:S02]  /*83000*/  IMAD.MOV.U32 R52, RZ, RZ, R55 ;  /* 0x000000ffff347224 */ /* 0x001fc400078e0037 */
[----:B-1----:R-:W2:Y:S04]  /*83010*/  LDL.LU.64 R54, [R1+0x53b0] ;  /* 0x0053b00001367983 */ /* 0x002ea80000300a00 */
[----:B------:R-:W-:Y:S04]  /*83020*/  STL.64 [R1+0x370], R44 ;  /* 0x0003702c01007387 */ /* 0x000fe80000100a00 */
[----:B------:R0:W-:Y:S04]  /*83030*/  STL.64 [R1+0x378], R46 ;  /* 0x0003782e01007387 */ /* 0x0001e80000100a00 */
[----:B0-----:R-:W3:Y:S04]  /*83040*/  LDL.LU.64 R46, [R1+0x53a8] ;  /* 0x0053a800012e7983 */ /* 0x001ee80000300a00 */
[----:B------:R-:W3:Y:S04]  /*83050*/  LDL.LU.64 R44, [R1+0x53a0] ;  /* 0x0053a000012c7983 */ /* 0x000ee80000300a00 */
[----:B------:R0:W-:Y:S04]  /*83060*/  STL.64 [R1+0x4f68], R38 ;  /* 0x004f682601007387 */ /* 0x0001e80000100a00 */
[----:B------:R1:W-:Y:S01]  /*83070*/  STL.64 [R1+0x4f60], R36 ;  /* 0x004f602401007387 */ /* 0x0003e20000100a00 */
[----:B0-----:R-:W-:-:S02]  /*83080*/  IMAD.MOV.U32 R39, RZ, RZ, R40 ;  /* 0x000000ffff277224 */ /* 0x001fc400078e0028 */
[----:B------:R-:W-:Y:S02]  /*83090*/  IMAD.MOV.U32 R38, RZ, RZ, R41 ;  /* 0x000000ffff267224 */ /* 0x000fe400078e0029 */
[----:B-1----:R-:W-:Y:S02]  /*830a0*/  IMAD.MOV.U32 R37, RZ, RZ, R42 ;  /* 0x000000ffff257224 */ /* 0x002fe400078e002a */
[----:B------:R-:W-:Y:S02]  /*830b0*/  IMAD.MOV.U32 R36, RZ, RZ, R43 ;  /* 0x000000ffff247224 */ /* 0x000fe400078e002b */
[----:B------:R-:W-:Y:S02]  /*830c0*/  IMAD.MOV.U32 R42, RZ, RZ, R14 ;  /* 0x000000ffff2a7224 */ /* 0x000fe400078e000e */
[----:B------:R-:W-:Y:S02]  /*830d0*/  IMAD.MOV.U32 R43, RZ, RZ, R15 ;  /* 0x000000ffff2b7224 */ /* 0x000fe400078e000f */
[----:B------:R-:W-:-:S02]  /*830e0*/  IMAD.MOV.U32 R40, RZ, RZ, R12 ;  /* 0x000000ffff287224 */ /* 0x000fc400078e000c */
[----:B------:R-:W-:Y:S01]  /*830f0*/  IMAD.MOV.U32 R41, RZ, RZ, R13 ;  /* 0x000000ffff297224 */ /* 0x000fe200078e000d */
[----:B------:R-:W-:Y:S04]  /*83100*/  STL.64 [R1+0x4f88], R38 ;  /* 0x004f882601007387 */ /* 0x000fe80000100a00 */
[----:B------:R-:W-:Y:S04]  /*83110*/  STL.64 [R1+0x4f80], R36 ;  /* 0x004f802401007387 */ /* 0x000fe80000100a00 */
[----:B------:R-:W-:Y:S04]  /*83120*/  STL.64 [R1+0x4f98], R42 ;  /* 0x004f982a01007387 */ /* 0x000fe80000100a00 */
[----:B------:R-:W-:Y:S04]  /*83130*/  STL.64 [R1+0x4f90], R40 ;  /* 0x004f902801007387 */ /* 0x000fe80000100a00 */
[----:B------:R-:W4:Y:S01]  /*83140*/  LDL.LU.64 R34, [R1+0x320] ;  /* 0x0003200001227983 */ /* 0x000f220000300a00 */
[C---:B------:R-:W-:Y:S08]  /*83150*/  HMMA.16816.F32 R12, R28.reuse, R2, R20 ;  /* 0x000000021c0c723c */ /* 0x040ff00000001814 */
[----:B------:R-:W-:Y:S01]  /*83160*/  HMMA.16816.F32 R16, R28, R4, R16 ;  /* 0x000000041c10723c */ /* 0x000fe20000001810 */
[----:B----4-:R-:W-:Y:S10]  /*83170*/  STL.64 [R1+0x5398], R34 ;  /* 0x0053982201007387 */ /* 0x010ff40000100a00 */
[----:B------:R0:W-:Y:S04]  /*83180*/  STL.64 [R1+0x4f28], R12 ;  /* 0x004f280c01007387 */ /* 0x0001e80000100a00 */
[----:B0-----:R-:W4:Y:S04]  /*83190*/  LDL.LU.64 R12, [R1+0x2e0] ;  /* 0x0002e000010c7983 */ /* 0x001f280000300a00 */
[----:B------:R-:W-:Y:S04]  /*831a0*/  STL [R1+0x4f20], R15 ;  /* 0x004f200f01007387 */ /* 0x000fe80000100800 */
[----:B------:R-:W2:Y:S01]  /*831b0*/  LDL.LU.64 R42, [R1+0x280] ;  /* 0x00028000012a7983 */ /* 0x000ea20000300a00 */
[----:B------:R-:W-:-:S04]  /*831c0*/  IMAD.MOV.U32 R6, RZ, RZ, R8 ;  /* 0x000000ffff067224 */ /* 0x000fc800078e0008 */
[----:B------:R-:W-:Y:S01]  /*831d0*/  IMAD.MOV.U32 R34, RZ, RZ, R6 ;  /* 0x000000ffff227224 */ /* 0x000fe200078e0006 */
[----:B--2---:R-:W-:Y:S04]  /*831e0*/  STL.64 [R1+0x5358], R42 ;  /* 0x0053582a01007387 */ /* 0x004fe80000100a00 */
[----:B------:R-:W-:Y:S04]  /*831f0*/  STL.64 [R1+0xf50], R16 ;  /* 0x000f501001007387 */ /* 0x000fe80000100a00 */
[----:B------:R0:W-:Y:S02]  /*83200*/  STL.64 [R1+0xf58], R18 ;  /* 0x000f581201007387 */ /* 0x0001e40000100a00 */
[----:B0-----:R-:W-:-:S15]  /*83210*/  HMMA.16816.F32 R16, R28, R60, R24 ;  /* 0x0000003c1c10723c */ /* 0x001fde0000001818 */
[----:B------:R-:W-:-:S04]  /*83220*/  NOP ;  /* 0x0000000000007918 */ /* 0x000fc80000000000 */
[----:B------:R0:W-:Y:S04]  /*83230*/  STL [R1+0xf44], R17 ;  /* 0x000f441101007387 */ /* 0x0001e80000100800 */
[----:B------:R1:W-:Y:S04]  /*83240*/  STL.64 [R1+0xf48], R18 ;  /* 0x000f481201007387 */ /* 0x0003e80000100a00 */
[----:B------:R-:W3:Y:S04]  /*83250*/  LDL.LU R36, [R1+0xbc0] ;  /* 0x000bc00001247983 */ /* 0x000ee80000300800 */
[----:B------:R-:W3:Y:S04]  /*83260*/  LDL.LU R37, [R1+0xbc4] ;  /* 0x000bc40001257983 */ /* 0x000ee80000300800 */
[----:B------:R-:W3:Y:S04]  /*83270*/  LDL.LU R38, [R1+0xbc8] ;  /* 0x000bc80001267983 */ /* 0x000ee80000300800 */
[----:B------:R-:W3:Y:S04]  /*83280*/  LDL.LU R39, [R1+0xbcc] ;  /* 0x000bcc0001277983 */ /* 0x000ee80000300800 */
[----:B------:R-:W2:Y:S04]  /*83290*/  LDL.LU R24, [R1+0xb40] ;  /* 0x000b400001187983 */ /* 0x000ea80000300800 */
[----:B------:R-:W2:Y:S04]  /*832a0*/  LDL.LU R25, [R1+0xb44] ;  /* 0x000b440001197983 */ /* 0x000ea80000300800 */
[----:B------:R-:W2:Y:S01]  /*832b0*/  LDL.LU R26, [R1+0xb48] ;  /* 0x000b4800011a7983 */ /* 0x000ea20000300800 */
[----:B------:R-:W-:-:S03]  /*832c0*/  IMAD.MOV.U32 R15, RZ, RZ, R16 ;  /* 0x000000ffff0f7224 */ /* 0x000fc600078e0010 */
        /* <DEDUP_REMOVED lines=17> */
[----:B------:R-:W-:Y:S04]  /*833e0*/  STL.64 [R1+0x5380], R14 ;  /* 0x0053800e01007387 */ /* 0x000fe80000100a00 */
[----:B----4-:R0:W-:Y:S04]  /*833f0*/  STL.64 [R1+0x5378], R12 ;  /* 0x0053780c01007387 */ /* 0x0101e80000100a00 */
[----:B0-----:R-:W4:Y:S04]  /*83400*/  LDL.LU R12, [R1+0xb90] ;  /* 0x000b9000010c7983 */ /* 0x001f280000300800 */
[----:B------:R-:W4:Y:S04]  /*83410*/  LDL.LU R13, [R1+0xb94] ;  /* 0x000b9400010d7983 */ /* 0x000f280000300800 */
[----:B------:R-:W4:Y:S04]  /*83420*/  LDL.LU R14, [R1+0xb98] ;  /* 0x000b9800010e7983 */ /* 0x000f280000300800 */
[----:B------:R-:W4:Y:S04]  /*83430*/  LDL.LU R15, [R1+0xb9c] ;  /* 0x000b9c00010f7983 */ /* 0x000f280000300800 */
[----:B------:R-:W2:Y:S01]  /*83440*/  LDL.LU.64 R6, [R1+0x2c0] ;  /* 0x0002c00001067983 */ /* 0x000ea20000300a00 */
[----:B---3--:R-:W-:-:S15]  /*83450*/  HMMA.16816.F32 R36, R44, R48, R36 ;  /* 0x000000302c24723c */ /* 0x008fde0000001824 */
[----:B------:R-:W-:-:S04]  /*83460*/  NOP ;  /* 0x0000000000007918 */ /* 0x000fc80000000000 */
[----:B------:R-:W-:Y:S02]  /*83470*/  IMAD.MOV.U32 R48, RZ, RZ, R38 ;  /* 0x000000ffff307224 */ /* 0x000fe400078e0026 */
[----:B------:R-:W-:Y:S01]  /*83480*/  IMAD.MOV.U32 R49, RZ, RZ, R39 ;  /* 0x000000ffff317224 */ /* 0x000fe200078e0027 */
[----:B--2---:R-:W-:Y:S04]  /*83490*/  STL.64 [R1+0x5370], R6 ;  /* 0x0053700601007387 */ /* 0x004fe80000100a00 */
[----:B------:R0:W-:Y:S04]  /*834a0*/  STL.64 [R1+0xf30], R36 ;  /* 0x000f302401007387 */ /* 0x0001e80000100a00 */
        /* <DEDUP_REMOVED lines=9> */
[----:B------:R-:W2:Y:S01]  /*83540*/  LDL.LU R39, [R1+0xbbc] ;  /* 0x000bbc0001277983 */ /* 0x000ea20000300800 */
[----:B----4-:R-:W-:Y:S01]  /*83550*/  HMMA.16816.F32 R12, R44, R10, R12 ;  /* 0x0000000a2c0c723c */ /* 0x010fe2000000180c */
[----:B------:R-:W-:-:S04]  /*83560*/  IMAD.MOV.U32 R0, RZ, RZ, R9 ;  /* 0x000000ffff007224 */ /* 0x000fc800078e0009 */
[----:B------:R-:W-:-:S03]  /*83570*/  IMAD.MOV.U32 R35, RZ, RZ, R0 ;  /* 0x000000ffff237224 */ /* 0x000fc600078e0000 */
[----:B------:R-:W-:Y:S01]  /*83580*/  HMMA.16816.F32 R4, R44, R4, R16 ;  /* 0x000000042c04723c */ /* 0x000fe20000001810 */
[----:B------:R-:W-:Y:S10]  /*83590*/  STL.64 [R1+0x5390], R58 ;  /* 0x0053903a01007387 */ /* 0x000ff40000100a00 */
[----:B------:R-:W-:-:S02]  /*835a0*/  IMAD.MOV.U32 R53, RZ, RZ, R12 ;  /* 0x000000ffff357224 */ /* 0x000fc400078e000c */
[----:B------:R-:W-:Y:S02]  /*835b0*/  IMAD.MOV.U32 R11, RZ, RZ, R13 ;  /* 0x000000ffff0b7224 */ /* 0x000fe400078e000d */
[----:B------:R-:W-:Y:S02]  /*835c0*/  IMAD.MOV.U32 R10, RZ, RZ, R14 ;  /* 0x000000ffff0a7224 */ /* 0x000fe400078e000e */
[----:B------:R-:W-:Y:S02]  /*835d0*/  IMAD.MOV.U32 R0, RZ, RZ, R15 ;  /* 0x000000ffff007224 */ /* 0x000fe400078e000f */
[C---:B------:R-:W-:Y:S08]  /*835e0*/  HMMA.16816.F32 R12, R44.reuse, R2, R20 ;  /* 0x000000022c0c723c */ /* 0x040ff00000001814 */
[----:B--2---:R-:W-:-:S15]  /*835f0*/  HMMA.16816.F32 R36, R44, R50, R36 ;  /* 0x000000322c24723c */ /* 0x004fde0000001824 */
[----:B------:R-:W-:-:S04]  /*83600*/  NOP ;  /* 0x0000000000007918 */ /* 0x000fc80000000000 */
[----:B------:R-:W-:Y:S02]  /*83610*/  IMAD.MOV.U32 R50, RZ, RZ, R36 ;  /* 0x000000ffff327224 */ /* 0x000fe400078e0024 */
[----:B------:R-:W-:Y:S02]  /*83620*/  IMAD.MOV.U32 R51, RZ, RZ, R37 ;  /* 0x000000ffff337224 */ /* 0x000fe400078e0025 */
[----:B------:R-:W-:Y:S02]  /*83630*/  IMAD.MOV.U32 R57, RZ, RZ, R38 ;  /* 0x000000ffff397224 */ /* 0x000fe400078e0026 */
[----:B------:R-:W-:Y:S02]  /*83640*/  IMAD.MOV.U32 R56, RZ, RZ, R39 ;  /* 0x000000ffff387224 */ /* 0x000fe400078e0027 */
[C---:B------:R-:W-:Y:S08]  /*83650*/  HMMA.16816.F32 R36, R44.reuse, R34, R28 ;  /* 0x000000222c24723c */ /* 0x040ff0000000181c */
[C---:B------:R-:W-:Y:S01]  /*83660*/  HMMA.16816.F32 R28, R44.reuse, R32, R40 ;  /* 0x000000202c1c723c */ /* 0x040fe20000001828 */
[----:B------:R-:W-:Y:S04]  /*83670*/  STL.64 [R1+0x5388], R56 ;  /* 0x0053883801007387 */ /* 0x000fe80000100a00 */
[----:B------:R-:W-:Y:S04]  /*83680*/  STL.64 [R1+0x4fc8], R50 ;  /* 0x004fc83201007387 */ /* 0x000fe80000100a00 */
[----:B------:R-:W-:Y:S04]  /*83690*/  STL.64 [R1+0x4fc0], R48 ;  /* 0x004fc03001007387 */ /* 0x000fe80000100a00 */
[----:B------:R0:W-:Y:S04]  /*836a0*/  STL.64 [R1+0x5070], R10 ;  /* 0x0050700a01007387 */ /* 0x0001e80000100a00 */
[----:B------:R-:W2:Y:S04]  /*836b0*/  LDL.LU R8, [R1+0x250] ;  /* 0x0002500001087983 */ /* 0x000ea80000300800 */
[----:B------:R-:W2:Y:S04]  /*836c0*/  LDL.LU R9, [R1+0x254] ;  /* 0x0002540001097983 */ /* 0x000ea80000300800 */
[----:B0-----:R-:W2:Y:S04]  /*836d0*/  LDL.LU R10, [R1+0x258] ;  /* 0x00025800010a7983 */ /* 0x001ea80000300800 */
[----:B------:R-:W2:Y:S04]  /*836e0*/  LDL.LU R11, [R1+0x25c] ;  /* 0x00025c00010b7983 */ /* 0x000ea80000300800 */
[----:B------:R-:W-:Y:S04]  /*836f0*/  STL.64 [R1+0xf00], R36 ;  /* 0x000f002401007387 */ /* 0x000fe80000100a00 */
[----:B------:R-:W-:Y:S04]  /*83700*/  STL.64 [R1+0xf08], R38 ;  /* 0x000f082601007387 */ /* 0x000fe80000100a00 */
[----:B------:R-:W-:Y:S04]  /*83710*/  STL.64 [R1+0xef0], R28 ;  /* 0x000ef01c01007387 */ /* 0x000fe80000100a00 */
[----:B------:R-:W-:Y:S04]  /*83720*/  STL.64 [R1+0xef8], R30 ;  /* 0x000ef81e01007387 */ /* 0x000fe80000100a00 */
[----:B------:R-:W-:Y:S04]  /*83730*/  STL.64 [R1+0xee0], R12 ;  /* 0x000ee00c01007387 */ /* 0x000fe80000100a00 */
[----:B------:R-:W-:Y:S04]  /*83740*/  STL.64 [R1+0xee8], R14 ;  /* 0x000ee80e01007387 */ /* 0x000fe80000100a00 */
[----:B------:R-:W3:Y:S04]  /*83750*/  LDL.LU R40, [R1+0xae0] ;  /* 0x000ae00001287983 */ /* 0x000ee80000300800 */
[----:B------:R-:W-:Y:S04]  /*83760*/  STL.64 [R1+0x820], R4 ;  /* 0x0008200401007387 */ /* 0x000fe80000100a00 */
[----:B------:R-:W-:Y:S04]  /*83770*/  STL.64 [R1+0x828], R6 ;  /* 0x0008280601007387 */ /* 0x000fe80000100a00 */
[----:B------:R-:W3:Y:S04]  /*83780*/  LDL.LU R41, [R1+0xae4] ;  /* 0x000ae40001297983 */ /* 0x000ee80000300800 */
[----:B------:R-:W4:Y:S04]  /*83790*/  LDL.LU R42, [R1+0xae8] ;  /* 0x000ae800012a7983 */ /* 0x000f280000300800 */
[----:B------:R-:W4:Y:S04]  /*837a0*/  LDL.LU R43, [R1+0xaec] ;  /* 0x000aec00012b7983 */ /* 0x000f280000300800 */
        /* <DEDUP_REMOVED lines=22> */
[----:B------:R-:W3:Y:S04]  /*83910*/  LDL.LU.64 R2, [R1+0x2a0] ;  /* 0x0002a00001027983 */ /* 0x000ee80000300a00 */
[----:B------:R-:W3:Y:S04]  /*83920*/  LDL.LU R36, [R1+0xad0] ;  /* 0x000ad00001247983 */ /* 0x000ee80000300800 */
[----:B------:R-:W3:Y:S04]  /*83930*/  LDL.LU R37, [R1+0xad4] ;  /* 0x000ad40001257983 */ /* 0x000ee80000300800 */
[----:B------:R-:W3:Y:S01]  /*83940*/  LDL.LU R38, [R1+0xad8] ;  /* 0x000ad80001267983 */ /* 0x000ee20000300800 */
[----:B------:R-:W-:Y:S03]  /*83950*/  HMMA.16816.F32 R44, R44, R60, R24 ;  /* 0x0000003c2c2c723c */ /* 0x000fe60000001818 */
[----:B------:R-:W3:Y:S04]  /*83960*/  LDL.LU R39, [R1+0xadc] ;  /* 0x000adc0001277983 */ /* 0x000ee80000300800 */
[----:B------:R-:W3:Y:S04]  /*83970*/  LDL.LU.64 R60, [R1+0x260] ;  /* 0x00026000013c7983 */ /* 0x000ee80000300a00 */
        /* <DEDUP_REMOVED lines=22> */
[----:B------:R-:W-:Y:S01]  /*83ae0*/  STL [R1+0x4eb0], R47 ;  /* 0x004eb02f01007387 */ /* 0x000fe20000100800 */
[----:B--2---:R-:W-:-:S15]  /*83af0*/  HMMA.16816.F32 R32, R8, R54, R32 ;  /* 0x000000360820723c */ /* 0x004fde0000001820 */
[----:B------:R-:W-:-:S04]  /*83b00*/  NOP ;  /* 0x0000000000007918 */ /* 0x000fc80000000000 */
[----:B------:R-:W-:Y:S04]  /*83b10*/  STL.64 [R1+0xed0], R32 ;  /* 0x000ed02001007387 */ /* 0x000fe80000100a00 */
[----:B------:R0:W-:Y:S04]  /*83b20*/  STL.64 [R1+0xed8], R34 ;  /* 0x000ed82201007387 */ /* 0x0001e80000100a00 */
[----:B0-----:R-:W3:Y:S02]  /*83b30*/  LDL.LU.64 R34, [R1+0x5398] ;  /* 0x0053980001227983 */ /* 0x001ee40000300a00 */
[----:B---3--:R-:W-:-:S15]  /*83b40*/  HMMA.16816.F32 R56, R8, R34, R56 ;  /* 0x000000220838723c */ /* 0x008fde0000001838 */
        /* <DEDUP_REMOVED lines=10> */
[----:B------:R-:W4:Y:S02]  /*83bf0*/  LDL.LU.64 R12, [R1+0x5378] ;  /* 0x00537800010c7983 */ /* 0x000f240000300a00 */
[----:B----4-:R-:W-:-:S15]  /*83c00*/  HMMA.16816.F32 R4, R8, R12, R4 ;  /* 0x0000000c0804723c */ /* 0x010fde0000001804 */
[----:B------:R-:W-:-:S04]  /*83c10*/  NOP ;  /* 0x0000000000007918 */ /* 0x000fc80000000000 */
[----:B------:R-:W-:Y:S04]  /*83c20*/  STL.64 [R1+0xea0], R4 ;  /* 0x000ea00401007387 */ /* 0x000fe80000100a00 */
[----:B------:R0:W-:Y:S04]  /*83c30*/  STL.64 [R1+0xea8], R6 ;  /* 0x000ea80601007387 */ /* 0x0001e80000100a00 */
[----:B0-----:R-:W4:Y:S02]  /*83c40*/  LDL.LU.64 R6, [R1+0x5370] ;  /* 0x0053700001067983 */ /* 0x001f240000300a00 */
[----:B----4-:R-:W-:-:S15]  /*83c50*/  HMMA.16816.F32 R40, R8, R6, R40 ;  /* 0x000000060828723c */ /* 0x010fde0000001828 */
        /* <DEDUP_REMOVED lines=15> */
[----:B------:R-:W4:Y:S04]  /*83d50*/  LDL.LU.64 R36, [R1+0x5348] ;  /* 0x0053480001247983 */ /* 0x000f280000300a00 */
[----:B------:R0:W-:Y:S04]  /*83d60*/  STL.64 [R1+0x5340], R42 ;  /* 0x0053402a01007387 */ /* 0x0001e80000100a00 */
[----:B------:R-:W2:Y:S04]  /*83d70*/  LDL.LU R40, [R1+0xac0] ;  /* 0x000ac00001287983 */ /* 0x000ea80000300800 */
[----:B------:R-:W2:Y:S04]  /*83d80*/  LDL.LU R41, [R1+0xac4] ;  /* 0x000ac40001297983 */ /* 0x000ea80000300800 */
[----:B0-----:R-:W2:Y:S04]  /*83d90*/  LDL.LU R42, [R1+0xac8] ;  /* 0x000ac800012a7983 */ /* 0x001ea80000300800 */
[----:B------:R-:W2:Y:S01]  /*83da0*/  LDL.LU R43, [R1+0xacc] ;  /* 0x000acc00012b7983 */ /* 0x000ea20000300800 */
[----:B------:R-:W-:-:S02]  /*83db0*/  IMAD.MOV.U32 R5, RZ, RZ, R2 ;  /* 0x000000ffff057224 */ /* 0x000fc400078e0002 */
[----:B------:R-:W-:Y:S02]  /*83dc0*/  IMAD.MOV.U32 R4, RZ, RZ, R3 ;  /* 0x000000ffff047224 */ /* 0x000fe400078e0003 */
[----:B------:R-:W-:Y:S02]  /*83dd0*/  IMAD.MOV.U32 R3, RZ, RZ, R60 ;  /* 0x000000ffff037224 */ /* 0x000fe400078e003c */
[----:B------:R-:W-:Y:S01]  /*83de0*/  IMAD.MOV.U32 R2, RZ, RZ, R61 ;  /* 0x000000ffff027224 */ /* 0x000fe200078e003d */
[----:B--2---:R-:W-:Y:S08]  /*83df0*/  HMMA.16816.F32 R8, R8, R60, R40 ;  /* 0x0000003c0808723c */ /* 0x004ff00000001828 */
[----:B----4-:R-:W-:Y:S11]  /*83e00*/  HMMA.16816.F32 R28, R36, R34, R28 ;  /* 0x00000022241c723c */ /* 0x010ff6000000181c */
[----:B------:R-:W-:Y:S01]  /*83e10*/  IMAD.MOV.U32 R60, RZ, RZ, R10 ;  /* 0x000000ffff3c7224 */ /* 0x000fe200078e000a */
[----:B------:R0:W-:Y:S01]  /*83e20*/  STL.64 [R1+0x810], R8 ;  /* 0x0008100801007387 */ /* 0x0001e20000100a00 */
[----:B------:R-:W-:-:S02]  /*83e30*/  IMAD.MOV.U32 R61, RZ, RZ, R11 ;  /* 0x000000ffff3d7224 */ /* 0x000fc400078e000b */
[C---:B0-----:R-:W-:Y:S03]  /*83e40*/  HMMA.16816.F32 R8, R36.reuse, R54, R48 ;  /* 0x000000362408723c */ /* 0x041fe60000001830 */
[----:B------:R-:W-:Y:S04]  /*83e50*/  STL.64 [R1+0x4ea8], R60 ;  /* 0x004ea83c01007387 */ /* 0x000fe80000100a00 */
[----:B------:R-:W-:Y:S04]  /*83e60*/  STL.64 [R1+0x5328], R54 ;  /* 0x0053283601007387 */ /* 0x000fe80000100a00 */
[----:B------:R-:W-:Y:S08]  /*83e70*/  STL.64 [R1+0x5320], R52 ;  /* 0x0053203401007387 */ /* 0x000ff00000100a00 */
[----:B------:R-:W-:Y:S04]  /*83e80*/  STL.64 [R1+0x800], R8 ;  /* 0x0008000801007387 */ /* 0x000fe80000100a00 */
[----:B------:R0:W-:Y:S02]  /*83e90*/  STL.64 [R1+0x808], R10 ;  /* 0x0008080a01007387 */ /* 0x0001e40000100a00 */
[C---:B0-----:R-:W-:Y:S02]  /*83ea0*/  HMMA.16816.F32 R8, R36.reuse, R58, R20 ;  /* 0x0000003a2408723c */ /* 0x041fe40000001814 */
[----:B------:R-:W-:Y:S04]  /*83eb0*/  STL.64 [R1+0x5318], R34 ;  /* 0x0053182201007387 */ /* 0x000fe80000100a00 */
[----:B------:R-:W-:Y:S04]  /*83ec0*/  STL.64 [R1+0x7f0], R28 ;  /* 0x0007f01c01007387 */ /* 0x000fe80000100a00 */
[----:B------:R-:W-:Y:S04]  /*83ed0*/  STL.64 [R1+0x7f8], R30 ;  /* 0x0007f81e01007387 */ /* 0x000fe80000100a00 */
[----:B------:R-:W-:Y:S04]  /*83ee0*/  STL.64 [R1+0x5310], R58 ;  /* 0x0053103a01007387 */ /* 0x000fe80000100a00 */
[----:B---3--:R-:W-:Y:S04]  /*83ef0*/  STL.64 [R1+0x5308], R56 ;  /* 0x0053083801007387 */ /* 0x008fe80000100a00 */
[----:B------:R-:W-:Y:S04]  /*83f00*/  STL.64 [R1+0x7e0], R8 ;  /* 0x0007e00801007387 */ /* 0x000fe80000100a00 */
[----:B------:R0:W-:Y:S02]  /*83f10*/  STL.64 [R1+0x7e8], R10 ;  /* 0x0007e80a01007387 */ /* 0x0001e40000100a00 */
[----:B0-----:R-:W-:Y:S02]  /*83f20*/  HMMA.16816.F32 R8, R36, R12, R16 ;  /* 0x0000000c2408723c */ /* 0x001fe40000001810 */
[----:B------:R-:W-:Y:S04]  /*83f30*/  STL.64 [R1+0x5300], R14 ;  /* 0x0053000e01007387 */ /* 0x000fe80000100a00 */
[----:B------:R-:W-:-:S13]  /*83f40*/  STL.64 [R1+0x52f8], R12 ;  /* 0x0052f80c01007387 */ /* 0x000fda0000100a00 */
[----:B------:R-:W-:Y:S04]  /*83f50*/  STL.64 [R1+0xe70], R8 ;  /* 0x000e700801007387 */ /* 0x000fe80000100a00 */
[----:B------:R0:W-:Y:S02]  /*83f60*/  STL.64 [R1+0xe78], R10 ;  /* 0x000e780a01007387 */ /* 0x0001e40000100a00 */
[----:B0-----:R-:W-:-:S15]  /*83f70*/  HMMA.16816.F32 R8, R36, R6, R24 ;  /* 0x000000062408723c */ /* 0x001fde0000001818 */
[----:B------:R-:W-:-:S04]  /*83f80*/  NOP ;  /* 0x0000000000007918 */ /* 0x000fc80000000000 */
[----:B------:R-:W-:Y:S04]  /*83f90*/  STL [R1+0x7cc], R11 ;  /* 0x0007cc0b01007387 */ /* 0x000fe80000100800 */
[----:B------:R-:W2:Y:S04]  /*83fa0*/  LDL.LU R20, [R1+0x1f0] ;  /* 0x0001f00001147983 */ /* 0x000ea80000300800 */
[----:B------:R-:W2:Y:S04]  /*83fb0*/  LDL.LU R21, [R1+0x1f4] ;  /* 0x0001f40001157983 */ /* 0x000ea80000300800 */
[----:B------:R-:W3:Y:S04]  /*83fc0*/  LDL.LU R22, [R1+0x1f8] ;  /* 0x0001f80001167983 */ /* 0x000ee80000300800 */
[----:B------:R-:W3:Y:S01]  /*83fd0*/  LDL.LU R23, [R1+0x1fc] ;  /* 0x0001fc0001177983 */ /* 0x000ee20000300800 */
[----:B------:R-:W-:-:S02]  /*83fe0*/  IMAD.MOV.U32 R46, RZ, RZ, R9 ;  /* 0x000000ffff2e7224 */ /* 0x000fc400078e0009 */
[----:B------:R-:W-:Y:S02]  /*83ff0*/  IMAD.MOV.U32 R47, RZ, RZ, R10 ;  /* 0x000000ffff2f7224 */ /* 0x000fe400078e000a */
[----:B------:R-:W-:Y:S02]  /*84000*/  IMAD.MOV.U32 R60, RZ, RZ, R3 ;  /* 0x000000ffff3c7224 */ /* 0x000fe400078e0003 */
[----:B------:R-:W-:Y:S02]  /*84010*/  IMAD.MOV.U32 R61, RZ, RZ, R2 ;  /* 0x000000ffff3d7224 */ /* 0x000fe400078e0002 */
[----:B------:R-:W-:Y:S02]  /*84020*/  IMAD.MOV.U32 R3, RZ, RZ, R6 ;  /* 0x000000ffff037224 */ /* 0x000fe400078e0006 */
[----:B------:R-:W-:Y:S01]  /*84030*/  IMAD.MOV.U32 R2, RZ, RZ, R7 ;  /* 0x000000ffff027224 */ /* 0x000fe200078e0007 */
[----:B---3--:R-:W-:Y:S04]  /*84040*/  STL.64 [R1+0x5338], R22 ;  /* 0x0053381601007387 */ /* 0x008fe80000100a00 */
[----:B--2---:R-:W-:Y:S04]  /*84050*/  STL.64 [R1+0x5330], R20 ;  /* 0x0053301401007387 */ /* 0x004fe80000100a00 */
[----:B------:R0:W-:Y:S02]  /*84060*/  STL.64 [R1+0x4ec8], R46 ;  /* 0x004ec82e01007387 */ /* 0x0001e40000100a00 */
[----:B0-----:R-:W-:-:S02]  /*84070*/  IMAD.MOV.U32 R47, RZ, RZ, R4 ;  /* 0x000000ffff2f7224 */ /* 0x001fc400078e0004 */
[----:B------:R-:W-:Y:S01]  /*84080*/  IMAD.MOV.U32 R46, RZ, RZ, R5 ;  /* 0x000000ffff2e7224 */ /* 0x000fe200078e0005 */
        /* <DEDUP_REMOVED lines=10> */
[----:B------:R-:W-:-:S03]  /*84130*/  IMAD.MOV.U32 R45, RZ, RZ, R8 ;  /* 0x000000ffff2d7224 */ /* 0x000fc600078e0008 */
        /* <DEDUP_REMOVED lines=50> */
[----:B------:R-:W-:Y:S01]  /*84460*/  STL.64 [R1+0x4ec0], R44 ;  /* 0x004ec02c01007387 */ /* 0x000fe20000100a00 */
[----:B--2---:R-:W-:-:S15]  /*84470*/  HMMA.16816.F32 R40, R36, R46, R40 ;  /* 0x0000002e2428723c */ /* 0x004fde0000001828 */
[----:B------:R-:W-:-:S04]  /*84480*/  NOP ;  /* 0x0000000000007918 */ /* 0x000fc80000000000 */
[----:B------:R-:W-:Y:S04]  /*84490*/  STL.64 [R1+0x7b0], R40 ;  /* 0x0007b02801007387 */ /* 0x000fe80000100a00 */
[----:B------:R0:W-:Y:S04]  /*844a0*/  STL.64 [R1+0x7b8], R42 ;  /* 0x0007b82a01007387 */ /* 0x0001e80000100a00 */
[----:B0-----:R-:W2:Y:S02]  /*844b0*/  LDL.LU.64 R42, [R1+0x5340] ;  /* 0x00534000012a7983 */ /* 0x001ea40000300a00 */
[C---:B--2---:R-:W-:Y:S08]  /*844c0*/  HMMA.16816.F32 R20, R36.reuse, R42, R20 ;  /* 0x0000002a2414723c */ /* 0x044ff00000001814 */
[----:B----4-:R-:W-:Y:S11]  /*844d0*/  HMMA.16816.F32 R36, R36, R60, R52 ;  /* 0x0000003c2424723c */ /* 0x010ff60000001834 */
[----:B------:R-:W-:Y:S04]  /*844e0*/  STL.64 [R1+0xe60], R20 ;  /* 0x000e601401007387 */ /* 0x000fe80000100a00 */
[----:B------:R0:W-:Y:S04]  /*844f0*/  STL.64 [R1+0xe68], R22 ;  /* 0x000e681601007387 */ /* 0x0001e80000100a00 */
[----:B0-----:R-:W3:Y:S04]  /*84500*/  LDL.LU.64 R22, [R1+0x5338] ;  /* 0x0053380001167983 */ /* 0x001ee80000300a00 */
[----:B------:R-:W3:Y:S04]  /*84510*/  LDL.LU.64 R20, [R1+0x5330] ;  /* 0x0053300001147983 */ /* 0x000ee80000300a00 */
[----:B------:R-:W3:Y:S04]  /*84520*/  LDL.LU.64 R54, [R1+0x5328] ;  /* 0x0053280001367983 */ /* 0x000ee80000300a00 */
[----:B------:R-:W2:Y:S04]  /*84530*/  LDL.LU.64 R52, [R1+0x5320] ;  /* 0x0053200001347983 */ /* 0x000ea80000300a00 */
[----:B------:R0:W-:Y:S04]  /*84540*/  STL.64 [R1+0xe50], R36 ;  /* 0x000e502401007387 */ /* 0x0001e80000100a00 */
[----:B------:R1:W-:Y:S04]  /*84550*/  STL.64 [R1+0xe58], R38 ;  /* 0x000e582601007387 */ /* 0x0003e80000100a00 */
[----:B0-----:R-:W4:Y:S04]  /*84560*/  LDL.LU R36, [R1+0x190] ;  /* 0x0001900001247983 */ /* 0x001f280000300800 */
[----:B------:R-:W4:Y:S04]  /*84570*/  LDL.LU R37, [R1+0x194] ;  /* 0x0001940001257983 */ /* 0x000f280000300800 */
[----:B-1----:R-:W2:Y:S04]  /*84580*/  LDL.LU R38, [R1+0x198] ;  /* 0x0001980001267983 */ /* 0x002ea80000300800 */
[----:B------:R-:W2:Y:S01]  /*84590*/  LDL.LU R39, [R1+0x19c] ;  /* 0x00019c0001277983 */ /* 0x000ea20000300800 */
[C---:B---3--:R-:W-:Y:S03]  /*845a0*/  HMMA.16816.F32 R32, R20.reuse, R54, R32 ;  /* 0x000000361420723c */ /* 0x048fe60000001820 */
[----:B--2---:R-:W-:Y:S04]  /*845b0*/  STL.64 [R1+0x5298], R38 ;  /* 0x0052982601007387 */ /* 0x004fe80000100a00 */
[----:B----4-:R0:W-:Y:S04]  /*845c0*/  STL.64 [R1+0x5290], R36 ;  /* 0x0052902401007387 */ /* 0x0101e80000100a00 */
[----:B0-----:R-:W2:Y:S04]  /*845d0*/  LDL.LU R36, [R1+0x1c0] ;  /* 0x0001c00001247983 */ /* 0x001ea80000300800 */
[----:B------:R-:W2:Y:S04]  /*845e0*/  LDL.LU R37, [R1+0x1c4] ;  /* 0x0001c40001257983 */ /* 0x000ea80000300800 */
[----:B------:R-:W2:Y:S04]  /*845f0*/  LDL.LU R38, [R1+0x1c8] ;  /* 0x0001c80001267983 */ /* 0x000ea80000300800 */
[----:B------:R-:W2:Y:S04]  /*84600*/  LDL.LU R39, [R1+0x1cc] ;  /* 0x0001cc0001277983 */ /* 0x000ea80000300800 */
[----:B------:R-:W-:Y:S04]  /*84610*/  STL.64 [R1+0xe40], R32 ;  /* 0x000e402001007387 */ /* 0x000fe80000100a00 */
[----:B------:R0:W-:Y:S04]  /*84620*/  STL.64 [R1+0xe48], R34 ;  /* 0x000e482201007387 */ /* 0x0001e80000100a00 */
[----:B0-----:R-:W3:Y:S02]  /*84630*/  LDL.LU.64 R34, [R1+0x5318] ;  /* 0x0053180001227983 */ /* 0x001ee40000300a00 */
[----:B---3--:R-:W-:-:S15]  /*84640*/  HMMA.16816.F32 R56, R20, R34, R56 ;  /* 0x000000221438723c */ /* 0x008fde0000001838 */
[----:B------:R-:W-:-:S04]  /*84650*/  NOP ;  /* 0x0000000000007918 */ /* 0x000fc80000000000 */
        /* <DEDUP_REMOVED lines=10> */
[----:B------:R-:W-:-:S02]  /*84700*/  IMAD.MOV.U32 R44, RZ, RZ, R3 ;  /* 0x000000ffff2c7224 */ /* 0x000fc400078e0003 */
[----:B------:R-:W-:-:S07]  /*84710*/  IMAD.MOV.U32 R45, RZ, RZ, R2 ;  /* 0x000000ffff2d7224 */ /* 0x000fce00078e0002 */
[C---:B------:R-:W-:Y:S08]  /*84720*/  HMMA.16816.F32 R4, R20.reuse, R44, R4 ;  /* 0x0000002c1404723c */ /* 0x040ff00000001804 */
[C---:B------:R-:W-:Y:S08]  /*84730*/  HMMA.16816.F32 R8, R20.reuse, R46, R8 ;  /* 0x0000002e1408723c */ /* 0x040ff00000001808 */
        /* <DEDUP_REMOVED lines=11> */
[----:B------:R-:W-:Y:S04]  /*847f0*/  STL.64 [R1+0x52c8], R44 ;  /* 0x0052c82c01007387 */ /* 0x000fe80000100a00 */
[----:B------:R-:W-:Y:S04]  /*84800*/  STL.64 [R1+0xdf0], R8 ;  /* 0x000df00801007387 */ /* 0x000fe80000100a00 */
[----:B------:R0:W-:Y:S02]  /*84810*/  STL.64 [R1+0xdf8], R10 ;  /* 0x000df80a01007387 */ /* 0x0001e40000100a00 */
[C---:B0-----:R-:W-:Y:S02]  /*84820*/  HMMA.16816.F32 R8, R20.reuse, R42, R48 ;  /* 0x0000002a1408723c */ /* 0x041fe40000001830 */
[----:B------:R-:W-:Y:S06]  /*84830*/  STL.64 [R1+0x52c0], R42 ;  /* 0x0052c02a01007387 */ /* 0x000fec0000100a00 */
[----:B------:R-:W-:Y:S11]  /*84840*/  HMMA.16816.F32 R20, R20, R60, R28 ;  /* 0x0000003c1414723c */ /* 0x000ff6000000181c */
[----:B------:R-:W-:Y:S04]  /*84850*/  STL.64 [R1+0xde0], R8 ;  /* 0x000de00801007387 */ /* 0x000fe80000100a00 */
[----:B------:R2:W-:Y:S04]  /*84860*/  STL.64 [R1+0xde8], R10 ;  /* 0x000de80a01007387 */ /* 0x0005e80000100a00 */
[----:B------:R-:W-:Y:S04]  /*84870*/  STL.64 [R1+0x52a8], R54 ;  /* 0x0052a83601007387 */ /* 0x000fe80000100a00 */
[----:B------:R-:W-:Y:S04]  /*84880*/  STL.64 [R1+0xdd0], R20 ;  /* 0x000dd01401007387 */ /* 0x000fe80000100a00 */
[----:B------:R-:W-:Y:S04]  /*84890*/  STL.64 [R1+0xdd8], R22 ;  /* 0x000dd81601007387 */ /* 0x000fe80000100a00 */
[----:B------:R-:W-:Y:S01]  /*848a0*/  STL.64 [R1+0x52a0], R52 ;  /* 0x0052a03401007387 */ /* 0x000fe20000100a00 */
[----:B--2---:R-:W-:-:S15]  /*848b0*/  HMMA.16816.F32 R8, R36, R54, R16 ;  /* 0x000000362408723c */ /* 0x004fde0000001810 */
[----:B------:R-:W-:-:S04]  /*848c0*/  NOP ;  /* 0x0000000000007918 */ /* 0x000fc80000000000 */
[----:B------:R-:W-:Y:S04]  /*848d0*/  STL.64 [R1+0xdc0], R8 ;  /* 0x000dc00801007387 */ /* 0x000fe80000100a00 */
[----:B------:R0:W-:Y:S01]  /*848e0*/  STL.64 [R1+0xdc8], R10 ;  /* 0x000dc80a01007387 */ /* 0x0001e20000100a00 */
[C---:B---3--:R-:W-:Y:S08]  /*848f0*/  HMMA.16816.F32 R4, R36.reuse, R58, R4 ;  /* 0x0000003a2404723c */ /* 0x048ff00000001804 */
[----:B0-----:R-:W-:Y:S01]  /*84900*/  HMMA.16816.F32 R8, R36, R34, R24 ;  /* 0x000000222408723c */ /* 0x001fe20000001818 */
[----:B------:R-:W-:-:S15]  /*84910*/  STL.64 [R1+0x5288], R34 ;  /* 0x0052882201007387 */ /* 0x000fde0000100a00 */
[----:B------:R-:W-:-:S03]  /*84920*/  NOP ;  /* 0x0000000000007918 */ /* 0x000fc60000000000 */
[----:B------:R-:W-:Y:S04]  /*84930*/  STL.64 [R1+0xdb0], R8 ;  /* 0x000db00801007387 */ /* 0x000fe80000100a00 */
[----:B------:R-:W-:Y:S04]  /*84940*/  STL.64 [R1+0xdb8], R10 ;  /* 0x000db80a01007387 */ /* 0x000fe80000100a00 */
[----:B------:R-:W-:Y:S04]  /*84950*/  STL.64 [R1+0x52b8], R58 ;  /* 0x0052b83a01007387 */ /* 0x000fe80000100a00 */
[----:B----4-:R-:W-:Y:S04]  /*84960*/  STL.64 [R1+0x52b0], R56 ;  /* 0x0052b03801007387 */ /* 0x010fe80000100a00 */
[----:B------:R0:W-:Y:S04]  /*84970*/  STL.64 [R1+0xda0], R4 ;  /* 0x000da00401007387 */ /* 0x0001e80000100a00 */
[----:B------:R1:W-:Y:S04]  /*84980*/  STL.64 [R1+0xda8], R6 ;  /* 0x000da80601007387 */ /* 0x0003e80000100a00 */
        /* <DEDUP_REMOVED lines=10> */
[----:B0-----:R-:W4:Y:S04]  /*84a30*/  LDL.LU R4, [R1+0x920] ;  /* 0x0009200001047983 */ /* 0x001f280000300800 */
[----:B------:R-:W4:Y:S04]  /*84a40*/  LDL.LU R5, [R1+0x924] ;  /* 0x0009240001057983 */ /* 0x000f280000300800 */
[----:B-1----:R-:W4:Y:S04]  /*84a50*/  LDL.LU R6, [R1+0x928] ;  /* 0x0009280001067983 */ /* 0x002f280000300800 */
        /* <DEDUP_REMOVED lines=33> */
[----:B------:R-:W3:Y:S01]  /*84c70*/  LDL.LU R50, [R1+0x918] ;  /* 0x0009180001327983 */ /* 0x000ee20000300800 */
[C---:B----4-:R-:W-:Y:S03]  /*84c80*/  HMMA.16816.F32 R44, R36.reuse, R12, R44 ;  /* 0x0000000c242c723c */ /* 0x050fe6000000182c */
        /* <DEDUP_REMOVED lines=9> */
[----:B------:R-:W2:Y:S04]  /*84d20*/  LDL.LU.64 R16, [R1+0x160] ;  /* 0x0001600001107983 */ /* 0x000ea80000300a00 */
[----:B------:R-:W2:Y:S04]  /*84d30*/  LDL.LU.64 R18, [R1+0x168] ;  /* 0x0001680001127983 */ /* 0x000ea80000300a00 */
        /* <DEDUP_REMOVED lines=8> */
[----:B0-----:R-:W2:Y:S01]  /*84dc0*/  LDL.LU.64 R42, [R1+0x52c0] ;  /* 0x0052c000012a7983 */ /* 0x001ea20000300a00 */
[----:B------:R-:W-:-:S15]  /*84dd0*/  HMMA.16816.F32 R24, R36, R46, R24 ;  /* 0x0000002e2418723c */ /* 0x000fde0000001818 */
[----:B------:R-:W-:-:S04]  /*84de0*/  NOP ;  /* 0x0000000000007918 */ /* 0x000fc80000000000 */
[----:B------:R0:W-:Y:S04]  /*84df0*/  STL.64 [R1+0xd70], R24 ;  /* 0x000d701801007387 */ /* 0x0001e80000100a00 */
[----:B------:R1:W-:Y:S04]  /*84e00*/  STL.64 [R1+0xd78], R26 ;  /* 0x000d781a01007387 */ /* 0x0003e80000100a00 */
[----:B0-----:R-:W3:Y:S04]  /*84e10*/  LDL.LU R24, [R1+0x8a0] ;  /* 0x0008a00001187983 */ /* 0x001ee80000300800 */
[----:B------:R-:W3:Y:S04]  /*84e20*/  LDL.LU R25, [R1+0x8a4] ;  /* 0x0008a40001197983 */ /* 0x000ee80000300800 */
[----:B-1----:R-:W3:Y:S04]  /*84e30*/  LDL.LU R26, [R1+0x8a8] ;  /* 0x0008a800011a7983 */ /* 0x002ee80000300800 */
[----:B------:R-:W3:Y:S01]  /*84e40*/  LDL.LU R27, [R1+0x8ac] ;  /* 0x0008ac00011b7983 */ /* 0x000ee20000300800 */
[C---:B--2---:R-:W-:Y:S08]  /*84e50*/  HMMA.16816.F32 R56, R36.reuse, R42, R56 ;  /* 0x0000002a2438723c */ /* 0x044ff00000001838 */
[----:B------:R-:W-:Y:S11]  /*84e60*/  HMMA.16816.F32 R36, R36, R60, R52 ;  /* 0x0000003c2424723c */ /* 0x000ff60000001834 */
[----:B------:R-:W-:Y:S04]  /*84e70*/  STL.64 [R1+0xd60], R56 ;  /* 0x000d603801007387 */ /* 0x000fe80000100a00 */
[----:B------:R0:W-:Y:S04]  /*84e80*/  STL.64 [R1+0xd68], R58 ;  /* 0x000d683a01007387 */ /* 0x0001e80000100a00 */
[----:B------:R-:W-:-:S02]  /*84e90*/  IMAD.MOV.U32 R3, RZ, RZ, R38 ;  /* 0x000000ffff037224 */ /* 0x000fc400078e0026 */
[----:B------:R-:W-:Y:S01]  /*84ea0*/  IMAD.MOV.U32 R2, RZ, RZ, R39 ;  /* 0x000000ffff027224 */ /* 0x000fe200078e0027 */
[----:B0-----:R-:W3:Y:S04]  /*84eb0*/  LDL.LU.64 R58, [R1+0x52b8] ;  /* 0x0052b800013a7983 */ /* 0x001ee80000300a00 */
[----:B------:R-:W2:Y:S04]  /*84ec0*/  LDL.LU.64 R56, [R1+0x52b0] ;  /* 0x0052b00001387983 */ /* 0x000ea80000300a00 */
[----:B------:R-:W2:Y:S04]  /*84ed0*/  LDL.LU.64 R54, [R1+0x52a8] ;  /* 0x0052a80001367983 */ /* 0x000ea80000300a00 */
[----:B------:R-:W2:Y:S04]  /*84ee0*/  LDL.LU.64 R52, [R1+0x52a0] ;  /* 0x0052a00001347983 */ /* 0x000ea80000300a00 */
[----:B------:R0:W-:Y:S04]  /*84ef0*/  STL.64 [R1+0xd50], R36 ;  /* 0x000d502401007387 */ /* 0x0001e80000100a00 */
[----:B------:R-:W2:Y:S04]  /*84f00*/  LDL.LU.64 R38, [R1+0x5298] ;  /* 0x0052980001267983 */ /* 0x000ea80000300a00 */
[----:B0-----:R-:W2:Y:S04]  /*84f10*/  LDL.LU.64 R36, [R1+0x5290] ;  /* 0x0052900001247983 */ /* 0x001ea80000300a00 */
[----:B------:R-:W-:Y:S04]  /*84f20*/  STL [R1+0x4f0c], R2 ;  /* 0x004f0c0201007387 */ /* 0x000fe80000100800 */
[----:B------:R-:W-:Y:S01]  /*84f30*/  STL [R1+0x4f08], R3 ;  /* 0x004f080301007387 */ /* 0x000fe20000100800 */
[----:B--2---:R-:W-:-:S15]  /*84f40*/  HMMA.16816.F32 R32, R36, R54, R32 ;  /* 0x000000362420723c */ /* 0x004fde0000001820 */
[----:B------:R-:W-:-:S04]  /*84f50*/  NOP ;  /* 0x0000000000007918 */ /* 0x000fc80000000000 */
[----:B------:R-:W-:Y:S04]  /*84f60*/  STL.64 [R1+0xd40], R32 ;  /* 0x000d402001007387 */ /* 0x000fe80000100a00 */
[----:B------:R0:W-:Y:S04]  /*84f70*/  STL.64 [R1+0xd48], R34 ;  /* 0x000d482201007387 */ /* 0x0001e80000100a00 */
[----:B0-----:R-:W2:Y:S02]  /*84f80*/  LDL.LU.64 R34, [R1+0x5288] ;  /* 0x0052880001227983 */ /* 0x001ea40000300a00 */
[----:B--2---:R-:W-:-:S15]  /*84f90*/  HMMA.16816.F32 R4, R36, R34, R4 ;  /* 0x000000222404723c */ /* 0x004fde0000001804 */
[----:B------:R-:W-:-:S04]  /*84fa0*/  NOP ;  /* 0x0000000000007918 */ /* 0x000fc80000000000 */
[----:B------:R0:W-:Y:S04]  /*84fb0*/  STL.64 [R1+0xd30], R4 ;  /* 0x000d300401007387 */ /* 0x0001e80000100a00 */
[----:B------:R1:W-:Y:S04]  /*84fc0*/  STL.64 [R1+0xd38], R6 ;  /* 0x000d380601007387 */ /* 0x0003e80000100a00 */
[----:B0-----:R-:W2:Y:S04]  /*84fd0*/  LDL.LU.64 R4, [R1+0xd0] ;  /* 0x0000d00001047983 */ /* 0x001ea80000300a00 */
[----:B-1----:R-:W2:Y:S01]  /*84fe0*/  LDL.LU.64 R6, [R1+0xd8] ;  /* 0x0000d80001067983 */ /* 0x002ea20000300a00 */
[C---:B---3--:R-:W-:Y:S08]  /*84ff0*/  HMMA.16816.F32 R48, R36.reuse, R58, R48 ;  /* 0x0000003a2430723c */ /* 0x048ff00000001830 */
[----:B----4-:R-:W-:Y:S01]  /*85000*/  HMMA.16816.F32 R20, R36, R12, R20 ;  /* 0x0000000c2414723c */ /* 0x010fe20000001814 */
[----:B--2---:R-:W-:Y:S04]  /*85010*/  STL.64 [R1+0x5100], R6 ;  /* 0x0051000601007387 */ /* 0x004fe80000100a00 */
[----:B------:R0:W-:Y:S04]  /*85020*/  STL.64 [R1+0x50f8], R4 ;  /* 0x0050f80401007387 */ /* 0x0001e80000100a00 */
[----:B0-----:R-:W2:Y:S04]  /*85030*/  LDL.LU R4, [R1+0x8f0] ;  /* 0x0008f00001047983 */ /* 0x001ea80000300800 */
[----:B------:R-:W2:Y:S04]  /*85040*/  LDL.LU R5, [R1+0x8f4] ;  /* 0x0008f40001057983 */ /* 0x000ea80000300800 */
[----:B------:R-:W2:Y:S04]  /*85050*/  LDL.LU R6, [R1+0x8f8] ;  /* 0x0008f80001067983 */ /* 0x000ea80000300800 */
[----:B------:R-:W2:Y:S04]  /*85060*/  LDL.LU R7, [R1+0x8fc] ;  /* 0x0008fc0001077983 */ /* 0x000ea80000300800 */
[----:B------:R-:W-:Y:S04]  /*85070*/  STL.64 [R1+0xd20], R48 ;  /* 0x000d203001007387 */ /* 0x000fe80000100a00 */
[----:B------:R0:W-:Y:S04]  /*85080*/  STL.64 [R1+0xd28], R50 ;  /* 0x000d283201007387 */ /* 0x0001e80000100a00 */
[----:B0-----:R-:W3:Y:S04]  /*85090*/  LDL.LU.64 R50, [R1+0x5280] ;  /* 0x0052800001327983 */ /* 0x001ee80000300a00 */
[----:B------:R-:W3:Y:S04]  /*850a0*/  LDL.LU.64 R48, [R1+0x5278] ;  /* 0x0052780001307983 */ /* 0x000ee80000300a00 */
[----:B------:R-:W-:Y:S04]  /*850b0*/  STL.64 [R1+0xd10], R20 ;  /* 0x000d101401007387 */ /* 0x000fe80000100a00 */
[----:B------:R0:W-:Y:S04]  /*850c0*/  STL.64 [R1+0xd18], R22 ;  /* 0x000d181601007387 */ /* 0x0001e80000100a00 */
[----:B0-----:R-:W4:Y:S04]  /*850d0*/  LDL.LU.64 R22, [R1+0x5270] ;  /* 0x0052700001167983 */ /* 0x001f280000300a00 */
[----:B------:R-:W4:Y:S04]  /*850e0*/  LDL.LU.64 R20, [R1+0x5268] ;  /* 0x0052680001147983 */ /* 0x000f280000300a00 */
[----:B------:R-:W-:Y:S04]  /*850f0*/  STL.64 [R1+0x5260], R14 ;  /* 0x0052600e01007387 */ /* 0x000fe80000100a00 */
[----:B------:R2:W-:Y:S04]  /*85100*/  STL.64 [R1+0x5258], R12 ;  /* 0x0052580c01007387 */ /* 0x0005e80000100a00 */
[----:B------:R-:W-:Y:S01]  /*85110*/  STL.64 [R1+0x5250], R46 ;  /* 0x0052502e01007387 */ /* 0x000fe20000100a00 */
[----:B------:R-:W-:-:S02]  /*85120*/  IMAD.MOV.U32 R3, RZ, RZ, R18 ;  /* 0x000000ffff037224 */ /* 0x000fc400078e0012 */
[----:B------:R-:W-:Y:S01]  /*85130*/  IMAD.MOV.U32 R2, RZ, RZ, R19 ;  /* 0x000000ffff027224 */ /* 0x000fe200078e0013 */
[C---:B--2---:R-:W-:Y:S08]  /*85140*/  HMMA.16816.F32 R12, R36.reuse, R44, R4 ;  /* 0x0000002c240c723c */ /* 0x044ff00000001804 */
[----:B------:R-:W-:Y:S11]  /*85150*/  HMMA.16816.F32 R4, R36, R46, R8 ;  /* 0x0000002e2404723c */ /* 0x000ff60000001808 */
[----:B------:R-:W-:Y:S04]  /*85160*/  STL.64 [R1+0xd00], R12 ;  /* 0x000d000c01007387 */ /* 0x000fe80000100a00 */
[----:B------:R-:W-:Y:S04]  /*85170*/  STL.64 [R1+0xd08], R14 ;  /* 0x000d080e01007387 */ /* 0x000fe80000100a00 */
[----:B------:R-:W-:Y:S04]  /*85180*/  STL.64 [R1+0x5248], R44 ;  /* 0x0052482c01007387 */ /* 0x000fe80000100a00 */
[----:B------:R-:W-:Y:S04]  /*85190*/  STL.64 [R1+0xcf0], R4 ;  /* 0x000cf00401007387 */ /* 0x000fe80000100a00 */
[----:B------:R3:W-:Y:S01]  /*851a0*/  STL.64 [R1+0xcf8], R6 ;  /* 0x000cf80601007387 */ /* 0x0007e20000100a00 */
[----:B----4-:R-:W-:Y:S08]  /*851b0*/  HMMA.16816.F32 R8, R16, R54, R20 ;  /* 0x000000361008723c */ /* 0x010ff00000001814 */
[C---:B---3--:R-:W-:Y:S08]  /*851c0*/  HMMA.16816.F32 R4, R36.reuse, R42, R48 ;  /* 0x0000002a2404723c */ /* 0x048ff00000001830 */
[----:B------:R-:W-:Y:S01]  /*851d0*/  HMMA.16816.F32 R12, R36, R60, R28 ;  /* 0x0000003c240c723c */ /* 0x000fe2000000181c */
[----:B------:R-:W-:Y:S10]  /*851e0*/  STL.64 [R1+0x5230], R42 ;  /* 0x0052302a01007387 */ /* 0x000ff40000100a00 */
[----:B------:R0:W-:Y:S04]  /*851f0*/  STL.64 [R1+0xce0], R4 ;  /* 0x000ce00401007387 */ /* 0x0001e80000100a00 */
[----:B------:R-:W-:Y:S04]  /*85200*/  STL.64 [R1+0xce8], R6 ;  /* 0x000ce80601007387 */ /* 0x000fe80000100a00 */
[----:B------:R-:W-:Y:S04]  /*85210*/  STL.64 [R1+0x610], R12 ;  /* 0x0006100c01007387 */ /* 0x000fe80000100a00 */
[----:B------:R-:W-:Y:S04]  /*85220*/  STL.64 [R1+0x618], R14 ;  /* 0x0006180e01007387 */ /* 0x000fe80000100a00 */
[----:B------:R-:W-:Y:S04]  /*85230*/  STL.64 [R1+0x600], R8 ;  /* 0x0006000801007387 */ /* 0x000fe80000100a00 */
[----:B------:R-:W-:Y:S04]  /*85240*/  STL.64 [R1+0x608], R10 ;  /* 0x0006080a01007387 */ /* 0x000fe80000100a00 */
[----:B------:R1:W-:Y:S04]  /*85250*/  STL.64 [R1+0x5208], R54 ;  /* 0x0052083601007387 */ /* 0x0003e80000100a00 */
[----:B------:R2:W-:Y:S01]  /*85260*/  STL.64 [R1+0x5200], R52 ;  /* 0x0052003401007387 */ /* 0x0005e20000100a00 */
[----:B0-----:R-:W-:-:S02]  /*85270*/  IMAD.MOV.U32 R5, RZ, RZ, R16 ;  /* 0x000000ffff057224 */ /* 0x001fc400078e0010 */
[----:B------:R-:W-:Y:S02]  /*85280*/  IMAD.MOV.U32 R4, RZ, RZ, R17 ;  /* 0x000000ffff047224 */ /* 0x000fe400078e0011 */
[----:B-1----:R-:W-:Y:S02]  /*85290*/  IMAD.MOV.U32 R54, RZ, RZ, R3 ;  /* 0x000000ffff367224 */ /* 0x002fe400078e0003 */
[----:B--2---:R-:W-:Y:S02]  /*852a0*/  IMAD.MOV.U32 R52, RZ, RZ, R5 ;  /* 0x000000ffff347224 */ /* 0x004fe400078e0005 */
[----:B------:R-:W-:Y:S02]  /*852b0*/  IMAD.MOV.U32 R53, RZ, RZ, R4 ;  /* 0x000000ffff357224 */ /* 0x000fe400078e0004 */
[----:B------:R-:W-:-:S07]  /*852c0*/  IMAD.MOV.U32 R55, RZ, RZ, R2 ;  /* 0x000000ffff377224 */ /* 0x000fce00078e0002 */
[----:B------:R-:W-:Y:S01]  /*852d0*/  HMMA.16816.F32 R4, R52, R34, R24 ;  /* 0x000000223404723c */ /* 0x000fe20000001818 */
[----:B------:R-:W-:Y:S04]  /*852e0*/  STL.64 [R1+0x51f8], R34 ;  /* 0x0051f82201007387 */ /* 0x000fe80000100a00 */
[----:B------:R-:W2:-:S14]  /*852f0*/  LDL.LU R16, [R1+0x670] ;  /* 0x0006700001107983 */ /* 0x000e9c0000300800 */
        /* <DEDUP_REMOVED lines=13> */
[----:B------:R-:W4:Y:S04]  /*853d0*/  LDL.LU R8, [R1+0x100] ;  /* 0x0001000001087983 */ /* 0x000f280000300800 */
[----:B------:R-:W4:Y:S04]  /*853e0*/  LDL.LU R9, [R1+0x104] ;  /* 0x0001040001097983 */ /* 0x000f280000300800 */
[----:B------:R-:W2:Y:S04]  /*853f0*/  LDL.LU R10, [R1+0x108] ;  /* 0x00010800010a7983 */ /* 0x000ea80000300800 */
[----:B------:R-:W2:Y:S04]  /*85400*/  LDL.LU R11, [R1+0x10c] ;  /* 0x00010c00010b7983 */ /* 0x000ea80000300800 */
[----:B--2---:R-:W-:Y:S04]  /*85410*/  STL.64 [R1+0x5180], R10 ;  /* 0x0051800a01007387 */ /* 0x004fe80000100a00 */
[----:B----4-:R-:W-:Y:S04]  /*85420*/  STL.64 [R1+0x5178], R8 ;  /* 0x0051780801007387 */ /* 0x010fe80000100a00 */
[----:B------:R-:W2:Y:S04]  /*85430*/  LDL.LU R28, [R1+0x6a0] ;  /* 0x0006a000011c7983 */ /* 0x000ea80000300800 */
[----:B------:R-:W2:Y:S04]  /*85440*/  LDL.LU R29, [R1+0x6a4] ;  /* 0x0006a400011d7983 */ /* 0x000ea80000300800 */
[----:B------:R-:W4:Y:S04]  /*85450*/  LDL.LU R30, [R1+0x6a8] ;  /* 0x0006a800011e7983 */ /* 0x000f280000300800 */
[----:B------:R-:W4:Y:S04]  /*85460*/  LDL.LU R31, [R1+0x6ac] ;  /* 0x0006ac00011f7983 */ /* 0x000f280000300800 */
[----:B----4-:R-:W-:Y:S04]  /*85470*/  STL.64 [R1+0x5130], R30 ;  /* 0x0051301e01007387 */ /* 0x010fe80000100a00 */
[----:B--2---:R-:W-:Y:S04]  /*85480*/  STL.64 [R1+0x5128], R28 ;  /* 0x0051281c01007387 */ /* 0x004fe80000100a00 */
[----:B0-----:R-:W2:Y:S04]  /*85490*/  LDL.LU R4, [R1+0x6c0] ;  /* 0x0006c00001047983 */ /* 0x001ea80000300800 */
[----:B------:R-:W2:Y:S04]  /*854a0*/  LDL.LU R5, [R1+0x6c4] ;  /* 0x0006c40001057983 */ /* 0x000ea80000300800 */
[----:B-1----:R-:W4:Y:S04]  /*854b0*/  LDL.LU R6, [R1+0x6c8] ;  /* 0x0006c80001067983 */ /* 0x002f280000300800 */
[----:B------:R-:W4:Y:S04]  /*854c0*/  LDL.LU R7, [R1+0x6cc] ;  /* 0x0006cc0001077983 */ /* 0x000f280000300800 */
[----:B----4-:R-:W-:Y:S04]  /*854d0*/  STL.64 [R1+0x5140], R6 ;  /* 0x0051400601007387 */ /* 0x010fe80000100a00 */
[----:B--2---:R0:W-:Y:S04]  /*854e0*/  STL.64 [R1+0x5138], R4 ;  /* 0x0051380401007387 */ /* 0x0041e80000100a00 */
[----:B------:R-:W2:Y:S04]  /*854f0*/  LDL.LU R16, [R1+0x6d0] ;  /* 0x0006d00001107983 */ /* 0x000ea80000300800 */
[----:B------:R-:W2:Y:S04]  /*85500*/  LDL.LU R17, [R1+0x6d4] ;  /* 0x0006d40001117983 */ /* 0x000ea80000300800 */
[----:B------:R-:W4:Y:S04]  /*85510*/  LDL.LU R18, [R1+0x6d8] ;  /* 0x0006d80001127983 */ /* 0x000f280000300800 */
[----:B------:R-:W4:Y:S04]  /*85520*/  LDL.LU R19, [R1+0x6dc] ;  /* 0x0006dc0001137983 */ /* 0x000f280000300800 */
[----:B----4-:R-:W-:Y:S04]  /*85530*/  STL.64 [R1+0x5150], R18 ;  /* 0x0051501201007387 */ /* 0x010fe80000100a00 */
[----:B--2---:R1:W-:Y:S04]  /*85540*/  STL.64 [R1+0x5148], R16 ;  /* 0x0051481001007387 */ /* 0x0043e80000100a00 */
[----:B---3--:R-:W2:Y:S04]  /*85550*/  LDL.LU R20, [R1+0x6e0] ;  /* 0x0006e00001147983 */ /* 0x008ea80000300800 */
        /* <DEDUP_REMOVED lines=10> */
[----:B---3--:R-:W-:Y:S04]  /*85600*/  STL.64 [R1+0x5168], R4 ;  /* 0x0051680401007387 */ /* 0x008fe80000100a00 */
[----:B-1----:R-:W3:Y:S04]  /*85610*/  LDL.LU R16, [R1+0x710] ;  /* 0x0007100001107983 */ /* 0x002ee80000300800 */
[----:B------:R-:W3:Y:S04]  /*85620*/  LDL.LU R17, [R1+0x714] ;  /* 0x0007140001117983 */ /* 0x000ee80000300800 */
[----:B------:R-:W4:Y:S04]  /*85630*/  LDL.LU R18, [R1+0x718] ;  /* 0x0007180001127983 */ /* 0x000f280000300800 */
        /* <DEDUP_REMOVED lines=115> */
[----:B0-----:R-:W4:Y:S04]  /*85d70*/  LDL.LU.64 R46, [R1+0x5250] ;  /* 0x00525000012e7983 */ /* 0x001f280000300a00 */
[----:B------:R-:W3:Y:S02]  /*85d80*/  LDL.LU.64 R44, [R1+0x5248] ;  /* 0x00524800012c7983 */ /* 0x000ee40000300a00 */
        /* <DEDUP_REMOVED lines=8> */
[----:B0-----:R-:W4:Y:S02]  /*85e10*/  LDL.LU.64 R42, [R1+0x5230] ;  /* 0x00523000012a7983 */ /* 0x001f240000300a00 */
[C---:B----4-:R-:W-:Y:S08]  /*85e20*/  HMMA.16816.F32 R16, R52.reuse, R42, R16 ;  /* 0x0000002a3410723c */ /* 0x050ff00000001810 */
[----:B---3--:R-:W-:Y:S11]  /*85e30*/  HMMA.16816.F32 R52, R52, R60, R8 ;  /* 0x0000003c3434723c */ /* 0x008ff60000001808 */
[----:B------:R-:W-:Y:S04]  /*85e40*/  STL.64 [R1+0x5a0], R16 ;  /* 0x0005a01001007387 */ /* 0x000fe80000100a00 */
[----:B------:R0:W-:Y:S04]  /*85e50*/  STL.64 [R1+0x5a8], R18 ;  /* 0x0005a81201007387 */ /* 0x0001e80000100a00 */
[----:B0-----:R-:W3:Y:S04]  /*85e60*/  LDL.LU.64 R18, [R1+0x5228] ;  /* 0x0052280001127983 */ /* 0x001ee80000300a00 */
[----:B------:R-:W3:Y:S04]  /*85e70*/  LDL.LU.64 R16, [R1+0x5220] ;  /* 0x0052200001107983 */ /* 0x000ee80000300a00 */
[----:B------:R-:W4:Y:S04]  /*85e80*/  LDL.LU.64 R10, [R1+0x5218] ;  /* 0x00521800010a7983 */ /* 0x000f280000300a00 */
[----:B------:R-:W4:Y:S04]  /*85e90*/  LDL.LU.64 R8, [R1+0x5210] ;  /* 0x0052100001087983 */ /* 0x000f280000300a00 */
        /* <DEDUP_REMOVED lines=14> */
[----:B------:R-:W3:Y:S02]  /*85f80*/  LDL.LU.64 R16, [R1+0x51e8] ;  /* 0x0051e80001107983 */ /* 0x000ee40000300a00 */
        /* <DEDUP_REMOVED lines=16> */
[----:B0-----:R-:W4:Y:S04]  /*86090*/  LDL.LU.64 R22, [R1+0x51c0] ;  /* 0x0051c00001167983 */ /* 0x001f280000300a00 */
[----:B------:R-:W4:Y:S01]  /*860a0*/  LDL.LU.64 R20, [R1+0x51b8] ;  /* 0x0051b80001147983 */ /* 0x000f220000300a00 */
[----:B---3--:R-:W-:-:S15]  /*860b0*/  HMMA.16816.F32 R16, R8, R46, R16 ;  /* 0x0000002e0810723c */ /* 0x008fde0000001810 */
[----:B------:R-:W-:-:S04]  /*860c0*/  NOP ;  /* 0x0000000000007918 */ /* 0x000fc80000000000 */
[----:B------:R-:W-:Y:S04]  /*860d0*/  STL.64 [R1+0xc20], R16 ;  /* 0x000c201001007387 */ /* 0x000fe80000100a00 */
[----:B------:R0:W-:Y:S04]  /*860e0*/  STL.64 [R1+0xc28], R18 ;  /* 0x000c281201007387 */ /* 0x0001e80000100a00 */
[----:B0-----:R-:W3:Y:S04]  /*860f0*/  LDL.LU.64 R18, [R1+0x51b0] ;  /* 0x0051b00001127983 */ /* 0x001ee80000300a00 */
[----:B------:R-:W3:Y:S01]  /*86100*/  LDL.LU.64 R16, [R1+0x51a8] ;  /* 0x0051a80001107983 */ /* 0x000ee20000300a00 */
[----:B----4-:R-:W-:-:S15]  /*86110*/  HMMA.16816.F32 R20, R8, R42, R20 ;  /* 0x0000002a0814723c */ /* 0x010fde0000001814 */
[----:B------:R-:W-:-:S04]  /*86120*/  NOP ;  /* 0x0000000000007918 */ /* 0x000fc80000000000 */
[----:B------:R-:W-:Y:S04]  /*86130*/  STL.64 [R1+0xc10], R20 ;  /* 0x000c101401007387 */ /* 0x000fe80000100a00 */
[----:B------:R0:W-:Y:S04]  /*86140*/  STL.64 [R1+0xc18], R22 ;  /* 0x000c181601007387 */ /* 0x0001e80000100a00 */
[----:B0-----:R-:W4:Y:S04]  /*86150*/  LDL.LU.64 R22, [R1+0x51a0] ;  /* 0x0051a00001167983 */ /* 0x001f280000300a00 */
[----:B------:R-:W4:Y:S01]  /*86160*/  LDL.LU.64 R20, [R1+0x5198] ;  /* 0x0051980001147983 */ /* 0x000f220000300a00 */
[----:B---3--:R-:W-:Y:S03]  /*86170*/  HMMA.16816.F32 R8, R8, R60, R16 ;  /* 0x0000003c0808723c */ /* 0x008fe60000001810 */
[----:B------:R-:W3:Y:S04]  /*86180*/  LDL.LU.64 R18, [R1+0x5190] ;  /* 0x0051900001127983 */ /* 0x000ee80000300a00 */
[----:B------:R-:W3:-:S12]  /*86190*/  LDL.LU.64 R16, [R1+0x5188] ;  /* 0x0051880001107983 */ /* 0x000ed80000300a00 */
        /* <DEDUP_REMOVED lines=26> */
[C---:B------:R-:W-:Y:S08]  /*86340*/  HMMA.16816.F32 R28, R8.reuse, R44, R28 ;  /* 0x0000002c081c723c */ /* 0x040ff0000000181c */
[C---:B---3--:R-:W-:Y:S08]  /*86350*/  HMMA.16816.F32 R20, R8.reuse, R46, R20 ;  /* 0x0000002e0814723c */ /* 0x048ff00000001814 */
[C---:B----4-:R-:W-:Y:S03]  /*86360*/  HMMA.16816.F32 R16, R8.reuse, R42, R16 ;  /* 0x0000002a0810723c */ /* 0x050fe60000001810 */
        /* <DEDUP_REMOVED lines=10> */
[----:B0-----:R-:W3:Y:S04]  /*86410*/  LDL.LU.64 R18, [R1+0x5110] ;  /* 0x0051100001127983 */ /* 0x001ee80000300a00 */
[----:B------:R-:W3:Y:S01]  /*86420*/  LDL.LU.64 R16, [R1+0x5108] ;  /* 0x0051080001107983 */ /* 0x000ee20000300a00 */
[----:B--2---:R-:W-:Y:S03]  /*86430*/  HMMA.16816.F32 R8, R8, R60, R4 ;  /* 0x0000003c0808723c */ /* 0x004fe60000001804 */
[----:B------:R-:W2:Y:S04]  /*86440*/  LDL.LU.64 R6, [R1+0x5100] ;  /* 0x0051000001067983 */ /* 0x000ea80000300a00 */
[----:B------:R-:W2:-:S12]  /*86450*/  LDL.LU.64 R4, [R1+0x50f8] ;  /* 0x0050f80001047983 */ /* 0x000e980000300a00 */
[----:B------:R-:W-:Y:S04]  /*86460*/  STL.64 [R1+0xb80], R8 ;  /* 0x000b800801007387 */ /* 0x000fe80000100a00 */
[----:B------:R2:W-:Y:S04]  /*86470*/  STL.64 [R1+0xb88], R10 ;  /* 0x000b880a01007387 */ /* 0x0005e80000100a00 */
[----:B------:R-:W-:Y:S04]  /*86480*/  STL.64 [R1+0x50e8], R54 ;  /* 0x0050e83601007387 */ /* 0x000fe80000100a00 */
[----:B------:R-:W-:Y:S01]  /*86490*/  STL.64 [R1+0x50e0], R52 ;  /* 0x0050e03401007387 */ /* 0x000fe20000100a00 */
[C---:B--2---:R-:W-:Y:S08]  /*864a0*/  HMMA.16816.F32 R8, R4.reuse, R54, R48 ;  /* 0x000000360408723c */ /* 0x044ff00000001830 */
[C---:B---3--:R-:W-:Y:S11]  /*864b0*/  HMMA.16816.F32 R28, R4.reuse, R34, R28 ;  /* 0x00000022041c723c */ /* 0x048ff6000000181c */
[----:B------:R-:W-:Y:S04]  /*864c0*/  STL.64 [R1+0xb70], R8 ;  /* 0x000b700801007387 */ /* 0x000fe80000100a00 */
[----:B------:R0:W-:Y:S02]  /*864d0*/  STL.64 [R1+0xb78], R10 ;  /* 0x000b780a01007387 */ /* 0x0001e40000100a00 */
[C---:B0-----:R-:W-:Y:S02]  /*864e0*/  HMMA.16816.F32 R8, R4.reuse, R58, R36 ;  /* 0x0000003a0408723c */ /* 0x041fe40000001824 */
[----:B------:R-:W-:Y:S04]  /*864f0*/  STL.64 [R1+0x50f0], R34 ;  /* 0x0050f02201007387 */ /* 0x000fe80000100a00 */
[----:B------:R-:W-:Y:S02]  /*86500*/  STL.64 [R1+0xb60], R28 ;  /* 0x000b601c01007387 */ /* 0x000fe40000100a00 */
[C---:B----4-:R-:W-:Y:S02]  /*86510*/  HMMA.16816.F32 R20, R4.reuse, R12, R20 ;  /* 0x0000000c0414723c */ /* 0x050fe40000001814 */
[----:B------:R-:W-:Y:S06]  /*86520*/  STL.64 [R1+0xb68], R30 ;  /* 0x000b681e01007387 */ /* 0x000fec0000100a00 */
[C---:B------:R-:W-:Y:S03]  /*86530*/  HMMA.16816.F32 R16, R4.reuse, R44, R16 ;  /* 0x0000002c0410723c */ /* 0x040fe60000001810 */
[----:B------:R-:W-:Y:S04]  /*86540*/  STL.64 [R1+0xb50], R8 ;  /* 0x000b500801007387 */ /* 0x000fe80000100a00 */
[----:B------:R0:W-:Y:S02]  /*86550*/  STL.64 [R1+0xb58], R10 ;  /* 0x000b580a01007387 */ /* 0x0001e40000100a00 */
[----:B0-----:R-:W-:Y:S02]  /*86560*/  HMMA.16816.F32 R8, R4, R46, R24 ;  /* 0x0000002e0408723c */ /* 0x001fe40000001818 */
[----:B------:R0:W-:Y:S04]  /*86570*/  STL.64 [R1+0xb40], R20 ;  /* 0x000b401401007387 */ /* 0x0001e80000100a00 */
[----:B------:R1:W-:Y:S04]  /*86580*/  STL.64 [R1+0xb48], R22 ;  /* 0x000b481601007387 */ /* 0x0003e80000100a00 */
[----:B------:R-:W-:Y:S04]  /*86590*/  STL.64 [R1+0xb30], R16 ;  /* 0x000b301001007387 */ /* 0x000fe80000100a00 */
[----:B------:R-:W-:Y:S05]  /*865a0*/  STL.64 [R1+0xb38], R18 ;  /* 0x000b381201007387 */ /* 0x000fea0000100a00 */
[----:B------:R2:W-:Y:S04]  /*865b0*/  STL.64 [R1+0xb20], R8 ;  /* 0x000b200801007387 */ /* 0x0005e80000100a00 */
[----:B------:R3:W-:Y:S04]  /*865c0*/  STL.64 [R1+0xb28], R10 ;  /* 0x000b280a01007387 */ /* 0x0007e80000100a00 */
[----:B0-----:R-:W4:Y:S04]  /*865d0*/  LDL.LU R20, [R1+0x5d0] ;  /* 0x0005d00001147983 */ /* 0x001f280000300800 */
[----:B------:R-:W4:Y:S04]  /*865e0*/  LDL.LU R21, [R1+0x5d4] ;  /* 0x0005d40001157983 */ /* 0x000f280000300800 */
[----:B-1----:R-:W4:Y:S04]  /*865f0*/  LDL.LU R22, [R1+0x5d8] ;  /* 0x0005d80001167983 */ /* 0x002f280000300800 */
[----:B------:R-:W4:Y:S04]  /*86600*/  LDL.LU R23, [R1+0x5dc] ;  /* 0x0005dc0001177983 */ /* 0x000f280000300800 */
[----:B--2---:R-:W2:Y:S04]  /*86610*/  LDL.LU.64 R8, [R1+0xa0] ;  /* 0x0000a00001087983 */ /* 0x004ea80000300a00 */
[----:B---3--:R-:W3:Y:S04]  /*86620*/  LDL.LU.64 R10, [R1+0xa8] ;  /* 0x0000a800010a7983 */ /* 0x008ee80000300a00 */
        /* <DEDUP_REMOVED lines=23> */
[----:B------:R-:W-:-:S03]  /*867a0*/  IMAD.MOV.U32 R41, RZ, RZ, R4 ;  /* 0x000000ffff297224 */ /* 0x000fc600078e0004 */
[----:B------:R-:W2:Y:S01]  /*867b0*/  LDL.LU R19, [R1+0x5cc] ;  /* 0x0005cc0001137983 */ /* 0x000ea20000300800 */
[----:B------:R-:W-:-:S03]  /*867c0*/  IMAD.MOV.U32 R40, RZ, RZ, R5 ;  /* 0x000000ffff287224 */ /* 0x000fc600078e0005 */
[----:B------:R-:W2:Y:S01]  /*867d0*/  LDL.LU R4, [R1+0x40] ;  /* 0x0000400001047983 */ /* 0x000ea20000300800 */
[----:B------:R-:W-:-:S03]  /*867e0*/  IMAD.MOV.U32 R3, RZ, RZ, R6 ;  /* 0x000000ffff037224 */ /* 0x000fc600078e0006 */
[----:B------:R-:W2:Y:S01]  /*867f0*/  LDL.LU R5, [R1+0x44] ;  /* 0x0000440001057983 */ /* 0x000ea20000300800 */
[----:B------:R-:W-:-:S03]  /*86800*/  IMAD.MOV.U32 R2, RZ, RZ, R7 ;  /* 0x000000ffff027224 */ /* 0x000fc600078e0007 */
[----:B------:R-:W2:Y:S04]  /*86810*/  LDL.LU R6, [R1+0x48] ;  /* 0x0000480001067983 */ /* 0x000ea80000300800 */
[----:B------:R-:W2:Y:S04]  /*86820*/  LDL.LU R7, [R1+0x4c] ;  /* 0x00004c0001077983 */ /* 0x000ea80000300800 */
[----:B--2---:R-:W-:Y:S04]  /*86830*/  STL.64 [R1+0x5038], R6 ;  /* 0x0050380601007387 */ /* 0x004fe80000100a00 */
[----:B------:R0:W-:Y:S04]  /*86840*/  STL.64 [R1+0x5030], R4 ;  /* 0x0050300401007387 */ /* 0x0001e80000100a00 */
[----:B0-----:R-:W2:Y:S04]  /*86850*/  LDL.LU R4, [R1+0x630] ;  /* 0x0006300001047983 */ /* 0x001ea80000300800 */
[----:B------:R-:W2:Y:S04]  /*86860*/  LDL.LU R5, [R1+0x634] ;  /* 0x0006340001057983 */ /* 0x000ea80000300800 */
[----:B------:R-:W2:Y:S04]  /*86870*/  LDL.LU R6, [R1+0x638] ;  /* 0x0006380001067983 */ /* 0x000ea80000300800 */
[----:B------:R-:W2:Y:S04]  /*86880*/  LDL.LU R7, [R1+0x63c] ;  /* 0x00063c0001077983 */ /* 0x000ea80000300800 */
[----:B------:R-:W2:Y:S04]  /*86890*/  LDL.LU R24, [R1] ;  /* 0x0000000001187983 */ /* 0x000ea80000300800 */
[----:B------:R-:W2:Y:S04]  /*868a0*/  LDL.LU R25, [R1+0x4] ;  /* 0x0000040001197983 */ /* 0x000ea80000300800 */
[----:B------:R-:W2:Y:S04]  /*868b0*/  LDL.LU R26, [R1+0x8] ;  /* 0x00000800011a7983 */ /* 0x000ea80000300800 */
[----:B------:R-:W2:Y:S04]  /*868c0*/  LDL.LU R27, [R1+0xc] ;  /* 0x00000c00011b7983 */ /* 0x000ea80000300800 */
[----:B--2---:R0:W-:Y:S04]  /*868d0*/  STL.64 [R1+0x5018], R26 ;  /* 0x0050181a01007387 */ /* 0x0041e80000100a00 */
[----:B------:R1:W-:Y:S01]  /*868e0*/  STL.64 [R1+0x5010], R24 ;  /* 0x0050101801007387 */ /* 0x0003e20000100a00 */
[----:B0-----:R-:W-:-:S02]  /*868f0*/  IMAD.MOV.U32 R26, RZ, RZ, R3 ;  /* 0x000000ffff1a7224 */ /* 0x001fc400078e0003 */
[----:B-1----:R-:W-:Y:S02]  /*86900*/  IMAD.MOV.U32 R24, RZ, RZ, R41 ;  /* 0x000000ffff187224 */ /* 0x002fe400078e0029 */
[----:B------:R-:W-:Y:S02]  /*86910*/  IMAD.MOV.U32 R25, RZ, RZ, R40 ;  /* 0x000000ffff197224 */ /* 0x000fe400078e0028 */
[----:B------:R-:W-:-:S07]  /*86920*/  IMAD.MOV.U32 R27, RZ, RZ, R2 ;  /* 0x000000ffff1b7224 */ /* 0x000fce00078e0002 */
[C---:B------:R-:W-:Y:S08]  /*86930*/  HMMA.16816.F32 R32, R24.reuse, R42, R32 ;  /* 0x0000002a1820723c */ /* 0x040ff00000001820 */
[----:B------:R-:W-:Y:S11]  /*86940*/  HMMA.16816.F32 R24, R24, R60, R52 ;  /* 0x0000003c1818723c */ /* 0x000ff60000001834 */
[----:B------:R-:W-:Y:S04]  /*86950*/  STL.64 [R1+0xb10], R32 ;  /* 0x000b102001007387 */ /* 0x000fe80000100a00 */
[----:B------:R0:W-:Y:S04]  /*86960*/  STL.64 [R1+0xb18], R34 ;  /* 0x000b182201007387 */ /* 0x0001e80000100a00 */
[----:B0-----:R-:W2:Y:S04]  /*86970*/  LDL.LU.64 R34, [R1+0x50f0] ;  /* 0x0050f00001227983 */ /* 0x001ea80000300a00 */
[----:B------:R-:W2:Y:S04]  /*86980*/  LDL.LU.64 R54, [R1+0x50e8] ;  /* 0x0050e80001367983 */ /* 0x000ea80000300a00 */
[----:B------:R-:W4:Y:S04]  /*86990*/  LDL.LU.64 R52, [R1+0x50e0] ;  /* 0x0050e00001347983 */ /* 0x000f280000300a00 */
[----:B------:R-:W-:Y:S04]  /*869a0*/  STL.64 [R1+0xb00], R24 ;  /* 0x000b001801007387 */ /* 0x000fe80000100a00 */
[----:B------:R2:W-:Y:S01]  /*869b0*/  STL.64 [R1+0xb08], R26 ;  /* 0x000b081a01007387 */ /* 0x0005e20000100a00 */
[----:B---3--:R-:W-:-:S02]  /*869c0*/  IMAD.MOV.U32 R3, RZ, RZ, R10 ;  /* 0x000000ffff037224 */ /* 0x008fc400078e000a */
[----:B------:R-:W-:Y:S01]  /*869d0*/  IMAD.MOV.U32 R2, RZ, RZ, R11 ;  /* 0x000000ffff027224 */ /* 0x000fe200078e000b */
[----:B--2---:R-:W-:Y:S01]  /*869e0*/  HMMA.16816.F32 R24, R8, R54, R4 ;  /* 0x000000360818723c */ /* 0x004fe20000001804 */
[----:B------:R-:W-:Y:S02]  /*869f0*/  IMAD.MOV.U32 R5, RZ, RZ, R8 ;  /* 0x000000ffff057224 */ /* 0x000fe400078e0008 */
[----:B------:R-:W-:-:S15]  /*86a00*/  IMAD.MOV.U32 R4, RZ, RZ, R9 ;  /* 0x000000ffff047224 */ /* 0x000fde00078e0009 */
[----:B------:R-:W-:Y:S01]  /*86a10*/  NOP ;  /* 0x0000000000007918 */ /* 0x000fe20000000000 */
[----:B------:R-:W-:Y:S04]  /*86a20*/  STL.64 [R1+0xaf0], R24 ;  /* 0x000af01801007387 */ /* 0x000fe80000100a00 */
[----:B------:R-:W-:Y:S04]  /*86a30*/  STL.64 [R1+0xaf8], R26 ;  /* 0x000af81a01007387 */ /* 0x000fe80000100a00 */
[----:B------:R0:W-:Y:S04]  /*86a40*/  STL.64 [R1+0x50b8], R54 ;  /* 0x0050b83601007387 */ /* 0x0001e80000100a00 */
[----:B----4-:R1:W-:Y:S01]  /*86a50*/  STL.64 [R1+0x50b0], R52 ;  /* 0x0050b03401007387 */ /* 0x0103e20000100a00 */
[----:B0-----:R-:W-:-:S02]  /*86a60*/  IMAD.MOV.U32 R54, RZ, RZ, R3 ;  /* 0x000000ffff367224 */ /* 0x001fc400078e0003 */
[----:B-1----:R-:W-:Y:S02]  /*86a70*/  IMAD.MOV.U32 R52, RZ, RZ, R5 ;  /* 0x000000ffff347224 */ /* 0x002fe400078e0005 */
[----:B------:R-:W-:Y:S02]  /*86a80*/  IMAD.MOV.U32 R53, RZ, RZ, R4 ;  /* 0x000000ffff357224 */ /* 0x000fe400078e0004 */
[----:B------:R-:W-:-:S07]  /*86a90*/  IMAD.MOV.U32 R55, RZ, RZ, R2 ;  /* 0x000000ffff377224 */ /* 0x000fce00078e0002 */
[C---:B------:R-:W-:Y:S08]  /*86aa0*/  HMMA.16816.F32 R8, R52.reuse, R34, R48 ;  /* 0x000000223408723c */ /* 0x040ff00000001830 */
[C---:B------:R-:W-:Y:S01]  /*86ab0*/  HMMA.16816.F32 R4, R52.reuse, R58, R28 ;  /* 0x0000003a3404723c */ /* 0x040fe2000000181c */
[----:B------:R-:W-:Y:S10]  /*86ac0*/  STL.64 [R1+0x50a8], R34 ;  /* 0x0050a82201007387 */ /* 0x000ff40000100a00 */
[----:B------:R-:W-:Y:S04]  /*86ad0*/  STL.64 [R1+0xae0], R8 ;  /* 0x000ae00801007387 */ /* 0x000fe80000100a00 */
[----:B------:R-:W-:Y:S04]  /*86ae0*/  STL.64 [R1+0xae8], R10 ;  /* 0x000ae80a01007387 */ /* 0x000fe80000100a00 */
[----:B------:R-:W-:Y:S04]  /*86af0*/  STL.64 [R1+0x50a0], R58 ;  /* 0x0050a03a01007387 */ /* 0x000fe80000100a00 */
[----:B------:R-:W-:Y:S04]  /*86b00*/  STL.64 [R1+0x5098], R56 ;  /* 0x0050983801007387 */ /* 0x000fe80000100a00 */
[----:B------:R-:W-:Y:S04]  /*86b10*/  STL.64 [R1+0xad0], R4 ;  /* 0x000ad00401007387 */ /* 0x000fe80000100a00 */
[----:B------:R0:W-:Y:S02]  /*86b20*/  STL.64 [R1+0xad8], R6 ;  /* 0x000ad80601007387 */ /* 0x0001e40000100a00 */
[C---:B0-----:R-:W-:Y:S02]  /*86b30*/  HMMA.16816.F32 R4, R52.reuse, R12, R36 ;  /* 0x0000000c3404723c */ /* 0x041fe40000001824 */
[----:B------:R-:W-:Y:S04]  /*86b40*/  STL.64 [R1+0x5090], R14 ;  /* 0x0050900e01007387 */ /* 0x000fe80000100a00 */
[----:B------:R-:W-:Y:S02]  /*86b50*/  STL.64 [R1+0x5088], R12 ;  /* 0x0050880c01007387 */ /* 0x000fe40000100a00 */
        /* <DEDUP_REMOVED lines=8> */
[----:B------:R0:W-:Y:S04]  /*86be0*/  STL.64 [R1+0xaa0], R4 ;  /* 0x000aa00401007387 */ /* 0x0001e80000100a00 */
[----:B------:R1:W-:Y:S04]  /*86bf0*/  STL.64 [R1+0xaa8], R6 ;  /* 0x000aa80601007387 */ /* 0x0003e80000100a00 */
[----:B0-----:R-:W2:Y:S04]  /*86c00*/  LDL.LU R4, [R1+0x70] ;  /* 0x0000700001047983 */ /* 0x001ea80000300800 */
[----:B------:R-:W2:Y:S04]  /*86c10*/  LDL.LU R5, [R1+0x74] ;  /* 0x0000740001057983 */ /* 0x000ea80000300800 */
[----:B-1----:R-:W3:Y:S04]  /*86c20*/  LDL.LU R6, [R1+0x78] ;  /* 0x0000780001067983 */ /* 0x002ee80000300800 */
        /* <DEDUP_REMOVED lines=25> */
[----:B------:R-:W4:Y:S04]  /*86dc0*/  LDL.LU R8, [R1+0x540] ;  /* 0x0005400001087983 */ /* 0x000f280000300800 */
[----:B------:R-:W4:Y:S04]  /*86dd0*/  LDL.LU R9, [R1+0x544] ;  /* 0x0005440001097983 */ /* 0x000f280000300800 */
[----:B------:R-:W2:Y:S04]  /*86de0*/  LDL.LU R10, [R1+0x548] ;  /* 0x00054800010a7983 */ /* 0x000ea80000300800 */
[----:B------:R-:W2:Y:S04]  /*86df0*/  LDL.LU R11, [R1+0x54c] ;  /* 0x00054c00010b7983 */ /* 0x000ea80000300800 */
[----:B--2---:R-:W-:Y:S04]  /*86e00*/  STL.64 [R1+0x50d8], R10 ;  /* 0x0050d80a01007387 */ /* 0x004fe80000100a00 */
[----:B----4-:R0:W-:Y:S04]  /*86e10*/  STL.64 [R1+0x50d0], R8 ;  /* 0x0050d00801007387 */ /* 0x0101e80000100a00 */
        /* <DEDUP_REMOVED lines=20> */
[----:B------:R-:W4:Y:S04]  /*86f60*/  LDL.LU R12, [R1+0x560] ;  /* 0x00056000010c7983 */ /* 0x000f280000300800 */
[----:B------:R-:W4:Y:S04]  /*86f70*/  LDL.LU R13, [R1+0x564] ;  /* 0x00056400010d7983 */ /* 0x000f280000300800 */
[----:B------:R-:W4:Y:S04]  /*86f80*/  LDL.LU R14, [R1+0x568] ;  /* 0x00056800010e7983 */ /* 0x000f280000300800 */
[----:B------:R-:W4:Y:S04]  /*86f90*/  LDL.LU R15, [R1+0x56c] ;  /* 0x00056c00010f7983 */ /* 0x000f280000300800 */
[----:B---3--:R-:W-:Y:S04]  /*86fa0*/  STL.64 [R1+0x5068], R18 ;  /* 0x0050681201007387 */ /* 0x008fe80000100a00 */
[----:B------:R0:W-:Y:S04]  /*86fb0*/  STL.64 [R1+0x5060], R16 ;  /* 0x0050601001007387 */ /* 0x0001e80000100a00 */
        /* <DEDUP_REMOVED lines=25> */
[----:B------:R-:W-:Y:S11]  /*87150*/  HMMA.16816.F32 R52, R52, R60, R4 ;  /* 0x0000003c3434723c */ /* 0x000ff60000001804 */
[----:B------:R-:W-:Y:S04]  /*87160*/  STL.64 [R1+0xa90], R8 ;  /* 0x000a900801007387 */ /* 0x000fe80000100a00 */
[----:B------:R0:W-:Y:S04]  /*87170*/  STL.64 [R1+0xa98], R10 ;  /* 0x000a980a01007387 */ /* 0x0001e80000100a00 */
[----:B0-----:R-:W2:Y:S04]  /*87180*/  LDL.LU.64 R10, [R1+0x50d8] ;  /* 0x0050d800010a7983 */ /* 0x001ea80000300a00 */
[----:B------:R-:W2:Y:S04]  /*87190*/  LDL.LU.64 R8, [R1+0x50d0] ;  /* 0x0050d00001087983 */ /* 0x000ea80000300a00 */
[----:B------:R-:W2:Y:S04]  /*871a0*/  LDL.LU.64 R6, [R1+0x50c8] ;  /* 0x0050c80001067983 */ /* 0x000ea80000300a00 */
[----:B------:R-:W2:Y:S04]  /*871b0*/  LDL.LU.64 R4, [R1+0x50c0] ;  /* 0x0050c00001047983 */ /* 0x000ea80000300a00 */
        /* <DEDUP_REMOVED lines=13> */
[----:B0-----:R-:W2:Y:S04]  /*87290*/  LDL.LU.64 R58, [R1+0x50a0] ;  /* 0x0050a000013a7983 */ /* 0x001ea80000300a00 */
[----:B------:R-:W4:Y:S01]  /*872a0*/  LDL.LU.64 R56, [R1+0x5098] ;  /* 0x0050980001387983 */ /* 0x000f220000300a00 */
[----:B--2---:R-:W-:-:S15]  /*872b0*/  HMMA.16816.F32 R12, R4, R58, R12 ;  /* 0x0000003a040c723c */ /* 0x004fde000000180c */
        /* <DEDUP_REMOVED lines=9> */
[----:B0-----:R-:W3:Y:S04]  /*87350*/  LDL.LU.64 R46, [R1+0x5080] ;  /* 0x00508000012e7983 */ /* 0x001ee80000300a00 */
[----:B------:R-:W2:Y:S02]  /*87360*/  LDL.LU.64 R44, [R1+0x5078] ;  /* 0x00507800012c7983 */ /* 0x000ea40000300a00 */
[C---:B--2---:R-:W-:Y:S08]  /*87370*/  HMMA.16816.F32 R8, R4.reuse, R44, R8 ;  /* 0x0000002c0408723c */ /* 0x044ff00000001808 */
[----:B---3--:R-:W-:Y:S11]  /*87380*/  HMMA.16816.F32 R16, R4, R46, R16 ;  /* 0x0000002e0410723c */ /* 0x008ff60000001810 */
[----:B------:R0:W-:Y:S04]  /*87390*/  STL.64 [R1+0xa30], R8 ;  /* 0x000a300801007387 */ /* 0x0001e80000100a00 */
[----:B------:R1:W-:Y:S04]  /*873a0*/  STL.64 [R1+0xa38], R10 ;  /* 0x000a380a01007387 */ /* 0x0003e80000100a00 */
[----:B0-----:R-:W-:Y:S01]  /*873b0*/  IMAD.MOV.U32 R9, RZ, RZ, R18 ;  /* 0x000000ffff097224 */ /* 0x001fe200078e0012 */
[----:B-1----:R-:W2:Y:S04]  /*873c0*/  LDL.LU.64 R10, [R1+0x5070] ;  /* 0x00507000010a7983 */ /* 0x002ea80000300a00 */
[----:B------:R0:W-:Y:S01]  /*873d0*/  STL.64 [R1+0xa20], R16 ;  /* 0x000a201001007387 */ /* 0x0001e20000100a00 */
[----:B------:R-:W-:-:S03]  /*873e0*/  IMAD.MOV.U32 R8, RZ, RZ, R19 ;  /* 0x000000ffff087224 */ /* 0x000fc600078e0013 */
[----:B------:R-:W3:Y:S04]  /*873f0*/  LDL.LU.64 R18, [R1+0x5068] ;  /* 0x0050680001127983 */ /* 0x000ee80000300a00 */
[----:B0-----:R-:W3:Y:S01]  /*87400*/  LDL.LU.64 R16, [R1+0x5060] ;  /* 0x0050600001107983 */ /* 0x001ee20000300a00 */
[C---:B------:R-:W-:Y:S03]  /*87410*/  HMMA.16816.F32 R24, R4.reuse, R42, R24 ;  /* 0x0000002a0418723c */ /* 0x040fe60000001818 */
[----:B--2---:R-:W-:Y:S04]  /*87420*/  STL.64 [R1+0x4fd8], R10 ;  /* 0x004fd80a01007387 */ /* 0x004fe80000100a00 */
[----:B------:R0:W-:Y:S01]  /*87430*/  STL.64 [R1+0x4fd0], R8 ;  /* 0x004fd00801007387 */ /* 0x0001e20000100a00 */
[----:B---3--:R-:W-:Y:S03]  /*87440*/  HMMA.16816.F32 R4, R4, R60, R16 ;  /* 0x0000003c0404723c */ /* 0x008fe60000001810 */
        /* <DEDUP_REMOVED lines=8> */
[----:B------:R-:W2:Y:S04]  /*874d0*/  LDL.LU.64 R18, [R1+0x5048] ;  /* 0x0050480001127983 */ /* 0x000ea80000300a00 */
[----:B------:R-:W2:Y:S04]  /*874e0*/  LDL.LU.64 R16, [R1+0x5040] ;  /* 0x0050400001107983 */ /* 0x000ea80000300a00 */
[----:B------:R-:W-:Y:S04]  /*874f0*/  STL.64 [R1+0xa00], R4 ;  /* 0x000a000401007387 */ /* 0x000fe80000100a00 */
[----:B------:R0:W-:Y:S04]  /*87500*/  STL.64 [R1+0xa08], R6 ;  /* 0x000a080601007387 */ /* 0x0001e80000100a00 */
[----:B0-----:R-:W2:Y:S04]  /*87510*/  LDL.LU.64 R6, [R1+0x5038] ;  /* 0x0050380001067983 */ /* 0x001ea80000300a00 */
[----:B------:R-:W2:Y:S02]  /*87520*/  LDL.LU.64 R4, [R1+0x5030] ;  /* 0x0050300001047983 */ /* 0x000ea40000300a00 */
[C---:B--2---:R-:W-:Y:S08]  /*87530*/  HMMA.16816.F32 R48, R4.reuse, R54, R48 ;  /* 0x000000360430723c */ /* 0x044ff00000001830 */
[C---:B---3--:R-:W-:Y:S08]  /*87540*/  HMMA.16816.F32 R24, R4.reuse, R34, R24 ;  /* 0x000000220418723c */ /* 0x048ff00000001818 */
[C---:B------:R-:W-:Y:S03]  /*87550*/  HMMA.16816.F32 R16, R4.reuse, R58, R16 ;  /* 0x0000003a0410723c */ /* 0x040fe60000001810 */
        /* <DEDUP_REMOVED lines=10> */
[----:B0-----:R-:W2:Y:S04]  /*87600*/  LDL.LU.64 R18, [R1+0x5008] ;  /* 0x0050080001127983 */ /* 0x001ea80000300a00 */
[----:B------:R-:W2:Y:S04]  /*87610*/  LDL.LU.64 R16, [R1+0x5000] ;  /* 0x0050000001107983 */ /* 0x000ea80000300a00 */
[----:B------:R-:W-:Y:S04]  /*87620*/  STL.64 [R1+0x4ff8], R58 ;  /* 0x004ff83a01007387 */ /* 0x000fe80000100a00 */
[----:B----4-:R0:W-:Y:S04]  /*87630*/  STL.64 [R1+0x4ff0], R56 ;  /* 0x004ff03801007387 */ /* 0x0101e80000100a00 */
[----:B0-----:R-:W4:Y:S04]  /*87640*/  LDL.LU R56, [R1+0x4d0] ;  /* 0x0004d00001387983 */ /* 0x001f280000300800 */
[----:B------:R-:W4:Y:S04]  /*87650*/  LDL.LU R57, [R1+0x4d4] ;  /* 0x0004d40001397983 */ /* 0x000f280000300800 */
[----:B------:R-:W4:Y:S04]  /*87660*/  LDL.LU R58, [R1+0x4d8] ;  /* 0x0004d800013a7983 */ /* 0x000f280000300800 */
[----:B------:R-:W4:Y:S02]  /*87670*/  LDL.LU R59, [R1+0x4dc] ;  /* 0x0004dc00013b7983 */ /* 0x000f240000300800 */
[----:B----4-:R-:W-:-:S15]  /*87680*/  HMMA.16816.F32 R56, R4, R12, R56 ;  /* 0x0000000c0438723c */ /* 0x010fde0000001838 */
[----:B------:R-:W-:-:S04]  /*87690*/  NOP ;  /* 0x0000000000007918 */ /* 0x000fc80000000000 */
        /* <DEDUP_REMOVED lines=9> */
[----:B------:R0:W-:Y:S02]  /*87730*/  STL.64 [R1+0x9b8], R10 ;  /* 0x0009b80a01007387 */ /* 0x0001e40000100a00 */
[C---:B0-----:R-:W-:Y:S08]  /*87740*/  HMMA.16816.F32 R8, R4.reuse, R42, R28 ;  /* 0x0000002a0408723c */ /* 0x041ff0000000181c */
[----:B------:R-:W-:Y:S11]  /*87750*/  HMMA.16816.F32 R4, R4, R60, R36 ;  /* 0x0000003c0404723c */ /* 0x000ff60000001824 */
[----:B------:R-:W-:Y:S04]  /*87760*/  STL.64 [R1+0x220], R8 ;  /* 0x0002200801007387 */ /* 0x000fe80000100a00 */
[----:B------:R-:W-:Y:S04]  /*87770*/  STL.64 [R1+0x228], R10 ;  /* 0x0002280a01007387 */ /* 0x000fe80000100a00 */
[----:B------:R-:W-:Y:S04]  /*87780*/  STL.64 [R1+0x4b00], R6 ;  /* 0x004b000601007387 */ /* 0x000fe80000100a00 */
[----:B------:R3:W-:Y:S04]  /*87790*/  STL.64 [R1+0x4af8], R4 ;  /* 0x004af80401007387 */ /* 0x0007e80000100a00 */
[----:B------:R-:W2:Y:S01]  /*877a0*/  LDL.LU R44, [R1+0x450] ;  /* 0x00045000012c7983 */ /* 0x000ea20000300800 */
[----:B---3--:R-:W-:-:S15]  /*877b0*/  HMMA.16816.F32 R4, R24, R54, R20 ;  /* 0x000000361804723c */ /* 0x008fde0000001814 */
[----:B------:R-:W-:-:S04]  /*877c0*/  NOP ;  /* 0x0000000000007918 */ /* 0x000fc80000000000 */
[----:B------:R0:W-:Y:S04]  /*877d0*/  STL.64 [R1+0x1f0], R4 ;  /* 0x0001f00401007387 */ /* 0x0001e80000100a00 */
[----:B------:R1:W-:Y:S04]  /*877e0*/  STL.64 [R1+0x1f8], R6 ;  /* 0x0001f80601007387 */ /* 0x0003e80000100a00 */
[----:B------:R-:W2:Y:S04]  /*877f0*/  LDL.LU R45, [R1+0x454] ;  /* 0x00045400012d7983 */ /* 0x000ea80000300800 */
[----:B------:R-:W2:Y:S04]  /*87800*/  LDL.LU R46, [R1+0x458] ;  /* 0x00045800012e7983 */ /* 0x000ea80000300800 */
[----:B------:R-:W2:Y:S04]  /*87810*/  LDL.LU R47, [R1+0x45c] ;  /* 0x00045c00012f7983 */ /* 0x000ea80000300800 */
[----:B------:R-:W3:Y:S04]  /*87820*/  LDL.LU R56, [R1+0x470] ;  /* 0x0004700001387983 */ /* 0x000ee80000300800 */
[----:B------:R-:W3:Y:S04]  /*87830*/  LDL.LU R57, [R1+0x474] ;  /* 0x0004740001397983 */ /* 0x000ee80000300800 */
[----:B------:R-:W3:Y:S04]  /*87840*/  LDL.LU R58, [R1+0x478] ;  /* 0x00047800013a7983 */ /* 0x000ee80000300800 */
[----:B------:R-:W3:Y:S01]  /*87850*/  LDL.LU R59, [R1+0x47c] ;  /* 0x00047c00013b7983 */ /* 0x000ee20000300800 */
[----:B------:R-:W-:-:S03]  /*87860*/  IMAD.MOV.U32 R23, RZ, RZ, R16 ;  /* 0x000000ffff177224 */ /* 0x000fc600078e0010 */
[----:B0-----:R-:W4:Y:S04]  /*87870*/  LDL.LU R4, [R1+0x460] ;  /* 0x0004600001047983 */ /* 0x001f280000300800 */
[----:B------:R-:W4:Y:S04]  /*87880*/  LDL.LU R5, [R1+0x464] ;  /* 0x0004640001057983 */ /* 0x000f280000300800 */
[----:B-1----:R-:W4:Y:S04]  /*87890*/  LDL.LU R6, [R1+0x468] ;  /* 0x0004680001067983 */ /* 0x002f280000300800 */
[----:B------:R-:W4:Y:S01]  /*878a0*/  LDL.LU R7, [R1+0x46c] ;  /* 0x00046c0001077983 */ /* 0x000f220000300800 */
[----:B------:R-:W-:-:S03]  /*878b0*/  IMAD.MOV.U32 R22, RZ, RZ, R17 ;  /* 0x000000ffff167224 */ /* 0x000fc600078e0011 */
[----:B------:R-:W2:Y:S01]  /*878c0*/  LDL.LU R16, [R1+0x420] ;  /* 0x0004200001107983 */ /* 0x000ea20000300800 */
[----:B------:R-:W-:-:S03]  /*878d0*/  IMAD.MOV.U32 R21, RZ, RZ, R18 ;  /* 0x000000ffff157224 */ /* 0x000fc600078e0012 */
[----:B------:R-:W2:Y:S01]  /*878e0*/  LDL.LU R17, [R1+0x424] ;  /* 0x0004240001117983 */ /* 0x000ea20000300800 */
[----:B------:R-:W-:-:S03]  /*878f0*/  IMAD.MOV.U32 R20, RZ, RZ, R19 ;  /* 0x000000ffff147224 */ /* 0x000fc600078e0013 */
        /* <DEDUP_REMOVED lines=15> */
[----:B------:R-:W-:-:S03]  /*879f0*/  IMAD.MOV.U32 R33, RZ, RZ, R42 ;  /* 0x000000ffff217224 */ /* 0x000fc600078e002a */
[----:B------:R-:W4:Y:S01]  /*87a00*/  LDL.LU R41, [R1+0x404] ;  /* 0x0004040001297983 */ /* 0x000f220000300800 */
[----:B------:R-:W-:-:S03]  /*87a10*/  IMAD.MOV.U32 R32, RZ, RZ, R43 ;  /* 0x000000ffff207224 */ /* 0x000fc600078e002b */
        /* <DEDUP_REMOVED lines=9> */
[----:B------:R0:W-:Y:S04]  /*87ab0*/  STL.64 [R1+0x998], R58 ;  /* 0x0009983a01007387 */ /* 0x0001e80000100a00 */
[----:B0-----:R-:W4:Y:S01]  /*87ac0*/  LDL.LU.64 R58, [R1+0x4ff8] ;  /* 0x004ff800013a7983 */ /* 0x001f220000300a00 */
[C---:B--2---:R-:W-:Y:S03]  /*87ad0*/  HMMA.16816.F32 R44, R24.reuse, R12, R44 ;  /* 0x0000000c182c723c */ /* 0x044fe6000000182c */
[----:B------:R-:W2:Y:S05]  /*87ae0*/  LDL.LU.64 R56, [R1+0x4ff0] ;  /* 0x004ff00001387983 */ /* 0x000eaa0000300a00 */
[----:B----4-:R-:W-:-:S15]  /*87af0*/  HMMA.16816.F32 R4, R24, R58, R4 ;  /* 0x0000003a1804723c */ /* 0x010fde0000001804 */
[----:B------:R-:W-:-:S04]  /*87b00*/  NOP ;  /* 0x0000000000007918 */ /* 0x000fc80000000000 */
[----:B------:R0:W-:Y:S04]  /*87b10*/  STL.64 [R1+0x1c0], R4 ;  /* 0x0001c00401007387 */ /* 0x0001e80000100a00 */
[----:B------:R1:W-:Y:S01]  /*87b20*/  STL.64 [R1+0x1c8], R6 ;  /* 0x0001c80601007387 */ /* 0x0003e20000100a00 */
[----:B0-----:R-:W-:Y:S02]  /*87b30*/  IMAD.MOV.U32 R5, RZ, RZ, R46 ;  /* 0x000000ffff057224 */ /* 0x001fe400078e002e */
[----:B------:R-:W-:Y:S02]  /*87b40*/  IMAD.MOV.U32 R4, RZ, RZ, R47 ;  /* 0x000000ffff047224 */ /* 0x000fe400078e002f */
[----:B-1----:R-:W-:Y:S02]  /*87b50*/  IMAD.MOV.U32 R7, RZ, RZ, R44 ;  /* 0x000000ffff077224 */ /* 0x002fe400078e002c */
[----:B------:R-:W-:Y:S01]  /*87b60*/  IMAD.MOV.U32 R6, RZ, RZ, R45 ;  /* 0x000000ffff067224 */ /* 0x000fe200078e002d */
[----:B------:R-:W3:Y:S04]  /*87b70*/  LDL.LU.64 R46, [R1+0x4fe8] ;  /* 0x004fe800012e7983 */ /* 0x000ee80000300a00 */
[----:B------:R-:W4:Y:S04]  /*87b80*/  LDL.LU.64 R44, [R1+0x4fe0] ;  /* 0x004fe000012c7983 */ /* 0x000f280000300a00 */
[----:B------:R0:W-:Y:S02]  /*87b90*/  STL.64 [R1+0x4b90], R6 ;  /* 0x004b900601007387 */ /* 0x0001e40000100a00 */
[----:B0-----:R-:W-:-:S02]  /*87ba0*/  IMAD.MOV.U32 R6, RZ, RZ, R33 ;  /* 0x000000ffff067224 */ /* 0x001fc400078e0021 */
[----:B------:R-:W-:Y:S02]  /*87bb0*/  IMAD.MOV.U32 R7, RZ, RZ, R32 ;  /* 0x000000ffff077224 */ /* 0x000fe400078e0020 */
[----:B------:R-:W-:Y:S01]  /*87bc0*/  IMAD.MOV.U32 R3, RZ, RZ, R34 ;  /* 0x000000ffff037224 */ /* 0x000fe200078e0022 */
[----:B------:R-:W2:Y:S04]  /*87bd0*/  LDL.LU R32, [R1+0x3b0] ;  /* 0x0003b00001207983 */ /* 0x000ea80000300800 */
[----:B------:R-:W2:Y:S01]  /*87be0*/  LDL.LU R33, [R1+0x3b4] ;  /* 0x0003b40001217983 */ /* 0x000ea20000300800 */
[----:B------:R-:W-:-:S03]  /*87bf0*/  IMAD.MOV.U32 R2, RZ, RZ, R35 ;  /* 0x000000ffff027224 */ /* 0x000fc600078e0023 */
[----:B------:R-:W2:Y:S04]  /*87c00*/  LDL.LU R34, [R1+0x3b8] ;  /* 0x0003b80001227983 */ /* 0x000ea80000300800 */
[----:B------:R-:W2:Y:S01]  /*87c10*/  LDL.LU R35, [R1+0x3bc] ;  /* 0x0003bc0001237983 */ /* 0x000ea20000300800 */
[C---:B------:R-:W-:Y:S03]  /*87c20*/  HMMA.16816.F32 R16, R24.reuse, R6, R16 ;  /* 0x000000061810723c */ /* 0x040fe60000001810 */
[----:B------:R-:W-:Y:S05]  /*87c30*/  STL.64 [R1+0x4b88], R4 ;  /* 0x004b880401007387 */ /* 0x000fea0000100a00 */
[C---:B----4-:R-:W-:Y:S08]  /*87c40*/  HMMA.16816.F32 R8, R24.reuse, R44, R8 ;  /* 0x0000002c1808723c */ /* 0x050ff00000001808 */
[C---:B---3--:R-:W-:Y:S11]  /*87c50*/  HMMA.16816.F32 R48, R24.reuse, R46, R48 ;  /* 0x0000002e1830723c */ /* 0x048ff60000001830 */
        /* <DEDUP_REMOVED lines=11> */
[----:B------:R-:W2:Y:S01]  /*87d10*/  LDL.LU.64 R16, [R1+0x4fb0] ;  /* 0x004fb00001107983 */ /* 0x000ea20000300a00 */
[----:B------:R-:W-:Y:S01]  /*87d20*/  IMAD.MOV.U32 R4, RZ, RZ, R3 ;  /* 0x000000ffff047224 */ /* 0x000fe200078e0003 */
[----:B--2---:R-:W-:Y:S02]  /*87d30*/  HMMA.16816.F32 R24, R24, R60, R16 ;  /* 0x0000003c1818723c */ /* 0x004fe40000001810 */
[----:B------:R-:W2:Y:S04]  /*87d40*/  LDL.LU.64 R18, [R1+0x4fa8] ;  /* 0x004fa80001127983 */ /* 0x000ea80000300a00 */
[----:B------:R-:W2:Y:S01]  /*87d50*/  LDL.LU.64 R16, [R1+0x4fa0] ;  /* 0x004fa00001107983 */ /* 0x000ea20000300a00 */
[----:B------:R-:W-:-:S12]  /*87d60*/  IMAD.MOV.U32 R5, RZ, RZ, R2 ;  /* 0x000000ffff057224 */ /* 0x000fd800078e0002 */
[----:B------:R-:W-:Y:S04]  /*87d70*/  STL.64 [R1+0x4a90], R26 ;  /* 0x004a901a01007387 */ /* 0x000fe80000100a00 */
[----:B------:R0:W-:Y:S04]  /*87d80*/  STL.64 [R1+0x4a88], R24 ;  /* 0x004a881801007387 */ /* 0x0001e80000100a00 */
[----:B0-----:R-:W3:Y:S04]  /*87d90*/  LDL.LU R24, [R1+0x370] ;  /* 0x0003700001187983 */ /* 0x001ee80000300800 */
[----:B------:R-:W3:Y:S04]  /*87da0*/  LDL.LU R25, [R1+0x374] ;  /* 0x0003740001197983 */ /* 0x000ee80000300800 */
[----:B------:R-:W3:Y:S04]  /*87db0*/  LDL.LU R26, [R1+0x378] ;  /* 0x00037800011a7983 */ /* 0x000ee80000300800 */
[----:B------:R-:W3:Y:S01]  /*87dc0*/  LDL.LU R27, [R1+0x37c] ;  /* 0x00037c00011b7983 */ /* 0x000ee20000300800 */
[C---:B--2---:R-:W-:Y:S08]  /*87dd0*/  HMMA.16816.F32 R40, R16.reuse, R54, R40 ;  /* 0x000000361028723c */ /* 0x044ff00000001828 */
        /* <DEDUP_REMOVED lines=9> */
[----:B------:R-:W3:Y:S04]  /*87e70*/  LDL.LU.64 R36, [R1+0x4f80] ;  /* 0x004f800001247983 */ /* 0x000ee80000300a00 */
[----:B------:R-:W-:Y:S04]  /*87e80*/  STL.64 [R1+0x100], R20 ;  /* 0x0001001401007387 */ /* 0x000fe80000100a00 */
[----:B------:R0:W-:Y:S04]  /*87e90*/  STL.64 [R1+0x108], R22 ;  /* 0x0001081601007387 */ /* 0x0001e80000100a00 */
[----:B0-----:R-:W4:Y:S04]  /*87ea0*/  LDL.LU.64 R22, [R1+0x4f78] ;  /* 0x004f780001167983 */ /* 0x001f280000300a00 */
[----:B------:R-:W4:Y:S01]  /*87eb0*/  LDL.LU.64 R20, [R1+0x4f70] ;  /* 0x004f700001147983 */ /* 0x000f220000300a00 */
[C---:B------:R-:W-:Y:S08]  /*87ec0*/  HMMA.16816.F32 R28, R16.reuse, R12, R28 ;  /* 0x0000000c101c723c */ /* 0x040ff0000000181c */
[----:B------:R-:W-:Y:S11]  /*87ed0*/  HMMA.16816.F32 R32, R16, R46, R32 ;  /* 0x0000002e1020723c */ /* 0x000ff60000001820 */
[----:B------:R2:W-:Y:S04]  /*87ee0*/  STL.64 [R1+0x940], R28 ;  /* 0x0009401c01007387 */ /* 0x0005e80000100a00 */
[----:B------:R3:W-:Y:S01]  /*87ef0*/  STL.64 [R1+0x948], R30 ;  /* 0x0009481e01007387 */ /* 0x0007e20000100a00 */
[----:B--2---:R-:W-:-:S02]  /*87f00*/  IMAD.MOV.U32 R28, RZ, RZ, R39 ;  /* 0x000000ffff1c7224 */ /* 0x004fc400078e0027 */
[----:B------:R-:W-:Y:S02]  /*87f10*/  IMAD.MOV.U32 R29, RZ, RZ, R38 ;  /* 0x000000ffff1d7224 */ /* 0x000fe400078e0026 */
[----:B---3--:R-:W-:Y:S02]  /*87f20*/  IMAD.MOV.U32 R30, RZ, RZ, R37 ;  /* 0x000000ffff1e7224 */ /* 0x008fe400078e0025 */
[----:B------:R-:W-:Y:S02]  /*87f30*/  IMAD.MOV.U32 R31, RZ, RZ, R36 ;  /* 0x000000ffff1f7224 */ /* 0x000fe400078e0024 */
[----:B----4-:R-:W-:-:S15]  /*87f40*/  HMMA.16816.F32 R36, R16, R44, R20 ;  /* 0x0000002c1024723c */ /* 0x010fde0000001814 */
[----:B------:R-:W-:-:S04]  /*87f50*/  NOP ;  /* 0x0000000000007918 */ /* 0x000fc80000000000 */
[----:B------:R-:W-:Y:S02]  /*87f60*/  IMAD.MOV.U32 R22, RZ, RZ, R38 ;  /* 0x000000ffff167224 */ /* 0x000fe400078e0026 */
[----:B------:R-:W-:Y:S02]  /*87f70*/  IMAD.MOV.U32 R23, RZ, RZ, R39 ;  /* 0x000000ffff177224 */ /* 0x000fe400078e0027 */
[----:B------:R-:W-:Y:S02]  /*87f80*/  IMAD.MOV.U32 R20, RZ, RZ, R36 ;  /* 0x000000ffff147224 */ /* 0x000fe400078e0024 */
[----:B------:R-:W-:Y:S01]  /*87f90*/  IMAD.MOV.U32 R21, RZ, RZ, R37 ;  /* 0x000000ffff157224 */ /* 0x000fe200078e0025 */
[----:B------:R-:W2:Y:S04]  /*87fa0*/  LDL.LU.64 R38, [R1+0x4f68] ;  /* 0x004f680001267983 */ /* 0x000ea80000300a00 */
[----:B------:R-:W2:Y:S04]  /*87fb0*/  LDL.LU.64 R36, [R1+0x4f60] ;  /* 0x004f600001247983 */ /* 0x000ea80000300a00 */
[----:B------:R0:W-:Y:S04]  /*87fc0*/  STL.64 [R1+0x4aa0], R22 ;  /* 0x004aa01601007387 */ /* 0x0001e80000100a00 */
[----:B------:R1:W-:Y:S01]  /*87fd0*/  STL.64 [R1+0x4a98], R20 ;  /* 0x004a981401007387 */ /* 0x0003e20000100a00 */
[----:B0-----:R-:W-:-:S02]  /*87fe0*/  IMAD.MOV.U32 R22, RZ, RZ, R42 ;  /* 0x000000ffff167224 */ /* 0x001fc400078e002a */
[----:B-1----:R-:W-:Y:S02]  /*87ff0*/  IMAD.MOV.U32 R20, RZ, RZ, R40 ;  /* 0x000000ffff147224 */ /* 0x002fe400078e0028 */
[----:B------:R-:W-:Y:S01]  /*88000*/  IMAD.MOV.U32 R21, RZ, RZ, R41 ;  /* 0x000000ffff157224 */ /* 0x000fe200078e0029 */
[----:B------:R-:W3:Y:S04]  /*88010*/  LDL.LU R40, [R1+0x4f5c] ;  /* 0x004f5c0001287983 */ /* 0x000ee80000300800 */
[----:B------:R-:W3:Y:S04]  /*88020*/  LDL.LU R41, [R1+0x4f58] ;  /* 0x004f580001297983 */ /* 0x000ee80000300800 */
[----:B------:R-:W3:Y:S01]  /*88030*/  LDL.LU R42, [R1+0x4f54] ;  /* 0x004f5400012a7983 */ /* 0x000ee20000300800 */
[----:B------:R-:W-:-:S03]  /*88040*/  IMAD.MOV.U32 R23, RZ, RZ, R43 ;  /* 0x000000ffff177224 */ /* 0x000fc600078e002b */
[----:B------:R-:W3:Y:S04]  /*88050*/  LDL.LU R43, [R1+0x4f50] ;  /* 0x004f5000012b7983 */ /* 0x000ee80000300800 */
[----:B------:R-:W-:Y:S04]  /*88060*/  STL.64 [R1+0x930], R32 ;  /* 0x0009302001007387 */ /* 0x000fe80000100a00 */
[----:B------:R0:W-:Y:S04]  /*88070*/  STL.64 [R1+0x938], R34 ;  /* 0x0009382201007387 */ /* 0x0001e80000100a00 */
[----:B0-----:R-:W4:Y:S04]  /*88080*/  LDL.LU.64 R34, [R1+0x4f48] ;  /* 0x004f480001227983 */ /* 0x001f280000300a00 */
[----:B------:R-:W4:Y:S02]  /*88090*/  LDL.LU.64 R32, [R1+0x4f40] ;  /* 0x004f400001207983 */ /* 0x000f240000300a00 */
[C---:B----4-:R-:W-:Y:S08]  /*880a0*/  HMMA.16816.F32 R32, R16.reuse, R6, R32 ;  /* 0x000000061020723c */ /* 0x050ff00000001820 */
[----:B---3--:R-:W-:Y:S11]  /*880b0*/  HMMA.16816.F32 R40, R16, R60, R40 ;  /* 0x0000003c1028723c */ /* 0x008ff60000001828 */
[----:B------:R-:W-:Y:S04]  /*880c0*/  STL.64 [R1+0xa0], R32 ;  /* 0x0000a02001007387 */ /* 0x000fe80000100a00 */
[----:B------:R0:W-:Y:S04]  /*880d0*/  STL.64 [R1+0xa8], R34 ;  /* 0x0000a82201007387 */ /* 0x0001e80000100a00 */
[----:B0-----:R-:W3:Y:S04]  /*880e0*/  LDL.LU.64 R34, [R1+0x4f38] ;  /* 0x004f380001227983 */ /* 0x001ee80000300a00 */
[----:B------:R-:W3:Y:S04]  /*880f0*/  LDL.LU.64 R32, [R1+0x4f30] ;  /* 0x004f300001207983 */ /* 0x000ee80000300a00 */
[----:B------:R-:W3:Y:S04]  /*88100*/  LDL.LU R16, [R1+0x380] ;  /* 0x0003800001107983 */ /* 0x000ee80000300800 */
[----:B------:R-:W3:Y:S04]  /*88110*/  LDL.LU R17, [R1+0x384] ;  /* 0x0003840001117983 */ /* 0x000ee80000300800 */
[----:B------:R-:W3:Y:S01]  /*88120*/  LDL.LU R18, [R1+0x388] ;  /* 0x0003880001127983 */ /* 0x000ee20000300800 */
[----:B------:R-:W-:-:S03]  /*88130*/  IMAD.MOV.U32 R19, RZ, RZ, R52 ;  /* 0x000000ffff137224 */ /* 0x000fc600078e0034 */
[----:B------:R-:W-:Y:S04]  /*88140*/  STL.64 [R1+0x4a48], R42 ;  /* 0x004a482a01007387 */ /* 0x000fe80000100a00 */
[----:B------:R0:W-:Y:S01]  /*88150*/  STL.64 [R1+0x4a40], R40 ;  /* 0x004a402801007387 */ /* 0x0001e20000100a00 */
[----:B------:R-:W-:Y:S02]  /*88160*/  IMAD.MOV.U32 R2, RZ, RZ, R12 ;  /* 0x000000ffff027224 */ /* 0x000fe400078e000c */
[----:B------:R-:W-:Y:S02]  /*88170*/  IMAD.MOV.U32 R3, RZ, RZ, R13 ;  /* 0x000000ffff037224 */ /* 0x000fe400078e000d */
[----:B0-----:R-:W-:Y:S01]  /*88180*/  IMAD.MOV.U32 R40, RZ, RZ, R15 ;  /* 0x000000ffff287224 */ /* 0x001fe200078e000f */
[----:B---3--:R-:W-:-:S15]  /*88190*/  HMMA.16816.F32 R16, R32, R54, R16 ;  /* 0x000000362010723c */ /* 0x008fde0000001810 */
[----:B------:R-:W-:-:S04]  /*881a0*/  NOP ;  /* 0x0000000000007918 */ /* 0x000fc80000000000 */
[----:B------:R-:W-:Y:S04]  /*881b0*/  STL.64 [R1+0x70], R16 ;  /* 0x0000701001007387 */ /* 0x000fe80000100a00 */
[----:B------:R0:W-:Y:S01]  /*881c0*/  STL [R1+0x78], R18 ;  /* 0x0000781201007387 */ /* 0x0001e20000100800 */
[----:B------:R-:W-:Y:S02]  /*881d0*/  IMAD.MOV.U32 R52, RZ, RZ, R19 ;  /* 0x000000ffff347224 */ /* 0x000fe400078e0013 */
[C---:B0-----:R-:W-:Y:S01]  /*881e0*/  HMMA.16816.F32 R16, R32.reuse, R4, R24 ;  /* 0x000000042010723c */ /* 0x041fe20000001818 */
[----:B------:R-:W3:Y:S07]  /*881f0*/  LDL.LU R24, [R1+0xf50] ;  /* 0x000f500001187983 */ /* 0x000eee0000300800 */
[C---:B------:R-:W-:Y:S11]  /*88200*/  HMMA.16816.F32 R28, R32.reuse, R12, R28 ;  /* 0x0000000c201c723c */ /* 0x040ff6000000181c */
[----:B------:R-:W-:Y:S04]  /*88210*/  STL.64 [R1+0x40], R16 ;  /* 0x0000401001007387 */ /* 0x000fe80000100a00 */
[----:B------:R2:W-:Y:S04]  /*88220*/  STL.64 [R1+0x48], R18 ;  /* 0x0000481201007387 */ /* 0x0005e80000100a00 */
[----:B------:R-:W3:Y:S04]  /*88230*/  LDL.LU R25, [R1+0xf54] ;  /* 0x000f540001197983 */ /* 0x000ee80000300800 */
[----:B------:R-:W3:Y:S04]  /*88240*/  LDL.LU R26, [R1+0xf58] ;  /* 0x000f5800011a7983 */ /* 0x000ee80000300800 */
[----:B------:R-:W3:Y:S01]  /*88250*/  LDL.LU R27, [R1+0xf5c] ;  /* 0x000f5c00011b7983 */ /* 0x000ee20000300800 */
[----:B--2---:R-:W-:-:S15]  /*88260*/  HMMA.16816.F32 R16, R32, R58, R36 ;  /* 0x0000003a2010723c */ /* 0x004fde0000001824 */
[----:B------:R-:W-:-:S04]  /*88270*/  NOP ;  /* 0x0000000000007918 */ /* 0x000fc80000000000 */
[----:B------:R-:W-:Y:S02]  /*88280*/  IMAD.MOV.U32 R38, RZ, RZ, R18 ;  /* 0x000000ffff267224 */ /* 0x000fe400078e0012 */
[----:B------:R-:W-:Y:S02]  /*88290*/  IMAD.MOV.U32 R39, RZ, RZ, R19 ;  /* 0x000000ffff277224 */ /* 0x000fe400078e0013 */
[----:B------:R-:W-:Y:S02]  /*882a0*/  IMAD.MOV.U32 R36, RZ, RZ, R16 ;  /* 0x000000ffff247224 */ /* 0x000fe400078e0010 */
[----:B------:R-:W-:Y:S01]  /*882b0*/  IMAD.MOV.U32 R37, RZ, RZ, R17 ;  /* 0x000000ffff257224 */ /* 0x000fe200078e0011 */
[----:B------:R-:W-:Y:S04]  /*882c0*/  STL.64 [R1+0x4a58], R38 ;  /* 0x004a582601007387 */ /* 0x000fe80000100a00 */
[----:B------:R-:W-:Y:S04]  /*882d0*/  STL.64 [R1+0x4a50], R36 ;  /* 0x004a502401007387 */ /* 0x000fe80000100a00 */
[----:B------:R-:W2:Y:S04]  /*882e0*/  LDL.LU.64 R12, [R1+0x4f28] ;  /* 0x004f2800010c7983 */ /* 0x000ea80000300a00 */
[----:B------:R-:W-:Y:S04]  /*882f0*/  STL [R1+0x4a14], R28 ;  /* 0x004a141c01007387 */ /* 0x000fe80000100800 */
[----:B------:R-:W-:Y:S04]  /*88300*/  STL [R1+0x4a10], R29 ;  /* 0x004a101d01007387 */ /* 0x000fe80000100800 */
[----:B------:R-:W-:Y:S04]  /*88310*/  STL [R1+0x4a0c], R30 ;  /* 0x004a0c1e01007387 */ /* 0x000fe80000100800 */
[----:B------:R-:W-:Y:S04]  /*88320*/  STL [R1+0x4a08], R31 ;  /* 0x004a081f01007387 */ /* 0x000fe80000100800 */
[----:B------:R-:W2:Y:S01]  /*88330*/  LDL.LU R15, [R1+0x4f20] ;  /* 0x004f2000010f7983 */ /* 0x000ea20000300800 */
[C---:B------:R-:W-:Y:S03]  /*88340*/  HMMA.16816.F32 R16, R32.reuse, R44, R20 ;  /* 0x0000002c2010723c */ /* 0x040fe60000001814 */
[----:B------:R-:W4:Y:S04]  /*88350*/  LDL.LU R41, [R1+0xf44] ;  /* 0x000f440001297983 */ /* 0x000f280000300800 */
[----:B------:R-:W4:Y:S04]  /*88360*/  LDL.LU R42, [R1+0xf48] ;  /* 0x000f4800012a7983 */ /* 0x000f280000300800 */
[----:B------:R-:W4:Y:S08]  /*88370*/  LDL.LU R43, [R1+0xf4c] ;  /* 0x000f4c00012b7983 */ /* 0x000f300000300800 */
[----:B------:R-:W-:Y:S04]  /*88380*/  STL [R1+0x4a24], R16 ;  /* 0x004a241001007387 */ /* 0x000fe80000100800 */
[----:B------:R0:W-:Y:S04]  /*88390*/  STL [R1+0x4a20], R17 ;  /* 0x004a201101007387 */ /* 0x0001e80000100800 */
[----:B0-----:R-:W3:Y:S04]  /*883a0*/  LDL.LU.64 R16, [R1+0x338] ;  /* 0x0003380001107983 */ /* 0x001ee80000300a00 */
[----:B------:R-:W-:Y:S04]  /*883b0*/  STL [R1+0x4a1c], R18 ;  /* 0x004a1c1201007387 */ /* 0x000fe80000100800 */
[----:B------:R-:W-:Y:S04]  /*883c0*/  STL [R1+0x4a18], R19 ;  /* 0x004a181301007387 */ /* 0x000fe80000100800 */
[----:B------:R-:W-:Y:S04]  /*883d0*/  STL.64 [R1+0x4ed8], R46 ;  /* 0x004ed82e01007387 */ /* 0x000fe80000100a00 */
[----:B------:R-:W-:Y:S01]  /*883e0*/  STL.64 [R1+0x4ef0], R44 ;  /* 0x004ef02c01007387 */ /* 0x000fe20000100a00 */
[----:B--2---:R-:W-:-:S15]  /*883f0*/  HMMA.16816.F32 R12, R32, R46, R12 ;  /* 0x0000002e200c723c */ /* 0x004fde000000180c */
[----:B------:R-:W-:-:S04]  /*88400*/  NOP ;  /* 0x0000000000007918 */ /* 0x000fc80000000000 */
[----:B------:R0:W-:Y:S04]  /*88410*/  STL.64 [R1+0x4a60], R12 ;  /* 0x004a600c01007387 */ /* 0x0001e80000100a00 */
[----:B0-----:R-:W2:Y:S04]  /*88420*/  LDL.LU.64 R12, [R1+0x2b8] ;  /* 0x0002b800010c7983 */ /* 0x001ea80000300a00 */
[----:B------:R-:W-:Y:S04]  /*88430*/  STL [R1+0x4a28], R15 ;  /* 0x004a280f01007387 */ /* 0x000fe80000100800 */
[----:B------:R-:W-:Y:S01]  /*88440*/  STL [R1+0x4e68], R14 ;  /* 0x004e680e01007387 */ /* 0x000fe20000100800 */
[----:B------:R-:W-:-:S02]  /*88450*/  IMAD.MOV.U32 R46, RZ, RZ, R48 ;  /* 0x000000ffff2e7224 */ /* 0x000fc400078e0030 */
[----:B------:R-:W-:Y:S02]  /*88460*/  IMAD.MOV.U32 R47, RZ, RZ, R49 ;  /* 0x000000ffff2f7224 */ /* 0x000fe400078e0031 */
[----:B------:R-:W-:Y:S02]  /*88470*/  IMAD.MOV.U32 R20, RZ, RZ, R50 ;  /* 0x000000ffff147224 */ /* 0x000fe400078e0032 */
[----:B------:R-:W-:Y:S01]  /*88480*/  IMAD.MOV.U32 R21, RZ, RZ, R51 ;  /* 0x000000ffff157224 */ /* 0x000fe200078e0033 */
[----:B--2---:R3:W-:Y:S04]  /*88490*/  STL.64 [R1+0x4e60], R12 ;  /* 0x004e600c01007387 */ /* 0x0047e80000100a00 */
[----:B------:R-:W2:Y:S01]  /*884a0*/  LDL.LU R44, [R1+0xf30] ;  /* 0x000f3000012c7983 */ /* 0x000ea20000300800 */
[----:B---3--:R-:W-:Y:S01]  /*884b0*/  HMMA.16816.F32 R12, R32, R6, R24 ;  /* 0x00000006200c723c */ /* 0x008fe20000001818 */
[----:B------:R-:W-:-:S02]  /*884c0*/  IMAD.MOV.U32 R25, RZ, RZ, R11 ;  /* 0x000000ffff197224 */ /* 0x000fc400078e000b */
[----:B------:R-:W-:-:S15]  /*884d0*/  IMAD.MOV.U32 R26, RZ, RZ, R10 ;  /* 0x000000ffff1a7224 */ /* 0x000fde00078e000a */
[----:B------:R-:W-:Y:S01]  /*884e0*/  NOP ;  /* 0x0000000000007918 */ /* 0x000fe20000000000 */
[----:B------:R-:W-:Y:S04]  /*884f0*/  STL.64 [R1+0x920], R12 ;  /* 0x0009200c01007387 */ /* 0x000fe80000100a00 */
[----:B------:R4:W-:Y:S04]  /*88500*/  STL.64 [R1+0x928], R14 ;  /* 0x0009280e01007387 */ /* 0x0009e80000100a00 */
[----:B------:R-:W2:Y:S04]  /*88510*/  LDL.LU R45, [R1+0xf34] ;  /* 0x000f3400012d7983 */ /* 0x000ea80000300800 */
[----:B------:R-:W2:Y:S04]  /*88520*/  LDL.LU R48, [R1+0x4f1c] ;  /* 0x004f1c0001307983 */ /* 0x000ea80000300800 */
[----:B------:R-:W2:Y:S04]  /*88530*/  LDL.LU R49, [R1+0x4f18] ;  /* 0x004f180001317983 */ /* 0x000ea80000300800 */
[----:B------:R-:W2:Y:S04]  /*88540*/  LDL.LU R50, [R1+0x4f14] ;  /* 0x004f140001327983 */ /* 0x000ea80000300800 */
[----:B------:R-:W2:Y:S04]  /*88550*/  LDL.LU R51, [R1+0x4f10] ;  /* 0x004f100001337983 */ /* 0x000ea80000300800 */
[----:B------:R-:W-:Y:S04]  /*88560*/  STL.64 [R1+0x4ed0], R6 ;  /* 0x004ed00601007387 */ /* 0x000fe80000100a00 */
[----:B------:R-:W3:Y:S04]  /*88570*/  LDL.64 R36, [R1+0x2f8] ;  /* 0x0002f80001247983 */ /* 0x000ee80000100a00 */
[----:B------:R-:W2:Y:S01]  /*88580*/  LDL.LU.64 R10, [R1+0x318] ;  /* 0x00031800010a7983 */ /* 0x000ea20000300a00 */
[----:B----4-:R-:W-:Y:S03]  /*88590*/  HMMA.16816.F32 R12, R32, R60, R40 ;  /* 0x0000003c200c723c */ /* 0x010fe60000001828 */
[----:B--2---:R-:W-:Y:S04]  /*885a0*/  STL.64 [R1+0x4e98], R10 ;  /* 0x004e980a01007387 */ /* 0x004fe80000100a00 */
[----:B------:R0:W-:Y:S04]  /*885b0*/  STL.64 [R1+0x4e90], R8 ;  /* 0x004e900801007387 */ /* 0x0001e80000100a00 */
[----:B------:R-:W2:Y:S08]  /*885c0*/  LDL.LU.64 R38, [R1+0x278] ;  /* 0x0002780001267983 */ /* 0x000eb00000300a00 */
[----:B------:R-:W-:-:S02]  /*885d0*/  IMAD.MOV.U32 R19, RZ, RZ, R12 ;  /* 0x000000ffff137224 */ /* 0x000fc400078e000c */
[----:B------:R-:W-:Y:S02]  /*885e0*/  IMAD.MOV.U32 R22, RZ, RZ, R57 ;  /* 0x000000ffff167224 */ /* 0x000fe400078e0039 */
[----:B------:R-:W-:Y:S01]  /*885f0*/  IMAD.MOV.U32 R23, RZ, RZ, R56 ;  /* 0x000000ffff177224 */ /* 0x000fe200078e0038 */
[C---:B0-----:R-:W-:Y:S01]  /*88600*/  HMMA.16816.F32 R8, R48.reuse, R54, R44 ;  /* 0x000000363008723c */ /* 0x041fe2000000182c */
[----:B--2---:R-:W-:Y:S04]  /*88610*/  STL.64 [R1+0x4e88], R38 ;  /* 0x004e882601007387 */ /* 0x004fe80000100a00 */
[----:B---3--:R-:W-:Y:S04]  /*88620*/  STL.64 [R1+0x4e80], R36 ;  /* 0x004e802401007387 */ /* 0x008fe80000100a00 */
[----:B------:R-:W-:Y:S04]  /*88630*/  STL [R1+0x4ee8], R19 ;  /* 0x004ee81301007387 */ /* 0x000fe80000100800 */
[----:B------:R-:W-:Y:S04]  /*88640*/  STL.64 [R1+0x4ee0], R16 ;  /* 0x004ee01001007387 */ /* 0x000fe80000100a00 */
[----:B------:R-:W2:Y:S04]  /*88650*/  LDL.LU R40, [R1+0x210] ;  /* 0x0002100001287983 */ /* 0x000ea80000300800 */
[----:B------:R-:W2:Y:S04]  /*88660*/  LDL.LU R41, [R1+0x214] ;  /* 0x0002140001297983 */ /* 0x000ea80000300800 */
[----:B------:R-:W3:Y:S04]  /*88670*/  LDL.LU R42, [R1+0x218] ;  /* 0x00021800012a7983 */ /* 0x000ee80000300800 */
[----:B------:R-:W3:Y:S01]  /*88680*/  LDL.LU R43, [R1+0x21c] ;  /* 0x00021c00012b7983 */ /* 0x000ee20000300800 */
[----:B------:R-:W-:Y:S01]  /*88690*/  HMMA.16816.F32 R32, R48, R4, R20 ;  /* 0x000000043020723c */ /* 0x000fe20000001814 */
[----:B------:R-:W-:-:S02]  /*886a0*/  IMAD.MOV.U32 R30, RZ, RZ, R15 ;  /* 0x000000ffff1e7224 */ /* 0x000fc400078e000f */
[----:B------:R-:W-:Y:S02]  /*886b0*/  IMAD.MOV.U32 R27, RZ, RZ, R0 ;  /* 0x000000ffff1b7224 */ /* 0x000fe400078e0000 */
[----:B------:R-:W-:Y:S02]  /*886c0*/  IMAD.MOV.U32 R28, RZ, RZ, R13 ;  /* 0x000000ffff1c7224 */ /* 0x000fe400078e000d */
[----:B------:R-:W-:Y:S02]  /*886d0*/  IMAD.MOV.U32 R29, RZ, RZ, R14 ;  /* 0x000000ffff1d7224 */ /* 0x000fe400078e000e */
[----:B------:R-:W-:Y:S01]  /*886e0*/  IMAD.MOV.U32 R0, RZ, RZ, R11 ;  /* 0x000000ffff007224 */ /* 0x000fe200078e000b */
[----:B---3--:R-:W-:Y:S04]  /*886f0*/  STL.64 [R1+0x4e38], R42 ;  /* 0x004e382a01007387 */ /* 0x008fe80000100a00 */
[----:B--2---:R-:W-:Y:S04]  /*88700*/  STL.64 [R1+0x4e30], R40 ;  /* 0x004e302801007387 */ /* 0x004fe80000100a00 */
[----:B------:R-:W-:Y:S04]  /*88710*/  STL [R1+0x4a70], R30 ;  /* 0x004a701e01007387 */ /* 0x000fe80000100800 */
[----:B------:R0:W-:Y:S04]  /*88720*/  STL.64 [R1+0x4a68], R28 ;  /* 0x004a681c01007387 */ /* 0x0001e80000100a00 */
[----:B------:R-:W-:Y:S04]  /*88730*/  STL [R1+0x4be0], R0 ;  /* 0x004be00001007387 */ /* 0x000fe80000100800 */
[----:B------:R-:W-:Y:S04]  /*88740*/  STL.64 [R1+0x4ab0], R34 ;  /* 0x004ab02201007387 */ /* 0x000fe80000100a00 */
[----:B------:R1:W-:Y:S04]  /*88750*/  STL.64 [R1+0x4aa8], R32 ;  /* 0x004aa82001007387 */ /* 0x0003e80000100a00 */
[----:B0-----:R-:W2:Y:S04]  /*88760*/  LDL.LU R28, [R1+0x7e0] ;  /* 0x0007e000011c7983 */ /* 0x001ea80000300800 */
[----:B------:R-:W2:Y:S04]  /*88770*/  LDL.LU R29, [R1+0x7e4] ;  /* 0x0007e400011d7983 */ /* 0x000ea80000300800 */
[----:B------:R-:W3:Y:S04]  /*88780*/  LDL.LU R30, [R1+0x7e8] ;  /* 0x0007e800011e7983 */ /* 0x000ee80000300800 */
[----:B------:R-:W3:Y:S01]  /*88790*/  LDL.LU R31, [R1+0x7ec] ;  /* 0x0007ec00011f7983 */ /* 0x000ee20000300800 */
[----:B------:R-:W-:-:S03]  /*887a0*/  IMAD.MOV.U32 R24, RZ, RZ, R53 ;  /* 0x000000ffff187224 */ /* 0x000fc600078e0035 */
[----:B---3--:R-:W-:Y:S04]  /*887b0*/  STL.64 [R1+0x4e48], R30 ;  /* 0x004e481e01007387 */ /* 0x008fe80000100a00 */
[----:B--2---:R-:W-:Y:S04]  /*887c0*/  STL.64 [R1+0x4e40], R28 ;  /* 0x004e401c01007387 */ /* 0x004fe80000100a00 */
[----:B-1----:R-:W2:Y:S04]  /*887d0*/  LDL.LU R32, [R1+0x7f0] ;  /* 0x0007f00001207983 */ /* 0x002ea80000300800 */
[----:B------:R-:W2:Y:S04]  /*887e0*/  LDL.LU R33, [R1+0x7f4] ;  /* 0x0007f40001217983 */ /* 0x000ea80000300800 */
[----:B------:R-:W3:Y:S04]  /*887f0*/  LDL.LU R34, [R1+0x7f8] ;  /* 0x0007f80001227983 */ /* 0x000ee80000300800 */
[----:B------:R-:W3:Y:S01]  /*88800*/  LDL.LU R35, [R1+0x7fc] ;  /* 0x0007fc0001237983 */ /* 0x000ee20000300800 */
[----:B------:R-:W-:Y:S03]  /*88810*/  HMMA.16816.F32 R4, R48, R58, R24 ;  /* 0x0000003a3004723c */ /* 0x000fe60000001818 */
[----:B---3--:R-:W-:Y:S04]  /*88820*/  STL.64 [R1+0x4e58], R34 ;  /* 0x004e582201007387 */ /* 0x008fe80000100a00 */
[----:B--2---:R-:W-:Y:S04]  /*88830*/  STL.64 [R1+0x4e50], R32 ;  /* 0x004e502001007387 */ /* 0x004fe80000100a00 */
[----:B------:R-:W2:Y:S04]  /*88840*/  LDL.LU R24, [R1+0xe70] ;  /* 0x000e700001187983 */ /* 0x000ea80000300800 */
[----:B------:R-:W2:Y:S04]  /*88850*/  LDL.LU R25, [R1+0xe74] ;  /* 0x000e740001197983 */ /* 0x000ea80000300800 */
[----:B------:R-:W3:Y:S04]  /*88860*/  LDL.LU R26, [R1+0xe78] ;  /* 0x000e7800011a7983 */ /* 0x000ee80000300800 */
[----:B------:R-:W3:Y:S01]  /*88870*/  LDL.LU R27, [R1+0xe7c] ;  /* 0x000e7c00011b7983 */ /* 0x000ee20000300800 */
[----:B------:R-:W-:-:S02]  /*88880*/  IMAD.MOV.U32 R59, RZ, RZ, R6 ;  /* 0x000000ffff3b7224 */ /* 0x000fc400078e0006 */
[----:B------:R-:W-:Y:S02]  /*88890*/  IMAD.MOV.U32 R58, RZ, RZ, R7 ;  /* 0x000000ffff3a7224 */ /* 0x000fe400078e0007 */
[----:B------:R-:W-:Y:S02]  /*888a0*/  IMAD.MOV.U32 R57, RZ, RZ, R9 ;  /* 0x000000ffff397224 */ /* 0x000fe400078e0009 */
[----:B------:R-:W-:Y:S01]  /*888b0*/  IMAD.MOV.U32 R56, RZ, RZ, R10 ;  /* 0x000000ffff387224 */ /* 0x000fe200078e000a */
[----:B---3--:R-:W-:Y:S04]  /*888c0*/  STL.64 [R1+0x4e78], R26 ;  /* 0x004e781a01007387 */ /* 0x008fe80000100a00 */
[----:B--2---:R-:W-:Y:S04]  /*888d0*/  STL.64 [R1+0x4e70], R24 ;  /* 0x004e701801007387 */ /* 0x004fe80000100a00 */
[----:B------:R-:W-:Y:S04]  /*888e0*/  STL.64 [R1+0x4ad0], R58 ;  /* 0x004ad03a01007387 */ /* 0x000fe80000100a00 */
[----:B------:R0:W-:Y:S04]  /*888f0*/  STL.64 [R1+0x4ac8], R56 ;  /* 0x004ac83801007387 */ /* 0x0001e80000100a00 */
[----:B0-----:R-:W2:Y:S04]  /*88900*/  LDL.LU R56, [R1+0x800] ;  /* 0x0008000001387983 */ /* 0x001ea80000300800 */
        /* <DEDUP_REMOVED lines=62> */
[----:B--2---:R-:W-:Y:S03]  /*88cf0*/  HMMA.16816.F32 R44, R48, R46, R56 ;  /* 0x0000002e302c723c */ /* 0x004fe60000001838 */
[----:B------:R-:W2:Y:S04]  /*88d00*/  LDL.LU.64 R58, [R1+0x4f00] ;  /* 0x004f0000013a7983 */ /* 0x000ea80000300a00 */
[----:B------:R-:W2:-:S12]  /*88d10*/  LDL.LU.64 R56, [R1+0x4ef8] ;  /* 0x004ef80001387983 */ /* 0x000e980000300a00 */
[----:B------:R0:W-:Y:S04]  /*88d20*/  STL.64 [R1+0x8e0], R44 ;  /* 0x0008e02c01007387 */ /* 0x0001e80000100a00 */
[----:B------:R1:W-:Y:S04]  /*88d30*/  STL.64 [R1+0x8e8], R46 ;  /* 0x0008e82e01007387 */ /* 0x0003e80000100a00 */
[----:B0-----:R-:W1:Y:S02]  /*88d40*/  LDL.LU.64 R44, [R1+0x4ef0] ;  /* 0x004ef000012c7983 */ /* 0x001e640000300a00 */
[----:B-1----:R-:W-:Y:S02]  /*88d50*/  HMMA.16816.F32 R44, R48, R44, R16 ;  /* 0x0000002c302c723c */ /* 0x002fe40000001810 */
[----:B------:R-:W2:Y:S04]  /*88d60*/  LDL.LU R19, [R1+0x4ee8] ;  /* 0x004ee80001137983 */ /* 0x000ea80000300800 */
[----:B------:R-:W2:-:S13]  /*88d70*/  LDL.LU.64 R16, [R1+0x4ee0] ;  /* 0x004ee00001107983 */ /* 0x000e9a0000300a00 */
[----:B------:R-:W-:Y:S04]  /*88d80*/  STL.64 [R1+0x8d0], R44 ;  /* 0x0008d02c01007387 */ /* 0x000fe80000100a00 */
[----:B------:R0:W-:Y:S04]  /*88d90*/  STL.64 [R1+0x8d8], R46 ;  /* 0x0008d82e01007387 */ /* 0x0001e80000100a00 */
[----:B0-----:R-:W4:Y:S02]  /*88da0*/  LDL.LU.64 R46, [R1+0x4ed8] ;  /* 0x004ed800012e7983 */ /* 0x001f240000300a00 */
[----:B----4-:R-:W-:Y:S02]  /*88db0*/  HMMA.16816.F32 R44, R48, R46, R4 ;  /* 0x0000002e302c723c */ /* 0x010fe40000001804 */
[----:B------:R-:W3:-:S15]  /*88dc0*/  LDL.LU.64 R6, [R1+0x4ed0] ;  /* 0x004ed00001067983 */ /* 0x000ede0000300a00 */
[----:B------:R-:W-:Y:S02]  /*88dd0*/  NOP ;  /* 0x0000000000007918 */ /* 0x000fe40000000000 */
[----:B------:R-:W-:Y:S04]  /*88de0*/  STL.64 [R1+0x8c0], R44 ;  /* 0x0008c02c01007387 */ /* 0x000fe80000100a00 */
[----:B------:R0:W-:Y:S04]  /*88df0*/  STL.64 [R1+0x8c8], R46 ;  /* 0x0008c82e01007387 */ /* 0x0001e80000100a00 */
[----:B0-----:R-:W4:Y:S04]  /*88e00*/  LDL.LU.64 R46, [R1+0x4ec8] ;  /* 0x004ec800012e7983 */ /* 0x001f280000300a00 */
[----:B------:R-:W2:Y:S01]  /*88e10*/  LDL.LU.64 R44, [R1+0x4ec0] ;  /* 0x004ec000012c7983 */ /* 0x000ea20000300a00 */
[----:B---3--:R-:W-:Y:S01]  /*88e20*/  HMMA.16816.F32 R4, R48, R6, R20 ;  /* 0x000000063004723c */ /* 0x008fe20000001814 */
[----:B--2---:R-:W-:-:S02]  /*88e30*/  IMAD.MOV.U32 R20, RZ, RZ, R45 ;  /* 0x000000ffff147224 */ /* 0x004fc400078e002d */
[----:B------:R-:W2:-:S15]  /*88e40*/  LDL.LU R45, [R1+0x4eb8] ;  /* 0x004eb800012d7983 */ /* 0x000e9e0000300800 */
[----:B------:R-:W-:Y:S01]  /*88e50*/  NOP ;  /* 0x0000000000007918 */ /* 0x000fe20000000000 */
[----:B------:R0:W-:Y:S04]  /*88e60*/  STL.64 [R1+0x8b0], R4 ;  /* 0x0008b00401007387 */ /* 0x0001e80000100a00 */
[----:B------:R1:W-:Y:S01]  /*88e70*/  STL.64 [R1+0x8b8], R6 ;  /* 0x0008b80601007387 */ /* 0x0003e20000100a00 */
[----:B----4-:R-:W-:Y:S02]  /*88e80*/  IMAD.MOV.U32 R21, RZ, RZ, R46 ;  /* 0x000000ffff157224 */ /* 0x010fe400078e002e */
[----:B------:R-:W-:Y:S01]  /*88e90*/  IMAD.MOV.U32 R22, RZ, RZ, R47 ;  /* 0x000000ffff167224 */ /* 0x000fe200078e002f */
[----:B------:R-:W2:Y:S04]  /*88ea0*/  LDL.LU R46, [R1+0x4eb4] ;  /* 0x004eb400012e7983 */ /* 0x000ea80000300800 */
[----:B------:R-:W2:Y:S04]  /*88eb0*/  LDL.LU R47, [R1+0x4eb0] ;  /* 0x004eb000012f7983 */ /* 0x000ea80000300800 */
[----:B------:R-:W3:Y:S04]  /*88ec0*/  LDL.LU R23, [R1+0x7cc] ;  /* 0x0007cc0001177983 */ /* 0x000ee80000300800 */
[----:B0-----:R-:W4:Y:S04]  /*88ed0*/  LDL.LU R4, [R1+0x7b0] ;  /* 0x0007b00001047983 */ /* 0x001f280000300800 */
[----:B------:R-:W4:Y:S04]  /*88ee0*/  LDL.LU R5, [R1+0x7b4] ;  /* 0x0007b40001057983 */ /* 0x000f280000300800 */
[----:B-1----:R-:W4:Y:S04]  /*88ef0*/  LDL.LU R6, [R1+0x7b8] ;  /* 0x0007b80001067983 */ /* 0x002f280000300800 */
[----:B------:R-:W4:Y:S01]  /*88f00*/  LDL.LU R7, [R1+0x7bc] ;  /* 0x0007bc0001077983 */ /* 0x000f220000300800 */
[----:B------:R-:W-:Y:S08]  /*88f10*/  HMMA.16816.F32 R8, R52, R16, R8 ;  /* 0x000000103408723c */ /* 0x000ff00000001808 */
[----:B--2---:R-:W-:Y:S01]  /*88f20*/  HMMA.16816.F32 R44, R48, R60, R44 ;  /* 0x0000003c302c723c */ /* 0x004fe2000000182c */
[----:B------:R-:W2:Y:S04]  /*88f30*/  LDL.LU.64 R60, [R1+0x4ea8] ;  /* 0x004ea800013c7983 */ /* 0x000ea80000300a00 */
[----:B------:R-:W3:-:S14]  /*88f40*/  LDL.LU R48, [R1+0x810] ;  /* 0x0008100001307983 */ /* 0x000edc0000300800 */
[----:B------:R0:W-:Y:S04]  /*88f50*/  STL.64 [R1+0x820], R44 ;  /* 0x0008202c01007387 */ /* 0x0001e80000100a00 */
[----:B------:R1:W-:Y:S04]  /*88f60*/  STL.64 [R1+0x828], R46 ;  /* 0x0008282e01007387 */ /* 0x0003e80000100a00 */
[----:B------:R-:W3:Y:S01]  /*88f70*/  LDL.LU R49, [R1+0x814] ;  /* 0x0008140001317983 */ /* 0x000ee20000300800 */
[----:B--2---:R-:W-:Y:S02]  /*88f80*/  IMAD.MOV.U32 R50, RZ, RZ, R60 ;  /* 0x000000ffff327224 */ /* 0x004fe400078e003c */
[----:B------:R-:W-:Y:S01]  /*88f90*/  IMAD.MOV.U32 R51, RZ, RZ, R61 ;  /* 0x000000ffff337224 */ /* 0x000fe200078e003d */
[----:B------:R-:W3:Y:S04]  /*88fa0*/  LDL.LU R60, [R1+0x4ea4] ;  /* 0x004ea400013c7983 */ /* 0x000ee80000300800 */
[----:B------:R-:W3:Y:S04]  /*88fb0*/  LDL.LU R61, [R1+0x4ea0] ;  /* 0x004ea000013d7983 */ /* 0x000ee80000300800 */
[----:B0-----:R-:W2:Y:S04]  /*88fc0*/  LDL.LU.64 R44, [R1+0x298] ;  /* 0x00029800012c7983 */ /* 0x001ea80000300a00 */
[----:B-1----:R-:W2:Y:S04]  /*88fd0*/  LDL.LU.64 R46, [R1+0x2d8] ;  /* 0x0002d800012e7983 */ /* 0x002ea80000300a00 */
        /* <DEDUP_REMOVED lines=19> */
[----:B0-----:R-:W2:Y:S04]  /*89110*/  LDL.LU R14, [R1+0x4e68] ;  /* 0x004e6800010e7983 */ /* 0x001ea80000300800 */
[----:B------:R-:W2:Y:S01]  /*89120*/  LDL.LU.64 R12, [R1+0x4e60] ;  /* 0x004e6000010c7983 */ /* 0x000ea20000300a00 */
        /* <DEDUP_REMOVED lines=16> */
[----:B---3--:R-:W-:-:S15]  /*89230*/  HMMA.16816.F32 R48, R52, R60, R48 ;  /* 0x0000003c3430723c */ /* 0x008fde0000001830 */
[----:B------:R-:W-:-:S04]  /*89240*/  NOP ;  /* 0x0000000000007918 */ /* 0x000fc80000000000 */
[----:B------:R-:W-:Y:S04]  /*89250*/  STL.64 [R1+0x810], R48 ;  /* 0x0008103001007387 */ /* 0x000fe80000100a00 */
[----:B------:R0:W-:Y:S01]  /*89260*/  STL.64 [R1+0x818], R50 ;  /* 0x0008183201007387 */ /* 0x0001e20000100a00 */
[C---:B--2---:R-:W-:Y:S08]  /*89270*/  HMMA.16816.F32 R52, R40.reuse, R16, R56 ;  /* 0x000000102834723c */ /* 0x044ff00000001838 */
[C---:B0-----:R-:W-:Y:S08]  /*89280*/  HMMA.16816.F32 R48, R40.reuse, R10, R32 ;  /* 0x0000000a2830723c */ /* 0x041ff00000001820 */
[C---:B------:R-:W-:Y:S08]  /*89290*/  HMMA.16816.F32 R32, R40.reuse, R36, R28 ;  /* 0x000000242820723c */ /* 0x040ff0000000181c */
[C---:B------:R-:W-:Y:S08]  /*892a0*/  HMMA.16816.F32 R24, R40.reuse, R46, R24 ;  /* 0x0000002e2818723c */ /* 0x040ff00000001818 */
[C---:B------:R-:W-:Y:S08]  /*892b0*/  HMMA.16816.F32 R20, R40.reuse, R12, R20 ;  /* 0x0000000c2814723c */ /* 0x040ff00000001814 */
[C---:B----4-:R-:W-:Y:S01]  /*892c0*/  HMMA.16816.F32 R4, R40.reuse, R44, R4 ;  /* 0x0000002c2804723c */ /* 0x050fe20000001804 */
[----:B------:R-:W-:Y:S04]  /*892d0*/  STL.64 [R1+0x800], R52 ;  /* 0x0008003401007387 */ /* 0x000fe80000100a00 */
[----:B------:R-:W-:Y:S04]  /*892e0*/  STL.64 [R1+0x808], R54 ;  /* 0x0008083601007387 */ /* 0x000fe80000100a00 */
[----:B------:R-:W-:Y:S04]  /*892f0*/  STL.64 [R1+0x7f0], R48 ;  /* 0x0007f03001007387 */ /* 0x000fe80000100a00 */
[----:B------:R-:W-:Y:S04]  /*89300*/  STL.64 [R1+0x7f8], R50 ;  /* 0x0007f83201007387 */ /* 0x000fe80000100a00 */
[----:B------:R-:W2:Y:S04]  /*89310*/  LDL.LU R28, [R1+0xe50] ;  /* 0x000e5000011c7983 */ /* 0x000ea80000300800 */
[----:B------:R0:W-:Y:S04]  /*89320*/  STL.64 [R1+0x7e0], R32 ;  /* 0x0007e02001007387 */ /* 0x0001e80000100a00 */
[----:B------:R1:W-:Y:S04]  /*89330*/  STL.64 [R1+0x7e8], R34 ;  /* 0x0007e82201007387 */ /* 0x0003e80000100a00 */
        /* <DEDUP_REMOVED lines=9> */
[----:B---3--:R-:W3:Y:S04]  /*893d0*/  LDL.LU R24, [R1+0xe40] ;  /* 0x000e400001187983 */ /* 0x008ee80000300800 */
[----:B------:R-:W3:Y:S04]  /*893e0*/  LDL.LU R25, [R1+0xe44] ;  /* 0x000e440001197983 */ /* 0x000ee80000300800 */
[----:B----4-:R-:W3:Y:S04]  /*893f0*/  LDL.LU R26, [R1+0xe48] ;  /* 0x000e4800011a7983 */ /* 0x010ee80000300800 */
[----:B------:R-:W3:Y:S04]  /*89400*/  LDL.LU R27, [R1+0xe4c] ;  /* 0x000e4c00011b7983 */ /* 0x000ee80000300800 */
[----:B------:R-:W-:Y:S04]  /*89410*/  STL [R1+0x4e18], R14 ;  /* 0x004e180e01007387 */ /* 0x000fe80000100800 */
[----:B------:R-:W-:Y:S04]  /*89420*/  STL.64 [R1+0x4e10], R12 ;  /* 0x004e100c01007387 */ /* 0x000fe80000100a00 */
[----:B------:R-:W-:Y:S04]  /*89430*/  STL.64 [R1+0x7c0], R20 ;  /* 0x0007c01401007387 */ /* 0x000fe80000100a00 */
[----:B------:R-:W-:Y:S04]  /*89440*/  STL.64 [R1+0x7c8], R22 ;  /* 0x0007c81601007387 */ /* 0x000fe80000100a00 */
[----:B------:R-:W-:Y:S04]  /*89450*/  STL.64 [R1+0x4e28], R46 ;  /* 0x004e282e01007387 */ /* 0x000fe80000100a00 */
[----:B------:R-:W-:Y:S04]  /*89460*/  STL.64 [R1+0x4e20], R44 ;  /* 0x004e202c01007387 */ /* 0x000fe80000100a00 */
[----:B------:R0:W-:Y:S04]  /*89470*/  STL.64 [R1+0x7b0], R4 ;  /* 0x0007b00401007387 */ /* 0x0001e80000100a00 */
[----:B------:R1:W-:Y:S04]  /*89480*/  STL.64 [R1+0x7b8], R6 ;  /* 0x0007b80601007387 */ /* 0x0003e80000100a00 */
        /* <DEDUP_REMOVED lines=8> */
[----:B--2---:R-:W-:Y:S04]  /*89510*/  STL.64 [R1+0x4dc8], R22 ;  /* 0x004dc81601007387 */ /* 0x004fe80000100a00 */
[----:B------:R0:W-:Y:S04]  /*89520*/  STL.64 [R1+0x4dc0], R20 ;  /* 0x004dc01401007387 */ /* 0x0001e80000100a00 */
[----:B0-----:R-:W3:Y:S04]  /*89530*/  LDL.LU R20, [R1+0x1e0] ;  /* 0x0001e00001147983 */ /* 0x001ee80000300800 */
[----:B------:R-:W3:Y:S04]  /*89540*/  LDL.LU R21, [R1+0x1e4] ;  /* 0x0001e40001157983 */ /* 0x000ee80000300800 */
[----:B------:R-:W3:Y:S04]  /*89550*/  LDL.LU R22, [R1+0x1e8] ;  /* 0x0001e80001167983 */ /* 0x000ee80000300800 */
[----:B------:R-:W3:Y:S04]  /*89560*/  LDL.LU R23, [R1+0x1ec] ;  /* 0x0001ec0001177983 */ /* 0x000ee80000300800 */
[----:B------:R-:W-:Y:S04]  /*89570*/  STL.64 [R1+0x4d48], R6 ;  /* 0x004d480601007387 */ /* 0x000fe80000100a00 */
[----:B----4-:R0:W-:Y:S04]  /*89580*/  STL.64 [R1+0x4d40], R4 ;  /* 0x004d400401007387 */ /* 0x0101e80000100a00 */
[----:B0-----:R-:W2:Y:S04]  /*89590*/  LDL.LU R4, [R1+0x180] ;  /* 0x0001800001047983 */ /* 0x001ea80000300800 */
[----:B------:R-:W2:Y:S04]  /*895a0*/  LDL.LU R5, [R1+0x184] ;  /* 0x0001840001057983 */ /* 0x000ea80000300800 */
[----:B------:R-:W4:Y:S04]  /*895b0*/  LDL.LU R6, [R1+0x188] ;  /* 0x0001880001067983 */ /* 0x000f280000300800 */
[----:B------:R-:W4:Y:S01]  /*895c0*/  LDL.LU R7, [R1+0x18c] ;  /* 0x00018c0001077983 */ /* 0x000f220000300800 */
[C---:B------:R-:W-:Y:S08]  /*895d0*/  HMMA.16816.F32 R32, R40.reuse, R38, R32 ;  /* 0x000000262820723c */ /* 0x040ff00000001820 */
[----:B------:R-:W-:Y:S01]  /*895e0*/  HMMA.16816.F32 R12, R40, R60, R28 ;  /* 0x0000003c280c723c */ /* 0x000fe2000000181c */
[----:B----4-:R-:W-:Y:S04]  /*895f0*/  STL.64 [R1+0x4d88], R6 ;  /* 0x004d880601007387 */ /* 0x010fe80000100a00 */
[----:B--2---:R3:W-:Y:S03]  /*89600*/  STL.64 [R1+0x4d80], R4 ;  /* 0x004d800401007387 */ /* 0x0047e60000100a00 */
[C---:B---3--:R-:W-:Y:S03]  /*89610*/  HMMA.16816.F32 R4, R20.reuse, R16, R24 ;  /* 0x000000101404723c */ /* 0x048fe60000001818 */
[----:B------:R-:W-:Y:S04]  /*89620*/  STL.64 [R1+0x7a0], R32 ;  /* 0x0007a02001007387 */ /* 0x000fe80000100a00 */
[----:B------:R-:W-:Y:S04]  /*89630*/  STL.64 [R1+0x7a8], R34 ;  /* 0x0007a82201007387 */ /* 0x000fe80000100a00 */
[----:B------:R-:W-:Y:S04]  /*89640*/  STL [R1+0x4dd8], R19 ;  /* 0x004dd81301007387 */ /* 0x000fe80000100800 */
        /* <DEDUP_REMOVED lines=39> */
[----:B------:R-:W4:Y:S04]  /*898c0*/  LDL.LU R24, [R1+0xe30] ;  /* 0x000e300001187983 */ /* 0x000f280000300800 */
[----:B------:R-:W4:Y:S04]  /*898d0*/  LDL.LU R25, [R1+0xe34] ;  /* 0x000e340001197983 */ /* 0x000f280000300800 */
[----:B------:R-:W4:Y:S04]  /*898e0*/  LDL.LU R26, [R1+0xe38] ;  /* 0x000e3800011a7983 */ /* 0x000f280000300800 */
[----:B------:R-:W4:Y:S04]  /*898f0*/  LDL.LU R27, [R1+0xe3c] ;  /* 0x000e3c00011b7983 */ /* 0x000f280000300800 */
[----:B---3--:R-:W-:Y:S04]  /*89900*/  STL.64 [R1+0x4e08], R50 ;  /* 0x004e083201007387 */ /* 0x008fe80000100a00 */
[----:B--2---:R2:W-:Y:S04]  /*89910*/  STL.64 [R1+0x4e00], R48 ;  /* 0x004e003001007387 */ /* 0x0045e80000100a00 */
[----:B0-----:R-:W3:Y:S04]  /*89920*/  LDL.LU R56, [R1+0xde0] ;  /* 0x000de00001387983 */ /* 0x001ee80000300800 */
        /* <DEDUP_REMOVED lines=15> */
[----:B----4-:R-:W-:Y:S03]  /*89a20*/  HMMA.16816.F32 R24, R20, R10, R24 ;  /* 0x0000000a1418723c */ /* 0x010fe60000001818 */
        /* <DEDUP_REMOVED lines=23> */
[----:B------:R-:W-:Y:S02]  /*89ba0*/  IMAD.MOV.U32 R43, RZ, RZ, R2 ;  /* 0x000000ffff2b7224 */ /* 0x000fe400078e0002 */
[----:B------:R-:W-:Y:S01]  /*89bb0*/  IMAD.MOV.U32 R3, RZ, RZ, R27 ;  /* 0x000000ffff037224 */ /* 0x000fe200078e001b */
[----:B------:R-:W3:Y:S01]  /*89bc0*/  LDL.LU R31, [R1+0xd3c] ;  /* 0x000d3c00011f7983 */ /* 0x000ee20000300800 */
[----:B------:R-:W-:-:S03]  /*89bd0*/  IMAD.MOV.U32 R2, RZ, RZ, R26 ;  /* 0x000000ffff027224 */ /* 0x000fc600078e001a */
[----:B0-----:R-:W3:Y:S04]  /*89be0*/  LDL.LU R24, [R1+0xd20] ;  /* 0x000d200001187983 */ /* 0x001ee80000300800 */
[----:B------:R-:W3:Y:S04]  /*89bf0*/  LDL.LU R25, [R1+0xd24] ;  /* 0x000d240001197983 */ /* 0x000ee80000300800 */
[----:B------:R-:W3:Y:S04]  /*89c00*/  LDL.LU R26, [R1+0xd28] ;  /* 0x000d2800011a7983 */ /* 0x000ee80000300800 */
[----:B------:R-:W3:Y:S04]  /*89c10*/  LDL.LU R27, [R1+0xd2c] ;  /* 0x000d2c00011b7983 */ /* 0x000ee80000300800 */
[----:B------:R-:W-:Y:S04]  /*89c20*/  STL [R1+0x4be8], R3 ;  /* 0x004be80301007387 */ /* 0x000fe80000100800 */
[----:B------:R-:W-:Y:S01]  /*89c30*/  STL [R1+0x4be4], R2 ;  /* 0x004be40201007387 */ /* 0x000fe20000100800 */
[----:B--2---:R-:W-:-:S15]  /*89c40*/  HMMA.16816.F32 R44, R20, R36, R44 ;  /* 0x00000024142c723c */ /* 0x004fde000000182c */
[----:B------:R-:W-:-:S04]  /*89c50*/  NOP ;  /* 0x0000000000007918 */ /* 0x000fc80000000000 */
[----:B------:R-:W-:Y:S04]  /*89c60*/  STL.64 [R1+0x760], R44 ;  /* 0x0007602c01007387 */ /* 0x000fe80000100a00 */
[----:B------:R0:W-:Y:S04]  /*89c70*/  STL.64 [R1+0x768], R46 ;  /* 0x0007682e01007387 */ /* 0x0001e80000100a00 */
[----:B0-----:R-:W4:Y:S04]  /*89c80*/  LDL.LU.64 R46, [R1+0x4e28] ;  /* 0x004e2800012e7983 */ /* 0x001f280000300a00 */
[----:B------:R-:W3:Y:S01]  /*89c90*/  LDL.LU.64 R44, [R1+0x4e20] ;  /* 0x004e2000012c7983 */ /* 0x000ee20000300a00 */
[----:B----4-:R-:W-:-:S15]  /*89ca0*/  HMMA.16816.F32 R12, R20, R46, R12 ;  /* 0x0000002e140c723c */ /* 0x010fde000000180c */
[----:B------:R-:W-:-:S04]  /*89cb0*/  NOP ;  /* 0x0000000000007918 */ /* 0x000fc80000000000 */
[----:B------:R-:W-:Y:S04]  /*89cc0*/  STL.64 [R1+0x750], R12 ;  /* 0x0007500c01007387 */ /* 0x000fe80000100a00 */
[----:B------:R0:W-:Y:S04]  /*89cd0*/  STL.64 [R1+0x758], R14 ;  /* 0x0007580e01007387 */ /* 0x0001e80000100a00 */
[----:B0-----:R-:W2:Y:S04]  /*89ce0*/  LDL.LU R14, [R1+0x4e18] ;  /* 0x004e1800010e7983 */ /* 0x001ea80000300800 */
[----:B------:R-:W4:Y:S01]  /*89cf0*/  LDL.LU.64 R12, [R1+0x4e10] ;  /* 0x004e1000010c7983 */ /* 0x000f220000300a00 */
[C---:B---3--:R-:W-:Y:S08]  /*89d00*/  HMMA.16816.F32 R52, R20.reuse, R44, R52 ;  /* 0x0000002c1434723c */ /* 0x048ff00000001834 */
[C---:B------:R-:W-:Y:S08]  /*89d10*/  HMMA.16816.F32 R56, R20.reuse, R38, R56 ;  /* 0x000000261438723c */ /* 0x040ff00000001838 */
[C---:B----4-:R-:W-:Y:S08]  /*89d20*/  HMMA.16816.F32 R48, R20.reuse, R12, R48 ;  /* 0x0000000c1430723c */ /* 0x050ff00000001830 */
[----:B------:R-:W-:Y:S11]  /*89d30*/  HMMA.16816.F32 R20, R20, R60, R16 ;  /* 0x0000003c1414723c */ /* 0x000ff60000001810 */
        /* <DEDUP_REMOVED lines=10> */
[----:B0-----:R-:W2:Y:S04]  /*89de0*/  LDL.LU.64 R58, [R1+0x4de8] ;  /* 0x004de800013a7983 */ /* 0x001ea80000300a00 */
[----:B------:R-:W2:Y:S04]  /*89df0*/  LDL.LU.64 R56, [R1+0x4de0] ;  /* 0x004de00001387983 */ /* 0x000ea80000300a00 */
[----:B------:R-:W2:Y:S04]  /*89e00*/  LDL.LU R19, [R1+0x4dd8] ;  /* 0x004dd80001137983 */ /* 0x000ea80000300800 */
[----:B------:R-:W3:Y:S04]  /*89e10*/  LDL.LU.64 R16, [R1+0x4dd0] ;  /* 0x004dd00001107983 */ /* 0x000ee80000300a00 */
[----:B------:R-:W-:Y:S04]  /*89e20*/  STL.64 [R1+0x710], R20 ;  /* 0x0007101401007387 */ /* 0x000fe80000100a00 */
[----:B------:R0:W-:Y:S04]  /*89e30*/  STL.64 [R1+0x718], R22 ;  /* 0x0007181601007387 */ /* 0x0001e80000100a00 */
[----:B0-----:R-:W3:Y:S04]  /*89e40*/  LDL.LU.64 R22, [R1+0x4dc8] ;  /* 0x004dc80001167983 */ /* 0x001ee80000300a00 */
[----:B------:R-:W3:Y:S02]  /*89e50*/  LDL.LU.64 R20, [R1+0x4dc0] ;  /* 0x004dc00001147983 */ /* 0x000ee40000300a00 */
[C---:B---3--:R-:W-:Y:S08]  /*89e60*/  HMMA.16816.F32 R48, R20.reuse, R16, R48 ;  /* 0x000000101430723c */ /* 0x048ff00000001830 */
[C---:B----4-:R-:W-:Y:S08]  /*89e70*/  HMMA.16816.F32 R52, R20.reuse, R10, R52 ;  /* 0x0000000a1434723c */ /* 0x050ff00000001834 */
[C---:B--2---:R-:W-:Y:S08]  /*89e80*/  HMMA.16816.F32 R56, R20.reuse, R36, R56 ;  /* 0x000000241438723c */ /* 0x044ff00000001838 */
[C---:B------:R-:W-:Y:S01]  /*89e90*/  HMMA.16816.F32 R4, R20.reuse, R46, R4 ;  /* 0x0000002e1404723c */ /* 0x040fe20000001804 */
        /* <DEDUP_REMOVED lines=18> */
[----:B------:R-:W-:Y:S04]  /*89fc0*/  STL.64 [R1+0x6c0], R48 ;  /* 0x0006c03001007387 */ /* 0x000fe80000100a00 */
[----:B------:R4:W-:Y:S02]  /*89fd0*/  STL.64 [R1+0x6c8], R50 ;  /* 0x0006c83201007387 */ /* 0x0009e40000100a00 */
[C---:B----4-:R-:W-:Y:S08]  /*89fe0*/  HMMA.16816.F32 R48, R20.reuse, R38, R56 ;  /* 0x000000261430723c */ /* 0x050ff00000001838 */
[----:B------:R-:W-:Y:S01]  /*89ff0*/  HMMA.16816.F32 R20, R20, R60, R40 ;  /* 0x0000003c1414723c */ /* 0x000fe20000001828 */
[----:B------:R-:W-:Y:S04]  /*8a000*/  STL.64 [R1+0x6b0], R52 ;  /* 0x0006b03401007387 */ /* 0x000fe80000100a00 */
[----:B------:R-:W-:Y:S04]  /*8a010*/  STL.64 [R1+0x6b8], R54 ;  /* 0x0006b83601007387 */ /* 0x000fe80000100a00 */
[----:B------:R-:W2:Y:S01]  /*8a020*/  LDL.LU R40, [R1+0xd10] ;  /* 0x000d100001287983 */ /* 0x000ea20000300800 */
[C---:B------:R-:W-:Y:S03]  /*8a030*/  HMMA.16816.F32 R32, R4.reuse, R16, R32 ;  /* 0x000000100420723c */ /* 0x040fe60000001820 */
[----:B------:R-:W-:Y:S04]  /*8a040*/  STL.64 [R1+0x6a0], R48 ;  /* 0x0006a03001007387 */ /* 0x000fe80000100a00 */
[----:B------:R-:W-:Y:S04]  /*8a050*/  STL.64 [R1+0x6a8], R50 ;  /* 0x0006a83201007387 */ /* 0x000fe80000100a00 */
        /* <DEDUP_REMOVED lines=9> */
[----:B------:R-:W-:Y:S04]  /*8a0f0*/  STL [R1+0x4d58], R19 ;  /* 0x004d581301007387 */ /* 0x000fe80000100800 */
[----:B------:R0:W-:Y:S04]  /*8a100*/  STL.64 [R1+0x4d50], R16 ;  /* 0x004d501001007387 */ /* 0x0001e80000100a00 */
[----:B------:R-:W-:Y:S04]  /*8a110*/  STL.64 [R1+0x680], R32 ;  /* 0x0006802001007387 */ /* 0x000fe80000100a00 */
[----:B------:R-:W-:Y:S04]  /*8a120*/  STL.64 [R1+0x688], R34 ;  /* 0x0006882201007387 */ /* 0x000fe80000100a00 */
[----:B------:R-:W-:Y:S04]  /*8a130*/  STL.64 [R1+0x4d68], R10 ;  /* 0x004d680a01007387 */ /* 0x000fe80000100a00 */
[----:B------:R1:W-:Y:S01]  /*8a140*/  STL.64 [R1+0x4d60], R8 ;  /* 0x004d600801007387 */ /* 0x0003e20000100a00 */
[C---:B0-----:R-:W-:Y:S08]  /*8a150*/  HMMA.16816.F32 R16, R4.reuse, R10, R28 ;  /* 0x0000000a0410723c */ /* 0x041ff0000000181c */
[C---:B-1----:R-:W-:Y:S11]  /*8a160*/  HMMA.16816.F32 R8, R4.reuse, R36, R24 ;  /* 0x000000240408723c */ /* 0x042ff60000001818 */
        /* <DEDUP_REMOVED lines=14> */
[----:B----4-:R-:W4:Y:S04]  /*8a250*/  LDL.LU R8, [R1+0xce0] ;  /* 0x000ce00001087983 */ /* 0x010f280000300800 */
        /* <DEDUP_REMOVED lines=13> */
[C---:B---3--:R-:W-:Y:S11]  /*8a330*/  HMMA.16816.F32 R20, R4.reuse, R12, R20 ;  /* 0x0000000c0414723c */ /* 0x048ff60000001814 */
[----:B------:R0:W-:Y:S04]  /*8a340*/  STL.64 [R1+0x650], R28 ;  /* 0x0006501c01007387 */ /* 0x0001e80000100a00 */
[----:B------:R1:W-:Y:S04]  /*8a350*/  STL.64 [R1+0x658], R30 ;  /* 0x0006581e01007387 */ /* 0x0003e80000100a00 */
        /* <DEDUP_REMOVED lines=21> */
[----:B--2---:R-:W2:Y:S04]  /*8a4b0*/  LDL.LU R20, [R1+0xc80] ;  /* 0x000c800001147983 */ /* 0x004ea80000300800 */
[----:B------:R-:W2:Y:S04]  /*8a4c0*/  LDL.LU R21, [R1+0xc84] ;  /* 0x000c840001157983 */ /* 0x000ea80000300800 */
[----:B---3--:R-:W2:Y:S04]  /*8a4d0*/  LDL.LU R22, [R1+0xc88] ;  /* 0x000c880001167983 */ /* 0x008ea80000300800 */
[----:B------:R-:W2:Y:S01]  /*8a4e0*/  LDL.LU R23, [R1+0xc8c] ;  /* 0x000c8c0001177983 */ /* 0x000ea20000300800 */
[----:B----4-:R-:W-:-:S15]  /*8a4f0*/  HMMA.16816.F32 R36, R4, R44, R36 ;  /* 0x0000002c0424723c */ /* 0x010fde0000001824 */
[----:B------:R-:W-:-:S04]  /*8a500*/  NOP ;  /* 0x0000000000007918 */ /* 0x000fc80000000000 */
[----:B------:R-:W-:Y:S04]  /*8a510*/  STL.64 [R1+0x630], R36 ;  /* 0x0006302401007387 */ /* 0x000fe80000100a00 */
[----:B------:R0:W-:Y:S04]  /*8a520*/  STL.64 [R1+0x638], R38 ;  /* 0x0006382601007387 */ /* 0x0001e80000100a00 */
[----:B0-----:R-:W3:Y:S04]  /*8a530*/  LDL.LU.64 R38, [R1+0x4d78] ;  /* 0x004d780001267983 */ /* 0x001ee80000300a00 */
[----:B------:R-:W4:Y:S01]  /*8a540*/  LDL.LU.64 R36, [R1+0x4d70] ;  /* 0x004d700001247983 */ /* 0x000f220000300a00 */
[C---:B---3--:R-:W-:Y:S08]  /*8a550*/  HMMA.16816.F32 R8, R4.reuse, R38, R8 ;  /* 0x000000260408723c */ /* 0x048ff00000001808 */
[----:B------:R-:W-:Y:S11]  /*8a560*/  HMMA.16816.F32 R4, R4, R60, R16 ;  /* 0x0000003c0404723c */ /* 0x000ff60000001810 */
[----:B------:R-:W-:Y:S04]  /*8a570*/  STL.64 [R1+0x620], R8 ;  /* 0x0006200801007387 */ /* 0x000fe80000100a00 */
[----:B------:R0:W-:Y:S04]  /*8a580*/  STL.64 [R1+0x628], R10 ;  /* 0x0006280a01007387 */ /* 0x0001e80000100a00 */
[----:B0-----:R-:W3:Y:S04]  /*8a590*/  LDL.LU.64 R10, [R1+0x4d68] ;  /* 0x004d6800010a7983 */ /* 0x001ee80000300a00 */
[----:B------:R-:W2:Y:S04]  /*8a5a0*/  LDL.LU.64 R8, [R1+0x4d60] ;  /* 0x004d600001087983 */ /* 0x000ea80000300a00 */
[----:B------:R-:W2:Y:S04]  /*8a5b0*/  LDL.LU R19, [R1+0x4d58] ;  /* 0x004d580001137983 */ /* 0x000ea80000300800 */
[----:B------:R-:W2:Y:S04]  /*8a5c0*/  LDL.LU.64 R16, [R1+0x4d50] ;  /* 0x004d500001107983 */ /* 0x000ea80000300a00 */
[----:B------:R-:W-:Y:S04]  /*8a5d0*/  STL.64 [R1+0x610], R4 ;  /* 0x0006100401007387 */ /* 0x000fe80000100a00 */
[----:B------:R0:W-:Y:S04]  /*8a5e0*/  STL.64 [R1+0x618], R6 ;  /* 0x0006180601007387 */ /* 0x0001e80000100a00 */
[----:B0-----:R-:W2:Y:S04]  /*8a5f0*/  LDL.LU.64 R6, [R1+0x4d48] ;  /* 0x004d480001067983 */ /* 0x001ea80000300a00 */
[----:B------:R-:W2:Y:S04]  /*8a600*/  LDL.LU.64 R4, [R1+0x4d40] ;  /* 0x004d400001047983 */ /* 0x000ea80000300a00 */
[----:B---3--:R-:W-:Y:S01]  /*8a610*/  STL.64 [R1+0x4d38], R10 ;  /* 0x004d380a01007387 */ /* 0x008fe20000100a00 */
[C---:B--2---:R-:W-:Y:S08]  /*8a620*/  HMMA.16816.F32 R48, R4.reuse, R16, R48 ;  /* 0x000000100430723c */ /* 0x044ff00000001830 */
[C---:B------:R-:W-:Y:S11]  /*8a630*/  HMMA.16816.F32 R24, R4.reuse, R10, R24 ;  /* 0x0000000a0418723c */ /* 0x040ff60000001818 */
[----:B------:R-:W-:Y:S04]  /*8a640*/  STL.64 [R1+0x600], R48 ;  /* 0x0006003001007387 */ /* 0x000fe80000100a00 */
[----:B------:R-:W-:Y:S04]  /*8a650*/  STL.64 [R1+0x608], R50 ;  /* 0x0006083201007387 */ /* 0x000fe80000100a00 */
[----:B------:R-:W-:Y:S04]  /*8a660*/  STL.64 [R1+0x4d30], R8 ;  /* 0x004d300801007387 */ /* 0x000fe80000100a00 */
[----:B------:R0:W-:Y:S04]  /*8a670*/  STL.64 [R1+0x5f0], R24 ;  /* 0x0005f01801007387 */ /* 0x0001e80000100a00 */
[----:B------:R1:W-:Y:S04]  /*8a680*/  STL.64 [R1+0x5f8], R26 ;  /* 0x0005f81a01007387 */ /* 0x0003e80000100a00 */
[----:B0-----:R-:W2:Y:S04]  /*8a690*/  LDL.LU R24, [R1+0xc0] ;  /* 0x0000c00001187983 */ /* 0x001ea80000300800 */
[----:B------:R-:W2:Y:S04]  /*8a6a0*/  LDL.LU R25, [R1+0xc4] ;  /* 0x0000c40001197983 */ /* 0x000ea80000300800 */
[----:B-1----:R-:W3:Y:S04]  /*8a6b0*/  LDL.LU R26, [R1+0xc8] ;  /* 0x0000c800011a7983 */ /* 0x002ee80000300800 */
[----:B------:R-:W3:Y:S04]  /*8a6c0*/  LDL.LU R27, [R1+0xcc] ;  /* 0x0000cc00011b7983 */ /* 0x000ee80000300800 */
[----:B---3--:R-:W-:Y:S04]  /*8a6d0*/  STL.64 [R1+0x4c28], R26 ;  /* 0x004c281a01007387 */ /* 0x008fe80000100a00 */
[----:B--2---:R0:W-:Y:S04]  /*8a6e0*/  STL.64 [R1+0x4c20], R24 ;  /* 0x004c201801007387 */ /* 0x0041e80000100a00 */
[----:B------:R-:W2:Y:S04]  /*8a6f0*/  LDL.LU R48, [R1+0x90] ;  /* 0x0000900001307983 */ /* 0x000ea80000300800 */
[----:B------:R-:W2:Y:S04]  /*8a700*/  LDL.LU R49, [R1+0x94] ;  /* 0x0000940001317983 */ /* 0x000ea80000300800 */
[----:B------:R-:W3:Y:S04]  /*8a710*/  LDL.LU R50, [R1+0x98] ;  /* 0x0000980001327983 */ /* 0x000ee80000300800 */
[----:B------:R-:W3:Y:S01]  /*8a720*/  LDL.LU R51, [R1+0x9c] ;  /* 0x00009c0001337983 */ /* 0x000ee20000300800 */
[C---:B------:R-:W-:Y:S08]  /*8a730*/  HMMA.16816.F32 R8, R4.reuse, R12, R32 ;  /* 0x0000000c0408723c */ /* 0x040ff00000001820 */
[C---:B0-----:R-:W-:Y:S01]  /*8a740*/  HMMA.16816.F32 R24, R4.reuse, R46, R56 ;  /* 0x0000002e0418723c */ /* 0x041fe20000001838 */
[----:B---3--:R-:W-:Y:S04]  /*8a750*/  STL.64 [R1+0x4c08], R50 ;  /* 0x004c083201007387 */ /* 0x008fe80000100a00 */
[----:B--2---:R4:W-:Y:S03]  /*8a760*/  STL.64 [R1+0x4c00], R48 ;  /* 0x004c003001007387 */ /* 0x0049e60000100a00 */
[----:B----4-:R-:W-:-:S15]  /*8a770*/  HMMA.16816.F32 R48, R4, R36, R52 ;  /* 0x000000240430723c */ /* 0x010fde0000001834 */
[----:B------:R-:W-:-:S04]  /*8a780*/  NOP ;  /* 0x0000000000007918 */ /* 0x000fc80000000000 */
[----:B------:R-:W-:Y:S04]  /*8a790*/  STL.64 [R1+0x5e0], R48 ;  /* 0x0005e03001007387 */ /* 0x000fe80000100a00 */
[----:B------:R-:W-:Y:S04]  /*8a7a0*/  STL.64 [R1+0x5e8], R50 ;  /* 0x0005e83201007387 */ /* 0x000fe80000100a00 */
[----:B------:R-:W-:Y:S04]  /*8a7b0*/  STL [R1+0x4d08], R14 ;  /* 0x004d080e01007387 */ /* 0x000fe80000100800 */
        /* <DEDUP_REMOVED lines=9> */
[----:B------:R0:W-:Y:S02]  /*8a850*/  STL.64 [R1+0x5b8], R10 ;  /* 0x0005b80a01007387 */ /* 0x0001e40000100a00 */
[C---:B0-----:R-:W-:Y:S08]  /*8a860*/  HMMA.16816.F32 R8, R4.reuse, R38, R40 ;  /* 0x000000260408723c */ /* 0x041ff00000001828 */
[----:B------:R-:W-:Y:S01]  /*8a870*/  HMMA.16816.F32 R4, R4, R60, R20 ;  /* 0x0000003c0404723c */ /* 0x000fe20000001814 */
[----:B------:R-:W-:Y:S04]  /*8a880*/  STL.64 [R1+0x4d28], R38 ;  /* 0x004d282601007387 */ /* 0x000fe80000100a00 */
[----:B------:R-:W-:Y:S06]  /*8a890*/  STL.64 [R1+0x4d20], R36 ;  /* 0x004d202401007387 */ /* 0x000fec0000100a00 */
[----:B------:R-:W-:Y:S04]  /*8a8a0*/  STL.64 [R1+0x5a0], R8 ;  /* 0x0005a00801007387 */ /* 0x000fe80000100a00 */
[----:B------:R-:W-:Y:S04]  /*8a8b0*/  STL.64 [R1+0x5a8], R10 ;  /* 0x0005a80a01007387 */ /* 0x000fe80000100a00 */
[----:B------:R-:W2:Y:S04]  /*8a8c0*/  LDL.LU R20, [R1+0xb00] ;  /* 0x000b000001147983 */ /* 0x000ea80000300800 */
        /* <DEDUP_REMOVED lines=159> */
[----:B0-----:R-:W3:Y:S04]  /*8b2c0*/  LDL.LU R14, [R1+0x4d08] ;  /* 0x004d0800010e7983 */ /* 0x001ee80000300800 */
[----:B------:R-:W2:Y:S02]  /*8b2d0*/  LDL.LU.64 R12, [R1+0x4d00] ;  /* 0x004d0000010c7983 */ /* 0x000ea40000300a00 */
        /* <DEDUP_REMOVED lines=47> */
[C---:B--2---:R-:W-:Y:S08]  /*8b5d0*/  HMMA.16816.F32 R20, R24.reuse, R12, R20 ;  /* 0x0000000c1814723c */ /* 0x044ff00000001814 */
[C---:B------:R-:W-:Y:S08]  /*8b5e0*/  HMMA.16816.F32 R56, R24.reuse, R38, R56 ;  /* 0x000000261838723c */ /* 0x040ff00000001838 */
[C---:B----4-:R-:W-:Y:S03]  /*8b5f0*/  HMMA.16816.F32 R48, R24.reuse, R44, R48 ;  /* 0x0000002c1830723c */ /* 0x050fe60000001830 */
        /* <DEDUP_REMOVED lines=12> */
[----:B---3--:R-:W-:Y:S03]  /*8b6c0*/  HMMA.16816.F32 R24, R24, R60, R32 ;  /* 0x0000003c1818723c */ /* 0x008fe60000001820 */
[----:B------:R-:W3:Y:S04]  /*8b6d0*/  LDL.LU.64 R34, [R1+0x4c38] ;  /* 0x004c380001227983 */ /* 0x000ee80000300a00 */
[----:B------:R-:W3:-:S12]  /*8b6e0*/  LDL.LU.64 R32, [R1+0x4c30] ;  /* 0x004c300001207983 */ /* 0x000ed80000300a00 */
[----:B------:R-:W-:Y:S04]  /*8b6f0*/  STL.64 [R1+0x490], R24 ;  /* 0x0004901801007387 */ /* 0x000fe80000100a00 */
[----:B------:R0:W-:Y:S04]  /*8b700*/  STL.64 [R1+0x498], R26 ;  /* 0x0004981a01007387 */ /* 0x0001e80000100a00 */
[----:B0-----:R-:W2:Y:S04]  /*8b710*/  LDL.LU.64 R26, [R1+0x4c28] ;  /* 0x004c2800011a7983 */ /* 0x001ea80000300a00 */
[----:B------:R-:W2:Y:S02]  /*8b720*/  LDL.LU.64 R24, [R1+0x4c20] ;  /* 0x004c200001187983 */ /* 0x000ea40000300a00 */
        /* <DEDUP_REMOVED lines=10> */
[----:B------:R-:W-:-:S15]  /*8b7d0*/  HMMA.16816.F32 R52, R24, R36, R52 ;  /* 0x000000241834723c */ /* 0x000fde0000001834 */
[----:B------:R-:W-:-:S04]  /*8b7e0*/  NOP ;  /* 0x0000000000007918 */ /* 0x000fc80000000000 */
[----:B------:R-:W-:Y:S04]  /*8b7f0*/  STL.64 [R1+0x460], R52 ;  /* 0x0004603401007387 */ /* 0x000fe80000100a00 */
[----:B------:R0:W-:Y:S02]  /*8b800*/  STL.64 [R1+0x468], R54 ;  /* 0x0004683601007387 */ /* 0x0001e40000100a00 */
[C---:B0-----:R-:W-:Y:S08]  /*8b810*/  HMMA.16816.F32 R52, R24.reuse, R46, R56 ;  /* 0x0000002e1834723c */ /* 0x041ff00000001838 */
[C---:B---3--:R-:W-:Y:S01]  /*8b820*/  HMMA.16816.F32 R32, R24.reuse, R12, R32 ;  /* 0x0000000c1820723c */ /* 0x048fe20000001820 */
[----:B------:R-:W-:Y:S10]  /*8b830*/  STL [R1+0x4bc8], R14 ;  /* 0x004bc80e01007387 */ /* 0x000ff40000100800 */
[----:B------:R-:W-:Y:S04]  /*8b840*/  STL.64 [R1+0x450], R52 ;  /* 0x0004503401007387 */ /* 0x000fe80000100a00 */
[----:B------:R-:W-:Y:S04]  /*8b850*/  STL.64 [R1+0x458], R54 ;  /* 0x0004583601007387 */ /* 0x000fe80000100a00 */
[----:B------:R0:W-:Y:S02]  /*8b860*/  STL.64 [R1+0x4bc0], R12 ;  /* 0x004bc00c01007387 */ /* 0x0001e40000100a00 */
[C---:B0-----:R-:W-:Y:S02]  /*8b870*/  HMMA.16816.F32 R12, R24.reuse, R44, R28 ;  /* 0x0000002c180c723c */ /* 0x041fe4000000181c */
[----:B------:R-:W-:Y:S04]  /*8b880*/  STL.64 [R1+0x440], R32 ;  /* 0x0004402001007387 */ /* 0x000fe80000100a00 */
[----:B------:R-:W-:Y:S04]  /*8b890*/  STL.64 [R1+0x448], R34 ;  /* 0x0004482201007387 */ /* 0x000fe80000100a00 */
[----:B------:R-:W-:Y:S04]  /*8b8a0*/  STL.64 [R1+0x4bd8], R46 ;  /* 0x004bd82e01007387 */ /* 0x000fe80000100a00 */
[----:B------:R-:W-:Y:S01]  /*8b8b0*/  STL.64 [R1+0x4bd0], R44 ;  /* 0x004bd02c01007387 */ /* 0x000fe20000100a00 */
[C---:B------:R-:W-:Y:S04]  /*8b8c0*/  HMMA.16816.F32 R28, R24.reuse, R38, R40 ;  /* 0x00000026181c723c */ /* 0x040fe80000001828 */
[----:B------:R-:W-:Y:S04]  /*8b8d0*/  STL.64 [R1+0x430], R12 ;  /* 0x0004300c01007387 */ /* 0x000fe80000100a00 */
[----:B------:R2:W-:Y:S04]  /*8b8e0*/  STL.64 [R1+0x438], R14 ;  /* 0x0004380e01007387 */ /* 0x0005e80000100a00 */
[----:B------:R-:W-:Y:S07]  /*8b8f0*/  STL.64 [R1+0x4ba8], R38 ;  /* 0x004ba82601007387 */ /* 0x000fee0000100a00 */
[----:B------:R-:W-:Y:S04]  /*8b900*/  STL.64 [R1+0x420], R28 ;  /* 0x0004201c01007387 */ /* 0x000fe80000100a00 */
[----:B------:R-:W-:Y:S04]  /*8b910*/  STL.64 [R1+0x428], R30 ;  /* 0x0004281e01007387 */ /* 0x000fe80000100a00 */
[----:B------:R-:W-:Y:S01]  /*8b920*/  STL [R1+0x4ba0], R19 ;  /* 0x004ba01301007387 */ /* 0x000fe20000100800 */
[----:B--2---:R-:W-:Y:S08]  /*8b930*/  HMMA.16816.F32 R12, R24, R60, R20 ;  /* 0x0000003c180c723c */ /* 0x004ff00000001814 */
[----:B----4-:R-:W-:Y:S11]  /*8b940*/  HMMA.16816.F32 R4, R48, R16, R4 ;  /* 0x000000103004723c */ /* 0x010ff60000001804 */
[----:B------:R-:W-:Y:S04]  /*8b950*/  STL.64 [R1+0x410], R12 ;  /* 0x0004100c01007387 */ /* 0x000fe80000100a00 */
[----:B------:R-:W-:Y:S04]  /*8b960*/  STL.64 [R1+0x418], R14 ;  /* 0x0004180e01007387 */ /* 0x000fe80000100a00 */
[----:B------:R-:W-:Y:S04]  /*8b970*/  STL.64 [R1+0x4b98], R16 ;  /* 0x004b981001007387 */ /* 0x000fe80000100a00 */
        /* <DEDUP_REMOVED lines=11> */
[----:B------:R-:W3:Y:S01]  /*8ba30*/  LDL.LU R55, [R1+0xa7c] ;  /* 0x000a7c0001377983 */ /* 0x000ee20000300800 */
[----:B------:R-:W-:-:S03]  /*8ba40*/  IMAD.MOV.U32 R3, RZ, RZ, R37 ;  /* 0x000000ffff037224 */ /* 0x000fc600078e0025 */
[----:B---3--:R-:W-:Y:S04]  /*8ba50*/  STL.64 [R1+0x4bf8], R54 ;  /* 0x004bf83601007387 */ /* 0x008fe80000100a00 */
[----:B--2---:R2:W-:Y:S04]  /*8ba60*/  STL.64 [R1+0x4bf0], R52 ;  /* 0x004bf03401007387 */ /* 0x0045e80000100a00 */
        /* <DEDUP_REMOVED lines=28> */
[----:B------:R-:W3:Y:S04]  /*8bc30*/  LDL.LU.64 R56, [R1+0x60] ;  /* 0x0000600001387983 */ /* 0x000ee80000300a00 */
        /* <DEDUP_REMOVED lines=14> */
[----:B------:R-:W3:Y:S04]  /*8bd20*/  LDL.LU R43, [R1+0xa4c] ;  /* 0x000a4c00012b7983 */ /* 0x000ee80000300800 */
[----:B------:R-:W3:Y:S01]  /*8bd30*/  LDL.LU R24, [R1+0xa20] ;  /* 0x000a200001187983 */ /* 0x000ee20000300800 */
[----:B------:R-:W-:Y:S02]  /*8bd40*/  IMAD.MOV.U32 R26, RZ, RZ, R9 ;  /* 0x000000ffff1a7224 */ /* 0x000fe400078e0009 */
[----:B------:R-:W-:Y:S01]  /*8bd50*/  IMAD.MOV.U32 R27, RZ, RZ, R8 ;  /* 0x000000ffff1b7224 */ /* 0x000fe200078e0008 */
[----:B------:R-:W3:Y:S01]  /*8bd60*/  LDL.LU R25, [R1+0xa24] ;  /* 0x000a240001197983 */ /* 0x000ee20000300800 */
[----:B--2---:R-:W-:-:S15]  /*8bd70*/  HMMA.16816.F32 R52, R48, R10, R52 ;  /* 0x0000000a3034723c */ /* 0x004fde0000001834 */
[----:B------:R-:W-:-:S04]  /*8bd80*/  NOP ;  /* 0x0000000000007918 */ /* 0x000fc80000000000 */
[----:B------:R-:W-:Y:S02]  /*8bd90*/  IMAD.MOV.U32 R11, RZ, RZ, R52 ;  /* 0x000000ffff0b7224 */ /* 0x000fe400078e0034 */
[----:B------:R-:W-:Y:S02]  /*8bda0*/  IMAD.MOV.U32 R10, RZ, RZ, R53 ;  /* 0x000000ffff0a7224 */ /* 0x000fe400078e0035 */
[----:B------:R-:W-:Y:S02]  /*8bdb0*/  IMAD.MOV.U32 R9, RZ, RZ, R54 ;  /* 0x000000ffff097224 */ /* 0x000fe400078e0036 */
[----:B------:R-:W-:Y:S02]  /*8bdc0*/  IMAD.MOV.U32 R8, RZ, RZ, R55 ;  /* 0x000000ffff087224 */ /* 0x000fe400078e0037 */
[----:B------:R-:W2:Y:S04]  /*8bdd0*/  LDL.LU.64 R54, [R1+0x4bf8] ;  /* 0x004bf80001367983 */ /* 0x000ea80000300a00 */
[----:B------:R-:W2:Y:S04]  /*8bde0*/  LDL.LU.64 R52, [R1+0x4bf0] ;  /* 0x004bf00001347983 */ /* 0x000ea80000300a00 */
[----:B------:R0:W-:Y:S04]  /*8bdf0*/  STL.64 [R1+0x47c8], R10 ;  /* 0x0047c80a01007387 */ /* 0x0001e80000100a00 */
[----:B0-----:R-:W3:Y:S01]  /*8be00*/  LDL.LU R10, [R1+0x2f8] ;  /* 0x0002f800010a7983 */ /* 0x001ee20000300800 */
[----:B------:R-:W-:-:S03]  /*8be10*/  IMAD.MOV.U32 R11, RZ, RZ, R3 ;  /* 0x000000ffff0b7224 */ /* 0x000fc600078e0003 */
[----:B------:R-:W2:Y:S04]  /*8be20*/  LDL.LU R3, [R1+0x4be8] ;  /* 0x004be80001037983 */ /* 0x000ea80000300800 */
[----:B------:R0:W-:Y:S02]  /*8be30*/  STL.64 [R1+0x47c0], R8 ;  /* 0x0047c00801007387 */ /* 0x0001e40000100a00 */
[----:B0-----:R-:W-:Y:S02]  /*8be40*/  IMAD.MOV.U32 R8, RZ, RZ, R2 ;  /* 0x000000ffff087224 */ /* 0x001fe400078e0002 */
[----:B------:R-:W-:Y:S01]  /*8be50*/  IMAD.MOV.U32 R9, RZ, RZ, R0 ;  /* 0x000000ffff097224 */ /* 0x000fe200078e0000 */
        /* <DEDUP_REMOVED lines=13> */
[----:B------:R-:W3:Y:S01]  /*8bf30*/  LDL.LU.64 R12, [R1+0x4bc0] ;  /* 0x004bc000010c7983 */ /* 0x000ee20000300a00 */
        /* <DEDUP_REMOVED lines=9> */
[----:B0-----:R-:W4:Y:S02]  /*8bfd0*/  LDL.LU.64 R38, [R1+0x4ba8] ;  /* 0x004ba80001267983 */ /* 0x001f240000300a00 */
[----:B----4-:R-:W-:-:S15]  /*8bfe0*/  HMMA.16816.F32 R16, R48, R38, R16 ;  /* 0x000000263010723c */ /* 0x010fde0000001810 */
[----:B------:R-:W-:-:S04]  /*8bff0*/  NOP ;  /* 0x0000000000007918 */ /* 0x000fc80000000000 */
[----:B------:R-:W-:Y:S04]  /*8c000*/  STL.64 [R1+0x3a0], R16 ;  /* 0x0003a01001007387 */ /* 0x000fe80000100a00 */
[----:B------:R0:W-:Y:S04]  /*8c010*/  STL.64 [R1+0x3a8], R18 ;  /* 0x0003a81201007387 */ /* 0x0001e80000100a00 */
[----:B0-----:R-:W3:Y:S04]  /*8c020*/  LDL.LU R19, [R1+0x4ba0] ;  /* 0x004ba00001137983 */ /* 0x001ee80000300800 */
[----:B------:R-:W4:Y:S01]  /*8c030*/  LDL.LU.64 R16, [R1+0x4b98] ;  /* 0x004b980001107983 */ /* 0x000f220000300a00 */
[----:B------:R-:W-:Y:S03]  /*8c040*/  HMMA.16816.F32 R48, R48, R60, R4 ;  /* 0x0000003c3030723c */ /* 0x000fe60000001804 */
[----:B------:R-:W2:Y:S04]  /*8c050*/  LDL.LU.64 R6, [R1+0x4b90] ;  /* 0x004b900001067983 */ /* 0x000ea80000300a00 */
[----:B------:R-:W2:-:S12]  /*8c060*/  LDL.LU.64 R4, [R1+0x4b88] ;  /* 0x004b880001047983 */ /* 0x000e980000300a00 */
[----:B------:R-:W-:Y:S04]  /*8c070*/  STL.64 [R1+0x390], R48 ;  /* 0x0003903001007387 */ /* 0x000fe80000100a00 */
[----:B------:R4:W-:Y:S01]  /*8c080*/  STL.64 [R1+0x398], R50 ;  /* 0x0003983201007387 */ /* 0x0009e20000100a00 */
[----:B------:R-:W-:Y:S02]  /*8c090*/  IMAD.MOV.U32 R37, RZ, RZ, R56 ;  /* 0x000000ffff257224 */ /* 0x000fe400078e0038 */
[----:B------:R-:W-:Y:S02]  /*8c0a0*/  IMAD.MOV.U32 R36, RZ, RZ, R57 ;  /* 0x000000ffff247224 */ /* 0x000fe400078e0039 */
[----:B------:R-:W-:Y:S02]  /*8c0b0*/  IMAD.MOV.U32 R15, RZ, RZ, R59 ;  /* 0x000000ffff0f7224 */ /* 0x000fe400078e003b */
[----:B------:R-:W-:Y:S01]  /*8c0c0*/  IMAD.MOV.U32 R18, RZ, RZ, R58 ;  /* 0x000000ffff127224 */ /* 0x000fe200078e003a */
[----:B----4-:R-:W-:-:S15]  /*8c0d0*/  HMMA.16816.F32 R48, R56, R16, R52 ;  /* 0x000000103830723c */ /* 0x010fde0000001834 */
[----:B------:R-:W-:-:S04]  /*8c0e0*/  NOP ;  /* 0x0000000000007918 */ /* 0x000fc80000000000 */
[----:B------:R-:W-:Y:S04]  /*8c0f0*/  STL.64 [R1+0x380], R48 ;  /* 0x0003803001007387 */ /* 0x000fe80000100a00 */
[----:B------:R-:W-:Y:S04]  /*8c100*/  STL.64 [R1+0x388], R50 ;  /* 0x0003883201007387 */ /* 0x000fe80000100a00 */
[----:B---3--:R0:W-:Y:S04]  /*8c110*/  STL [R1+0x4b60], R19 ;  /* 0x004b601301007387 */ /* 0x0081e80000100800 */
[----:B------:R1:W-:Y:S01]  /*8c120*/  STL.64 [R1+0x4b58], R16 ;  /* 0x004b581001007387 */ /* 0x0003e20000100a00 */
[----:B0-----:R-:W-:-:S02]  /*8c130*/  IMAD.MOV.U32 R19, RZ, RZ, R15 ;  /* 0x000000ffff137224 */ /* 0x001fc400078e000f */
[----:B-1----:R-:W-:Y:S02]  /*8c140*/  IMAD.MOV.U32 R16, RZ, RZ, R37 ;  /* 0x000000ffff107224 */ /* 0x002fe400078e0025 */
        /* <DEDUP_REMOVED lines=11> */
[----:B------:R-:W-:Y:S10]  /*8c200*/  STL [R1+0x4b20], R14 ;  /* 0x004b200e01007387 */ /* 0x000ff40000100800 */
        /* <DEDUP_REMOVED lines=62> */
[----:B------:R-:W-:Y:S04]  /*8c5f0*/  STL.64 [R1+0x4ae0], R34 ;  /* 0x004ae02201007387 */ /* 0x000fe80000100a00 */
        /* <DEDUP_REMOVED lines=31> */
[----:B------:R-:W4:Y:S04]  /*8c7f0*/  LDL.LU.64 R30, [R1+0x4b70] ;  /* 0x004b7000011e7983 */ /* 0x000f280000300a00 */
[----:B------:R-:W4:Y:S04]  /*8c800*/  LDL.LU.64 R28, [R1+0x4b68] ;  /* 0x004b6800011c7983 */ /* 0x000f280000300a00 */
[----:B------:R-:W-:Y:S04]  /*8c810*/  STL.64 [R1+0x2e0], R16 ;  /* 0x0002e01001007387 */ /* 0x000fe80000100a00 */
[----:B------:R0:W-:Y:S04]  /*8c820*/  STL.64 [R1+0x2e8], R18 ;  /* 0x0002e81201007387 */ /* 0x0001e80000100a00 */
[----:B0-----:R-:W2:Y:S04]  /*8c830*/  LDL.LU R19, [R1+0x4b60] ;  /* 0x004b600001137983 */ /* 0x001ea80000300800 */
        /* <DEDUP_REMOVED lines=21> */
[----:B0-----:R-:W4:Y:S04]  /*8c990*/  LDL.LU R14, [R1+0x4b20] ;  /* 0x004b2000010e7983 */ /* 0x001f280000300800 */
[----:B------:R-:W2:Y:S01]  /*8c9a0*/  LDL.LU.64 R12, [R1+0x4b18] ;  /* 0x004b1800010c7983 */ /* 0x000ea20000300a00 */
        /* <DEDUP_REMOVED lines=11> */
[----:B--2---:R-:W-:-:S15]  /*8ca60*/  HMMA.16816.F32 R40, R28, R38, R40 ;  /* 0x000000261c28723c */ /* 0x004fde0000001828 */
[----:B------:R-:W-:-:S04]  /*8ca70*/  NOP ;  /* 0x0000000000007918 */ /* 0x000fc80000000000 */
[----:B------:R0:W-:Y:S04]  /*8ca80*/  STL.64 [R1+0x220], R40 ;  /* 0x0002202801007387 */ /* 0x0001e80000100a00 */
[----:B------:R1:W-:Y:S01]  /*8ca90*/  STL.64 [R1+0x228], R42 ;  /* 0x0002282a01007387 */ /* 0x0003e20000100a00 */
[----:B---3--:R-:W-:Y:S03]  /*8caa0*/  HMMA.16816.F32 R28, R28, R60, R4 ;  /* 0x0000003c1c1c723c */ /* 0x008fe60000001804 */
[----:B0-----:R-:W2:Y:S04]  /*8cab0*/  LDL.LU R40, [R1+0x950] ;  /* 0x0009500001287983 */ /* 0x001ea80000300800 */
[----:B------:R-:W2:Y:S04]  /*8cac0*/  LDL.LU R41, [R1+0x954] ;  /* 0x0009540001297983 */ /* 0x000ea80000300800 */
[----:B-1----:R-:W2:Y:S04]  /*8cad0*/  LDL.LU R42, [R1+0x958] ;  /* 0x00095800012a7983 */ /* 0x002ea80000300800 */
[----:B------:R-:W2:Y:S04]  /*8cae0*/  LDL.LU R43, [R1+0x95c] ;  /* 0x00095c00012b7983 */ /* 0x000ea80000300800 */
[----:B------:R-:W3:Y:S04]  /*8caf0*/  LDL.LU.64 R6, [R1+0x4af0] ;  /* 0x004af00001067983 */ /* 0x000ee80000300a00 */
[----:B------:R-:W3:Y:S04]  /*8cb00*/  LDL.LU.64 R4, [R1+0x4ae8] ;  /* 0x004ae80001047983 */ /* 0x000ee80000300a00 */
[----:B------:R0:W-:Y:S04]  /*8cb10*/  STL.64 [R1+0x210], R28 ;  /* 0x0002101c01007387 */ /* 0x0001e80000100a00 */
[----:B------:R1:W-:Y:S04]  /*8cb20*/  STL.64 [R1+0x218], R30 ;  /* 0x0002181e01007387 */ /* 0x0003e80000100a00 */
[----:B0-----:R-:W2:Y:S04]  /*8cb30*/  LDL.LU R28, [R1+0x100] ;  /* 0x00010000011c7983 */ /* 0x001ea80000300800 */
[----:B------:R-:W2:Y:S04]  /*8cb40*/  LDL.LU R29, [R1+0x104] ;  /* 0x00010400011d7983 */ /* 0x000ea80000300800 */
[----:B-1----:R-:W2:Y:S04]  /*8cb50*/  LDL.LU R30, [R1+0x108] ;  /* 0x00010800011e7983 */ /* 0x002ea80000300800 */
[----:B------:R-:W2:Y:S01]  /*8cb60*/  LDL.LU R31, [R1+0x10c] ;  /* 0x00010c00011f7983 */ /* 0x000ea20000300800 */
[----:B---3--:R-:W-:-:S15]  /*8cb70*/  HMMA.16816.F32 R32, R4, R16, R32 ;  /* 0x000000100420723c */ /* 0x008fde0000001820 */
[----:B------:R-:W-:-:S04]  /*8cb80*/  NOP ;  /* 0x0000000000007918 */ /* 0x000fc80000000000 */
[----:B------:R-:W-:Y:S04]  /*8cb90*/  STL.64 [R1+0x1f0], R32 ;  /* 0x0001f02001007387 */ /* 0x000fe80000100a00 */
[----:B------:R0:W-:Y:S04]  /*8cba0*/  STL.64 [R1+0x1f8], R34 ;  /* 0x0001f82201007387 */ /* 0x0001e80000100a00 */
[----:B0-----:R-:W3:Y:S04]  /*8cbb0*/  LDL.LU.64 R34, [R1+0x4ae0] ;  /* 0x004ae00001227983 */ /* 0x001ee80000300a00 */
[----:B------:R-:W3:Y:S01]  /*8cbc0*/  LDL.LU.64 R32, [R1+0x4ad8] ;  /* 0x004ad80001207983 */ /* 0x000ee20000300a00 */
[C---:B------:R-:W-:Y:S08]  /*8cbd0*/  HMMA.16816.F32 R56, R4.reuse, R8, R56 ;  /* 0x000000080438723c */ /* 0x040ff00000001838 */
[C---:B------:R-:W-:Y:S08]  /*8cbe0*/  HMMA.16816.F32 R52, R4.reuse, R10, R52 ;  /* 0x0000000a0434723c */ /* 0x040ff00000001834 */
[C---:B------:R-:W-:Y:S08]  /*8cbf0*/  HMMA.16816.F32 R48, R4.reuse, R12, R48 ;  /* 0x0000000c0430723c */ /* 0x040ff00000001830 */
[C---:B------:R-:W-:Y:S08]  /*8cc00*/  HMMA.16816.F32 R20, R4.reuse, R44, R20 ;  /* 0x0000002c0414723c */ /* 0x040ff00000001814 */
[C---:B------:R-:W-:Y:S01]  /*8cc10*/  HMMA.16816.F32 R24, R4.reuse, R38, R24 ;  /* 0x000000260418723c */ /* 0x040fe20000001818 */
        /* <DEDUP_REMOVED lines=12> */
[----:B0-----:R-:W3:Y:S04]  /*8cce0*/  LDL.LU.64 R34, [R1+0x4ab0] ;  /* 0x004ab00001227983 */ /* 0x001ee80000300a00 */
[----:B------:R-:W3:Y:S04]  /*8ccf0*/  LDL.LU.64 R32, [R1+0x4aa8] ;  /* 0x004aa80001207983 */ /* 0x000ee80000300a00 */
[----:B------:R0:W-:Y:S04]  /*8cd00*/  STL.64 [R1+0x190], R48 ;  /* 0x0001903001007387 */ /* 0x0001e80000100a00 */
[----:B------:R1:W-:Y:S04]  /*8cd10*/  STL.64 [R1+0x198], R50 ;  /* 0x0001983201007387 */ /* 0x0003e80000100a00 */
[----:B0-----:R-:W2:Y:S04]  /*8cd20*/  LDL.LU R48, [R1+0x940] ;  /* 0x0009400001307983 */ /* 0x001ea80000300800 */
[----:B------:R-:W2:Y:S04]  /*8cd30*/  LDL.LU R49, [R1+0x944] ;  /* 0x0009440001317983 */ /* 0x000ea80000300800 */
[----:B-1----:R-:W2:Y:S04]  /*8cd40*/  LDL.LU R50, [R1+0x948] ;  /* 0x0009480001327983 */ /* 0x002ea80000300800 */
[----:B------:R-:W2:Y:S04]  /*8cd50*/  LDL.LU R51, [R1+0x94c] ;  /* 0x00094c0001337983 */ /* 0x000ea80000300800 */
[----:B------:R-:W-:Y:S04]  /*8cd60*/  STL.64 [R1+0x180], R20 ;  /* 0x0001801401007387 */ /* 0x000fe80000100a00 */
[----:B------:R0:W-:Y:S04]  /*8cd70*/  STL.64 [R1+0x188], R22 ;  /* 0x0001881601007387 */ /* 0x0001e80000100a00 */
[----:B0-----:R-:W2:Y:S04]  /*8cd80*/  LDL.LU.64 R22, [R1+0x4aa0] ;  /* 0x004aa00001167983 */ /* 0x001ea80000300a00 */
[----:B------:R-:W3:Y:S04]  /*8cd90*/  LDL.LU.64 R20, [R1+0x4a98] ;  /* 0x004a980001147983 */ /* 0x000ee80000300a00 */
[----:B------:R-:W-:Y:S04]  /*8cda0*/  STL.64 [R1+0x160], R24 ;  /* 0x0001601801007387 */ /* 0x000fe80000100a00 */
[----:B------:R0:W-:Y:S04]  /*8cdb0*/  STL.64 [R1+0x168], R26 ;  /* 0x0001681a01007387 */ /* 0x0001e80000100a00 */
[----:B0-----:R-:W3:Y:S04]  /*8cdc0*/  LDL.LU.64 R26, [R1+0x4a90] ;  /* 0x004a9000011a7983 */ /* 0x001ee80000300a00 */
[----:B------:R-:W3:Y:S01]  /*8cdd0*/  LDL.LU.64 R24, [R1+0x4a88] ;  /* 0x004a880001187983 */ /* 0x000ee20000300a00 */
[----:B------:R-:W-:-:S02]  /*8cde0*/  IMAD.MOV.U32 R36, RZ, RZ, R45 ;  /* 0x000000ffff247224 */ /* 0x000fc400078e002d */
[----:B------:R-:W-:Y:S02]  /*8cdf0*/  IMAD.MOV.U32 R37, RZ, RZ, R44 ;  /* 0x000000ffff257224 */ /* 0x000fe400078e002c */
[----:B------:R-:W-:Y:S02]  /*8ce00*/  IMAD.MOV.U32 R18, RZ, RZ, R38 ;  /* 0x000000ffff127224 */ /* 0x000fe400078e0026 */
[----:B------:R-:W-:Y:S02]  /*8ce10*/  IMAD.MOV.U32 R15, RZ, RZ, R39 ;  /* 0x000000ffff0f7224 */ /* 0x000fe400078e0027 */
[----:B--2---:R-:W-:Y:S01]  /*8ce20*/  IMAD.MOV.U32 R38, RZ, RZ, R22 ;  /* 0x000000ffff267224 */ /* 0x004fe200078e0016 */
[----:B---3--:R-:W-:Y:S01]  /*8ce30*/  HMMA.16816.F32 R24, R4, R60, R24 ;  /* 0x0000003c0418723c */ /* 0x008fe20000001818 */
[----:B------:R-:W-:Y:S02]  /*8ce40*/  IMAD.MOV.U32 R5, RZ, RZ, R36 ;  /* 0x000000ffff057224 */ /* 0x000fe400078e0024 */
[----:B------:R-:W-:-:S02]  /*8ce50*/  IMAD.MOV.U32 R4, RZ, RZ, R37 ;  /* 0x000000ffff047224 */ /* 0x000fc400078e0025 */
[----:B------:R-:W-:Y:S02]  /*8ce60*/  IMAD.MOV.U32 R36, RZ, RZ, R20 ;  /* 0x000000ffff247224 */ /* 0x000fe400078e0014 */
[----:B------:R-:W-:Y:S01]  /*8ce70*/  IMAD.MOV.U32 R37, RZ, RZ, R21 ;  /* 0x000000ffff257224 */ /* 0x000fe200078e0015 */
[----:B------:R-:W2:Y:S04]  /*8ce80*/  LDL.LU R20, [R1+0x4a80] ;  /* 0x004a800001147983 */ /* 0x000ea80000300800 */
[----:B------:R-:W2:Y:S04]  /*8ce90*/  LDL.LU R21, [R1+0x4a7c] ;  /* 0x004a7c0001157983 */ /* 0x000ea80000300800 */
[----:B------:R-:W2:Y:S01]  /*8cea0*/  LDL.LU R22, [R1+0x4a78] ;  /* 0x004a780001167983 */ /* 0x000ea20000300800 */
[----:B------:R-:W-:-:S03]  /*8ceb0*/  IMAD.MOV.U32 R39, RZ, RZ, R23 ;  /* 0x000000ffff277224 */ /* 0x000fc600078e0017 */
[----:B------:R-:W2:Y:S04]  /*8cec0*/  LDL.LU R23, [R1+0x4a74] ;  /* 0x004a740001177983 */ /* 0x000ea80000300800 */
[----:B------:R-:W-:Y:S04]  /*8ced0*/  STL.64 [R1+0x4558], R26 ;  /* 0x0045581a01007387 */ /* 0x000fe80000100a00 */
[----:B------:R0:W-:Y:S04]  /*8cee0*/  STL.64 [R1+0x4550], R24 ;  /* 0x0045501801007387 */ /* 0x0001e80000100a00 */
[----:B0-----:R-:W3:Y:S04]  /*8cef0*/  LDL.LU R24, [R1+0x130] ;  /* 0x0001300001187983 */ /* 0x001ee80000300800 */
[----:B------:R-:W3:Y:S04]  /*8cf00*/  LDL.LU R25, [R1+0x134] ;  /* 0x0001340001197983 */ /* 0x000ee80000300800 */
[----:B------:R-:W3:Y:S04]  /*8cf10*/  LDL.LU R26, [R1+0x138] ;  /* 0x00013800011a7983 */ /* 0x000ee80000300800 */
[----:B------:R-:W3:Y:S01]  /*8cf20*/  LDL.LU R27, [R1+0x13c] ;  /* 0x00013c00011b7983 */ /* 0x000ee20000300800 */
[----:B------:R-:W-:-:S02]  /*8cf30*/  IMAD.MOV.U32 R7, RZ, RZ, R15 ;  /* 0x000000ffff077224 */ /* 0x000fc400078e000f */
[----:B------:R-:W-:Y:S02]  /*8cf40*/  IMAD.MOV.U32 R15, RZ, RZ, R16 ;  /* 0x000000ffff0f7224 */ /* 0x000fe400078e0010 */
[----:B------:R-:W-:Y:S02]  /*8cf50*/  IMAD.MOV.U32 R6, RZ, RZ, R18 ;  /* 0x000000ffff067224 */ /* 0x000fe400078e0012 */
[----:B------:R-:W-:Y:S01]  /*8cf60*/  IMAD.MOV.U32 R18, RZ, RZ, R47 ;  /* 0x000000ffff127224 */ /* 0x000fe200078e002f */
[C---:B--2---:R-:W-:Y:S08]  /*8cf70*/  HMMA.16816.F32 R28, R20.reuse, R10, R28 ;  /* 0x0000000a141c723c */ /* 0x044ff0000000181c */
[----:B---3--:R-:W-:-:S15]  /*8cf80*/  HMMA.16816.F32 R24, R20, R16, R24 ;  /* 0x000000101418723c */ /* 0x008fde0000001818 */
[----:B------:R-:W-:-:S04]  /*8cf90*/  NOP ;  /* 0x0000000000007918 */ /* 0x000fc80000000000 */
[----:B------:R-:W-:Y:S04]  /*8cfa0*/  STL.64 [R1+0x130], R24 ;  /* 0x0001301801007387 */ /* 0x000fe80000100a00 */
[----:B------:R0:W-:Y:S02]  /*8cfb0*/  STL.64 [R1+0x138], R26 ;  /* 0x0001381a01007387 */ /* 0x0001e40000100a00 */
[----:B0-----:R-:W-:Y:S02]  /*8cfc0*/  HMMA.16816.F32 R24, R20, R8, R40 ;  /* 0x000000081418723c */ /* 0x001fe40000001828 */
[----:B------:R-:W2:-:S15]  /*8cfd0*/  LDL.LU R40, [R1+0xa0] ;  /* 0x0000a00001287983 */ /* 0x000e9e0000300800 */
[----:B------:R-:W-:Y:S02]  /*8cfe0*/  NOP ;  /* 0x0000000000007918 */ /* 0x000fe40000000000 */
[----:B------:R0:W-:Y:S04]  /*8cff0*/  STL.64 [R1+0x120], R24 ;  /* 0x0001201801007387 */ /* 0x0001e80000100a00 */
[----:B------:R1:W-:Y:S04]  /*8d000*/  STL.64 [R1+0x128], R26 ;  /* 0x0001281a01007387 */ /* 0x0003e80000100a00 */
[----:B------:R-:W2:Y:S04]  /*8d010*/  LDL.LU R41, [R1+0xa4] ;  /* 0x0000a40001297983 */ /* 0x000ea80000300800 */
[----:B------:R-:W2:Y:S04]  /*8d020*/  LDL.LU R42, [R1+0xa8] ;  /* 0x0000a800012a7983 */ /* 0x000ea80000300800 */
[----:B------:R-:W2:Y:S01]  /*8d030*/  LDL.LU R43, [R1+0xac] ;  /* 0x0000ac00012b7983 */ /* 0x000ea20000300800 */
[----:B0-----:R-:W-:-:S02]  /*8d040*/  IMAD.MOV.U32 R24, RZ, RZ, R31 ;  /* 0x000000ffff187224 */ /* 0x001fc400078e001f */
[----:B------:R-:W-:Y:S02]  /*8d050*/  IMAD.MOV.U32 R25, RZ, RZ, R30 ;  /* 0x000000ffff197224 */ /* 0x000fe400078e001e */
[----:B-1----:R-:W-:Y:S02]  /*8d060*/  IMAD.MOV.U32 R26, RZ, RZ, R29 ;  /* 0x000000ffff1a7224 */ /* 0x002fe400078e001d */
[----:B------:R-:W-:Y:S01]  /*8d070*/  IMAD.MOV.U32 R27, RZ, RZ, R28 ;  /* 0x000000ffff1b7224 */ /* 0x000fe200078e001c */
[----:B------:R-:W3:Y:S04]  /*8d080*/  LDL.LU R30, [R1+0x4a70] ;  /* 0x004a7000011e7983 */ /* 0x000ee80000300800 */
[----:B------:R-:W3:Y:S04]  /*8d090*/  LDL.LU.64 R28, [R1+0x4a68] ;  /* 0x004a6800011c7983 */ /* 0x000ee80000300a00 */
[----:B------:R-:W-:Y:S04]  /*8d0a0*/  STL [R1+0x45ec], R24 ;  /* 0x0045ec1801007387 */ /* 0x000fe80000100800 */
[----:B------:R-:W-:Y:S04]  /*8d0b0*/  STL [R1+0x45e8], R25 ;  /* 0x0045e81901007387 */ /* 0x000fe80000100800 */
[----:B------:R-:W-:Y:S04]  /*8d0c0*/  STL [R1+0x45e4], R26 ;  /* 0x0045e41a01007387 */ /* 0x000fe80000100800 */
[----:B------:R0:W-:Y:S01]  /*8d0d0*/  STL [R1+0x45e0], R27 ;  /* 0x0045e01b01007387 */ /* 0x0001e20000100800 */
[C---:B------:R-:W-:Y:S08]  /*8d0e0*/  HMMA.16816.F32 R36, R20.reuse, R12, R36 ;  /* 0x0000000c1424723c */ /* 0x040ff00000001824 */
[----:B0-----:R-:W-:Y:S01]  /*8d0f0*/  HMMA.16816.F32 R24, R20, R46, R48 ;  /* 0x0000002e1418723c */ /* 0x001fe20000001830 */
[----:B------:R-:W-:-:S02]  /*8d100*/  IMAD.MOV.U32 R16, RZ, RZ, R17 ;  /* 0x000000ffff107224 */ /* 0x000fc400078e0011 */
[----:B------:R-:W-:Y:S02]  /*8d110*/  IMAD.MOV.U32 R17, RZ, RZ, R46 ;  /* 0x000000ffff117224 */ /* 0x000fe400078e002e */
[----:B------:R-:W-:Y:S02]  /*8d120*/  IMAD.MOV.U32 R51, RZ, RZ, R52 ;  /* 0x000000ffff337224 */ /* 0x000fe400078e0034 */
[----:B------:R-:W-:Y:S02]  /*8d130*/  IMAD.MOV.U32 R31, RZ, RZ, R12 ;  /* 0x000000ffff1f7224 */ /* 0x000fe400078e000c */
[----:B------:R-:W-:-:S10]  /*8d140*/  IMAD.MOV.U32 R52, RZ, RZ, R13 ;  /* 0x000000ffff347224 */ /* 0x000fd400078e000d */
        /* <DEDUP_REMOVED lines=9> */
[----:B------:R-:W4:Y:S01]  /*8d1e0*/  LDL.LU.64 R12, [R1+0x4a60] ;  /* 0x004a6000010c7983 */ /* 0x000f220000300a00 */
[----:B0-----:R-:W-:-:S02]  /*8d1f0*/  IMAD.MOV.U32 R24, RZ, RZ, R36 ;  /* 0x000000ffff187224 */ /* 0x001fc400078e0024 */
[----:B------:R-:W-:Y:S02]  /*8d200*/  IMAD.MOV.U32 R25, RZ, RZ, R37 ;  /* 0x000000ffff197224 */ /* 0x000fe400078e0025 */
[----:B-1----:R-:W-:Y:S02]  /*8d210*/  IMAD.MOV.U32 R26, RZ, RZ, R38 ;  /* 0x000000ffff1a7224 */ /* 0x002fe400078e0026 */
[----:B------:R-:W-:Y:S02]  /*8d220*/  IMAD.MOV.U32 R27, RZ, RZ, R39 ;  /* 0x000000ffff1b7224 */ /* 0x000fe400078e0027 */
[----:B------:R-:W3:Y:S04]  /*8d230*/  LDL.LU.64 R38, [R1+0x4a58] ;  /* 0x004a580001267983 */ /* 0x000ee80000300a00 */
[----:B------:R-:W3:Y:S04]  /*8d240*/  LDL.LU.64 R36, [R1+0x4a50] ;  /* 0x004a500001247983 */ /* 0x000ee80000300a00 */
        /* <DEDUP_REMOVED lines=8> */
[C---:B--2---:R-:W-:Y:S08]  /*8d2d0*/  HMMA.16816.F32 R40, R20.reuse, R6, R40 ;  /* 0x000000061428723c */ /* 0x044ff00000001828 */
[----:B---3--:R-:W-:-:S15]  /*8d2e0*/  HMMA.16816.F32 R24, R20, R4, R24 ;  /* 0x000000041418723c */ /* 0x008fde0000001818 */
[----:B------:R-:W-:-:S04]  /*8d2f0*/  NOP ;  /* 0x0000000000007918 */ /* 0x000fc80000000000 */
[----:B------:R-:W-:Y:S04]  /*8d300*/  STL.64 [R1+0xc0], R24 ;  /* 0x0000c01801007387 */ /* 0x000fe80000100a00 */
[----:B------:R0:W-:Y:S04]  /*8d310*/  STL.64 [R1+0xc8], R26 ;  /* 0x0000c81a01007387 */ /* 0x0001e80000100a00 */
[----:B------:R1:W-:Y:S01]  /*8d320*/  STL [R1+0xac], R43 ;  /* 0x0000ac2b01007387 */ /* 0x0003e20000100800 */
[----:B0-----:R-:W-:Y:S02]  /*8d330*/  IMAD.MOV.U32 R27, RZ, RZ, R42 ;  /* 0x000000ffff1b7224 */ /* 0x001fe400078e002a */
[----:B------:R-:W-:-:S02]  /*8d340*/  IMAD.MOV.U32 R26, RZ, RZ, R41 ;  /* 0x000000ffff1a7224 */ /* 0x000fc400078e0029 */
[----:B------:R-:W-:Y:S01]  /*8d350*/  IMAD.MOV.U32 R25, RZ, RZ, R40 ;  /* 0x000000ffff197224 */ /* 0x000fe200078e0028 */
[----:B-1----:R-:W2:Y:S04]  /*8d360*/  LDL.LU.64 R42, [R1+0x4a48] ;  /* 0x004a4800012a7983 */ /* 0x002ea80000300a00 */
[----:B------:R-:W2:Y:S04]  /*8d370*/  LDL.LU.64 R40, [R1+0x4a40] ;  /* 0x004a400001287983 */ /* 0x000ea80000300a00 */
[----:B------:R0:W-:Y:S04]  /*8d380*/  STL [R1+0x4608], R27 ;  /* 0x0046081b01007387 */ /* 0x0001e80000100800 */
[----:B------:R1:W-:Y:S04]  /*8d390*/  STL [R1+0x4604], R26 ;  /* 0x0046041a01007387 */ /* 0x0003e80000100800 */
[----:B------:R3:W-:Y:S01]  /*8d3a0*/  STL [R1+0x4600], R25 ;  /* 0x0046001901007387 */ /* 0x0007e20000100800 */
[----:B------:R-:W-:-:S03]  /*8d3b0*/  IMAD.MOV.U32 R24, RZ, RZ, R36 ;  /* 0x000000ffff187224 */ /* 0x000fc600078e0024 */
[----:B------:R-:W4:Y:S01]  /*8d3c0*/  LDL.LU R36, [R1+0x4a38] ;  /* 0x004a380001247983 */ /* 0x000f220000300800 */
[----:B0-----:R-:W-:Y:S02]  /*8d3d0*/  IMAD.MOV.U32 R27, RZ, RZ, R39 ;  /* 0x000000ffff1b7224 */ /* 0x001fe400078e0027 */
[----:B-1----:R-:W-:Y:S02]  /*8d3e0*/  IMAD.MOV.U32 R26, RZ, RZ, R38 ;  /* 0x000000ffff1a7224 */ /* 0x002fe400078e0026 */
[----:B---3--:R-:W-:Y:S02]  /*8d3f0*/  IMAD.MOV.U32 R25, RZ, RZ, R37 ;  /* 0x000000ffff197224 */ /* 0x008fe400078e0025 */
[----:B------:R-:W4:Y:S04]  /*8d400*/  LDL.LU R37, [R1+0x4a34] ;  /* 0x004a340001257983 */ /* 0x000f280000300800 */
[----:B------:R-:W4:Y:S04]  /*8d410*/  LDL.LU R38, [R1+0x4a30] ;  /* 0x004a300001267983 */ /* 0x000f280000300800 */
[----:B------:R-:W4:Y:S01]  /*8d420*/  LDL.LU R39, [R1+0x4a2c] ;  /* 0x004a2c0001277983 */ /* 0x000f220000300800 */
[----:B--2---:R-:W-:Y:S01]  /*8d430*/  HMMA.16816.F32 R40, R20, R60, R40 ;  /* 0x0000003c1428723c */ /* 0x004fe20000001828 */
[----:B------:R-:W-:-:S02]  /*8d440*/  IMAD.MOV.U32 R20, RZ, RZ, R15 ;  /* 0x000000ffff147224 */ /* 0x000fc400078e000f */
[----:B------:R-:W-:Y:S01]  /*8d450*/  IMAD.MOV.U32 R21, RZ, RZ, R16 ;  /* 0x000000ffff157224 */ /* 0x000fe200078e0010 */
[----:B------:R-:W2:Y:S04]  /*8d460*/  LDL.LU R15, [R1+0x4a28] ;  /* 0x004a2800010f7983 */ /* 0x000ea80000300800 */
[----:B------:R-:W3:Y:S02]  /*8d470*/  LDL.LU R16, [R1+0x4a24] ;  /* 0x004a240001107983 */ /* 0x000ee40000300800 */
[C---:B----4-:R-:W-:Y:S08]  /*8d480*/  HMMA.16816.F32 R48, R36.reuse, R20, R48 ;  /* 0x000000142430723c */ /* 0x050ff00000001830 */
[----:B------:R-:W-:Y:S01]  /*8d490*/  HMMA.16816.F32 R44, R36, R8, R44 ;  /* 0x00000008242c723c */ /* 0x000fe2000000182c */
[----:B------:R-:W-:-:S02]  /*8d4a0*/  IMAD.MOV.U32 R22, RZ, RZ, R17 ;  /* 0x000000ffff167224 */ /* 0x000fc400078e0011 */
[----:B------:R-:W-:Y:S01]  /*8d4b0*/  IMAD.MOV.U32 R23, RZ, RZ, R18 ;  /* 0x000000ffff177224 */ /* 0x000fe200078e0012 */
[----:B------:R-:W3:Y:S04]  /*8d4c0*/  LDL.LU R17, [R1+0x4a20] ;  /* 0x004a200001117983 */ /* 0x000ee80000300800 */
[----:B------:R-:W3:Y:S04]  /*8d4d0*/  LDL.LU R18, [R1+0x4a1c] ;  /* 0x004a1c0001127983 */ /* 0x000ee80000300800 */
[----:B------:R0:W-:Y:S04]  /*8d4e0*/  STL.64 [R1+0x44d0], R42 ;  /* 0x0044d02a01007387 */ /* 0x0001e80000100a00 */
[----:B------:R1:W-:Y:S04]  /*8d4f0*/  STL.64 [R1+0x44c8], R40 ;  /* 0x0044c82801007387 */ /* 0x0003e80000100a00 */
[----:B------:R4:W-:Y:S04]  /*8d500*/  STL.64 [R1+0x70], R48 ;  /* 0x0000703001007387 */ /* 0x0009e80000100a00 */
[----:B------:R4:W-:Y:S01]  /*8d510*/  STL.64 [R1+0x78], R50 ;  /* 0x0000783201007387 */ /* 0x0009e20000100a00 */
[----:B0-----:R-:W-:-:S02]  /*8d520*/  IMAD.MOV.U32 R43, RZ, RZ, R44 ;  /* 0x000000ffff2b7224 */ /* 0x001fc400078e002c */
[----:B------:R-:W-:Y:S02]  /*8d530*/  IMAD.MOV.U32 R42, RZ, RZ, R45 ;  /* 0x000000ffff2a7224 */ /* 0x000fe400078e002d */
[----:B------:R-:W-:Y:S02]  /*8d540*/  IMAD.MOV.U32 R44, RZ, RZ, R19 ;  /* 0x000000ffff2c7224 */ /* 0x000fe400078e0013 */
[----:B-1----:R-:W-:Y:S02]  /*8d550*/  IMAD.MOV.U32 R41, RZ, RZ, R46 ;  /* 0x000000ffff297224 */ /* 0x002fe400078e002e */
[----:B------:R-:W-:Y:S02]  /*8d560*/  IMAD.MOV.U32 R40, RZ, RZ, R47 ;  /* 0x000000ffff287224 */ /* 0x000fe400078e002f */
[----:B------:R-:W-:Y:S01]  /*8d570*/  IMAD.MOV.U32 R45, RZ, RZ, R28 ;  /* 0x000000ffff2d7224 */ /* 0x000fe200078e001c */
[----:B----4-:R-:W4:Y:S04]  /*8d580*/  LDL.LU R48, [R1+0x920] ;  /* 0x0009200001307983 */ /* 0x010f280000300800 */
[----:B------:R-:W4:Y:S04]  /*8d590*/  LDL.LU R49, [R1+0x924] ;  /* 0x0009240001317983 */ /* 0x000f280000300800 */
[----:B------:R-:W4:Y:S04]  /*8d5a0*/  LDL.LU R50, [R1+0x928] ;  /* 0x0009280001327983 */ /* 0x000f280000300800 */
[----:B------:R-:W4:Y:S04]  /*8d5b0*/  LDL.LU R51, [R1+0x92c] ;  /* 0x00092c0001337983 */ /* 0x000f280000300800 */
[----:B------:R-:W3:Y:S04]  /*8d5c0*/  LDL.LU R19, [R1+0x4a18] ;  /* 0x004a180001137983 */ /* 0x000ee80000300800 */
[----:B------:R-:W2:Y:S01]  /*8d5d0*/  LDL.LU R28, [R1+0x4a14] ;  /* 0x004a1400011c7983 */ /* 0x000ea20000300800 */
[----:B------:R-:W-:-:S02]  /*8d5e0*/  IMAD.MOV.U32 R46, RZ, RZ, R29 ;  /* 0x000000ffff2e7224 */ /* 0x000fc400078e001d */
[----:B------:R-:W-:Y:S01]  /*8d5f0*/  IMAD.MOV.U32 R47, RZ, RZ, R30 ;  /* 0x000000ffff2f7224 */ /* 0x000fe200078e001e */
[----:B------:R-:W2:Y:S04]  /*8d600*/  LDL.LU R29, [R1+0x4a10] ;  /* 0x004a1000011d7983 */ /* 0x000ea80000300800 */
[----:B------:R-:W2:Y:S04]  /*8d610*/  LDL.LU R30, [R1+0x4a0c] ;  /* 0x004a0c00011e7983 */ /* 0x000ea80000300800 */
[----:B------:R-:W-:Y:S04]  /*8d620*/  STL.64 [R1+0x4618], R42 ;  /* 0x0046182a01007387 */ /* 0x000fe80000100a00 */
[----:B------:R0:W-:Y:S02]  /*8d630*/  STL.64 [R1+0x4610], R40 ;  /* 0x0046102801007387 */ /* 0x0001e40000100a00 */
[----:B0-----:R-:W-:-:S15]  /*8d640*/  HMMA.16816.F32 R40, R36, R10, R24 ;  /* 0x0000000a2428723c */ /* 0x001fde0000001818 */
[----:B------:R-:W-:-:S04]  /*8d650*/  NOP ;  /* 0x0000000000007918 */ /* 0x000fc80000000000 */
[----:B------:R-:W-:Y:S02]  /*8d660*/  IMAD.MOV.U32 R27, RZ, RZ, R40 ;  /* 0x000000ffff1b7224 */ /* 0x000fe400078e0028 */
[----:B------:R-:W-:-:S05]  /*8d670*/  IMAD.MOV.U32 R26, RZ, RZ, R41 ;  /* 0x000000ffff1a7224 */ /* 0x000fca00078e0029 */
[----:B------:R0:W-:Y:S02]  /*8d680*/  STL.64 [R1+0x4628], R26 ;  /* 0x0046281a01007387 */ /* 0x0001e40000100a00 */
[----:B0-----:R-:W-:Y:S02]  /*8d690*/  IMAD.MOV.U32 R26, RZ, RZ, R31 ;  /* 0x000000ffff1a7224 */ /* 0x001fe400078e001f */
[----:B------:R-:W2:Y:S01]  /*8d6a0*/  LDL.LU R31, [R1+0x4a08] ;  /* 0x004a0800011f7983 */ /* 0x000ea20000300800 */
[----:B------:R-:W-:Y:S02]  /*8d6b0*/  IMAD.MOV.U32 R25, RZ, RZ, R42 ;  /* 0x000000ffff197224 */ /* 0x000fe400078e002a */
[----:B------:R-:W-:Y:S02]  /*8d6c0*/  IMAD.MOV.U32 R24, RZ, RZ, R43 ;  /* 0x000000ffff187224 */ /* 0x000fe400078e002b */
[----:B------:R-:W-:Y:S02]  /*8d6d0*/  IMAD.MOV.U32 R27, RZ, RZ, R52 ;  /* 0x000000ffff1b7224 */ /* 0x000fe400078e0034 */
[----:B------:R-:W-:Y:S01]  /*8d6e0*/  IMAD.MOV.U32 R40, RZ, RZ, R53 ;  /* 0x000000ffff287224 */ /* 0x000fe200078e0035 */
[----:B------:R-:W3:Y:S04]  /*8d6f0*/  LDL.LU R52, [R1+0x4a04] ;  /* 0x004a040001347983 */ /* 0x000ee80000300800 */
[----:B------:R-:W3:Y:S01]  /*8d700*/  LDL.LU R53, [R1+0x4a00] ;  /* 0x004a000001357983 */ /* 0x000ee20000300800 */
[----:B------:R-:W-:-:S02]  /*8d710*/  IMAD.MOV.U32 R41, RZ, RZ, R54 ;  /* 0x000000ffff297224 */ /* 0x000fc400078e0036 */
[----:B------:R-:W-:Y:S01]  /*8d720*/  IMAD.MOV.U32 R42, RZ, RZ, R59 ;  /* 0x000000ffff2a7224 */ /* 0x000fe200078e003b */
[----:B------:R-:W3:Y:S01]  /*8d730*/  LDL.LU R54, [R1+0x49fc] ;  /* 0x0049fc0001367983 */ /* 0x000ee20000300800 */
[----:B------:R-:W-:-:S03]  /*8d740*/  IMAD.MOV.U32 R43, RZ, RZ, R58 ;  /* 0x000000ffff2b7224 */ /* 0x000fc600078e003a */
[----:B------:R-:W-:Y:S04]  /*8d750*/  STL.64 [R1+0x4620], R24 ;  /* 0x0046201801007387 */ /* 0x000fe80000100a00 */
[----:B------:R-:W3:Y:S01]  /*8d760*/  LDL.LU.64 R58, [R1+0x290] ;  /* 0x00029000013a7983 */ /* 0x000ee20000300a00 */
[----:B--2---:R-:W-:-:S15]  /*8d770*/  HMMA.16816.F32 R28, R36, R22, R28 ;  /* 0x00000016241c723c */ /* 0x004fde000000181c */
[----:B------:R-:W-:-:S04]  /*8d780*/  NOP ;  /* 0x0000000000007918 */ /* 0x000fc80000000000 */
[----:B------:R0:W-:Y:S04]  /*8d790*/  STL.64 [R1+0x30], R28 ;  /* 0x0000301c01007387 */ /* 0x0001e80000100a00 */
[----:B------:R1:W-:Y:S01]  /*8d7a0*/  STL.64 [R1+0x38], R30 ;  /* 0x0000381e01007387 */ /* 0x0003e20000100a00 */
[----:B0-----:R-:W-:-:S03]  /*8d7b0*/  IMAD.MOV.U32 R28, RZ, RZ, R55 ;  /* 0x000000ffff1c7224 */ /* 0x001fc600078e0037 */
[----:B------:R-:W2:Y:S01]  /*8d7c0*/  LDL.LU R55, [R1+0x49f8] ;  /* 0x0049f80001377983 */ /* 0x000ea20000300800 */
[C---:B------:R-:W-:Y:S08]  /*8d7d0*/  HMMA.16816.F32 R12, R36.reuse, R4, R12 ;  /* 0x00000004240c723c */ /* 0x040ff0000000180c */
[----:B---3--:R-:W-:Y:S01]  /*8d7e0*/  HMMA.16816.F32 R16, R36, R26, R16 ;  /* 0x0000001a2410723c */ /* 0x008fe20000001810 */
[----:B------:R-:W-:-:S02]  /*8d7f0*/  IMAD.MOV.U32 R29, RZ, RZ, R57 ;  /* 0x000000ffff1d7224 */ /* 0x000fc400078e0039 */
[----:B-1----:R-:W-:Y:S02]  /*8d800*/  IMAD.MOV.U32 R30, RZ, RZ, R56 ;  /* 0x000000ffff1e7224 */ /* 0x002fe400078e0038 */
[----:B------:R-:W-:-:S03]  /*8d810*/  IMAD.MOV.U32 R31, RZ, RZ, R0 ;  /* 0x000000ffff1f7224 */ /* 0x000fc600078e0000 */
[C---:B----4-:R-:W-:Y:S08]  /*8d820*/  HMMA.16816.F32 R48, R36.reuse, R6, R48 ;  /* 0x000000062430723c */ /* 0x050ff00000001830 */
[----:B------:R-:W-:Y:S01]  /*8d830*/  HMMA.16816.F32 R44, R36, R60, R44 ;  /* 0x0000003c242c723c */ /* 0x000fe2000000182c */
[----:B------:R-:W-:Y:S02]  /*8d840*/  IMAD.MOV.U32 R56, RZ, RZ, R13 ;  /* 0x000000ffff387224 */ /* 0x000fe400078e000d */
[----:B------:R-:W-:Y:S01]  /*8d850*/  IMAD.MOV.U32 R57, RZ, RZ, R14 ;  /* 0x000000ffff397224 */ /* 0x000fe200078e000e */
[----:B------:R-:W-:Y:S04]  /*8d860*/  STL.64 [R1+0x10], R16 ;  /* 0x0000101001007387 */ /* 0x000fe80000100a00 */
[----:B------:R-:W-:Y:S04]  /*8d870*/  STL.64 [R1+0x18], R18 ;  /* 0x0000181201007387 */ /* 0x000fe80000100a00 */
[----:B------:R-:W-:Y:S04]  /*8d880*/  STL [R1], R12 ;  /* 0x0000000c01007387 */ /* 0x000fe80000100800 */
[----:B------:R-:W-:Y:S04]  /*8d890*/  STL.64 [R1+0x49d8], R58 ;  /* 0x0049d83a01007387 */ /* 0x000fe80000100a00 */
[----:B------:R-:W-:Y:S04]  /*8d8a0*/  STL.64 [R1+0x49d0], R56 ;  /* 0x0049d03801007387 */ /* 0x000fe80000100a00 */
[----:B------:R-:W-:Y:S04]  /*8d8b0*/  STL.64 [R1+0x4470], R50 ;  /* 0x0044703201007387 */ /* 0x000fe80000100a00 */
[----:B------:R0:W-:Y:S04]  /*8d8c0*/  STL.64 [R1+0x4468], R48 ;  /* 0x0044683001007387 */ /* 0x0001e80000100a00 */
[----:B------:R-:W-:Y:S04]  /*8d8d0*/  STL.64 [R1+0x4480], R46 ;  /* 0x0044802e01007387 */ /* 0x000fe80000100a00 */
[----:B------:R-:W-:Y:S01]  /*8d8e0*/  STL.64 [R1+0x4478], R44 ;  /* 0x0044782c01007387 */ /* 0x000fe20000100a00 */
[----:B--2---:R-:W-:-:S15]  /*8d8f0*/  HMMA.16816.F32 R36, R52, R20, R28 ;  /* 0x000000143424723c */ /* 0x004fde000000181c */
[----:B------:R-:W-:-:S04]  /*8d900*/  NOP ;  /* 0x0000000000007918 */ /* 0x000fc80000000000 */
[----:B------:R-:W-:Y:S04]  /*8d910*/  STL.64 [R1+0x4490], R38 ;  /* 0x0044902601007387 */ /* 0x000fe80000100a00 */
[----:B------:R-:W-:Y:S04]  /*8d920*/  STL.64 [R1+0x4488], R36 ;  /* 0x0044882401007387 */ /* 0x000fe80000100a00 */
[----:B0-----:R-:W2:Y:S04]  /*8d930*/  LDL.LU R48, [R1+0x8e0] ;  /* 0x0008e00001307983 */ /* 0x001ea80000300800 */
[----:B------:R-:W2:Y:S04]  /*8d940*/  LDL.LU R49, [R1+0x8e4] ;  /* 0x0008e40001317983 */ /* 0x000ea80000300800 */
[----:B------:R-:W2:Y:S04]  /*8d950*/  LDL.LU R50, [R1+0x8e8] ;  /* 0x0008e80001327983 */ /* 0x000ea80000300800 */
[----:B------:R-:W2:Y:S04]  /*8d960*/  LDL.LU R51, [R1+0x8ec] ;  /* 0x0008ec0001337983 */ /* 0x000ea80000300800 */
[----:B------:R-:W3:Y:S04]  /*8d970*/  LDL.LU R16, [R1+0x8d0] ;  /* 0x0008d00001107983 */ /* 0x000ee80000300800 */
[----:B------:R-:W3:Y:S04]  /*8d980*/  LDL.LU R17, [R1+0x8d4] ;  /* 0x0008d40001117983 */ /* 0x000ee80000300800 */
[----:B------:R-:W3:Y:S04]  /*8d990*/  LDL.LU R18, [R1+0x8d8] ;  /* 0x0008d80001127983 */ /* 0x000ee80000300800 */
[----:B------:R-:W3:Y:S01]  /*8d9a0*/  LDL.LU R19, [R1+0x8dc] ;  /* 0x0008dc0001137983 */ /* 0x000ee20000300800 */
[C---:B------:R-:W-:Y:S08]  /*8d9b0*/  HMMA.16816.F32 R32, R52.reuse, R8, R32 ;  /* 0x000000083420723c */ /* 0x040ff00000001820 */
[----:B------:R-:W-:Y:S01]  /*8d9c0*/  HMMA.16816.F32 R28, R52, R10, R40 ;  /* 0x0000000a341c723c */ /* 0x000fe20000001828 */
[----:B------:R-:W-:-:S10]  /*8d9d0*/  IMAD.MOV.U32 R0, RZ, RZ, R15 ;  /* 0x000000ffff007224 */ /* 0x000fd400078e000f */
[----:B------:R0:W-:Y:S04]  /*8d9e0*/  STL.64 [R1+0x4458], R34 ;  /* 0x0044582201007387 */ /* 0x0001e80000100a00 */
        /* <DEDUP_REMOVED lines=18> */
[----:B------:R-:W-:Y:S04]  /*8db10*/  STL [R1+0x444c], R28 ;  /* 0x00444c1c01007387 */ /* 0x000fe80000100800 */
[----:B------:R0:W-:Y:S04]  /*8db20*/  STL [R1+0x4448], R29 ;  /* 0x0044481d01007387 */ /* 0x0001e80000100800 */
[----:B0-----:R-:W4:Y:S04]  /*8db30*/  LDL.LU.64 R28, [R1+0x2b0] ;  /* 0x0002b000011c7983 */ /* 0x001f280000300a00 */
[----:B------:R0:W-:Y:S04]  /*8db40*/  STL.64 [R1+0x4440], R30 ;  /* 0x0044401e01007387 */ /* 0x0001e80000100a00 */
[----:B0-----:R-:W4:Y:S04]  /*8db50*/  LDL.LU R30, [R1+0x310] ;  /* 0x00031000011e7983 */ /* 0x001f280000300800 */
[----:B------:R-:W4:Y:S01]  /*8db60*/  LDL.LU R31, [R1+0x314] ;  /* 0x00031400011f7983 */ /* 0x000f220000300800 */
[C---:B--2---:R-:W-:Y:S08]  /*8db70*/  HMMA.16816.F32 R20, R52.reuse, R22, R48 ;  /* 0x000000163414723c */ /* 0x044ff00000001830 */
[C---:B---3--:R-:W-:Y:S11]  /*8db80*/  HMMA.16816.F32 R16, R52.reuse, R26, R16 ;  /* 0x0000001a3410723c */ /* 0x048ff60000001810 */
[----:B------:R-:W-:Y:S04]  /*8db90*/  STL [R1+0x4454], R22 ;  /* 0x0044541601007387 */ /* 0x000fe80000100800 */
[----:B------:R0:W-:Y:S04]  /*8dba0*/  STL [R1+0x4450], R23 ;  /* 0x0044501701007387 */ /* 0x0001e80000100800 */
[----:B0-----:R-:W2:Y:S04]  /*8dbb0*/  LDL.LU.64 R22, [R1+0x2d0] ;  /* 0x0002d00001167983 */ /* 0x001ea80000300a00 */
[----:B------:R-:W3:Y:S04]  /*8dbc0*/  LDL.LU R24, [R1+0x200] ;  /* 0x0002000001187983 */ /* 0x000ee80000300800 */
[----:B------:R-:W3:Y:S04]  /*8dbd0*/  LDL.LU R25, [R1+0x204] ;  /* 0x0002040001197983 */ /* 0x000ee80000300800 */
[----:B------:R-:W2:Y:S04]  /*8dbe0*/  LDL.LU R26, [R1+0x208] ;  /* 0x00020800011a7983 */ /* 0x000ea80000300800 */
[----:B------:R-:W2:Y:S04]  /*8dbf0*/  LDL.LU R27, [R1+0x20c] ;  /* 0x00020c00011b7983 */ /* 0x000ea80000300800 */
[----:B--2---:R-:W-:Y:S04]  /*8dc00*/  STL.64 [R1+0x4998], R26 ;  /* 0x0049981a01007387 */ /* 0x004fe80000100a00 */
[----:B---3--:R0:W-:Y:S04]  /*8dc10*/  STL.64 [R1+0x4990], R24 ;  /* 0x0049901801007387 */ /* 0x0081e80000100a00 */
[----:B0-----:R-:W2:Y:S04]  /*8dc20*/  LDL.LU R24, [R1+0x230] ;  /* 0x0002300001187983 */ /* 0x001ea80000300800 */
[----:B------:R-:W2:Y:S04]  /*8dc30*/  LDL.LU R25, [R1+0x234] ;  /* 0x0002340001197983 */ /* 0x000ea80000300800 */
[----:B------:R-:W2:Y:S04]  /*8dc40*/  LDL.LU R26, [R1+0x238] ;  /* 0x00023800011a7983 */ /* 0x000ea80000300800 */
[----:B------:R-:W2:Y:S01]  /*8dc50*/  LDL.LU R27, [R1+0x23c] ;  /* 0x00023c00011b7983 */ /* 0x000ea20000300800 */
[C---:B----4-:R-:W-:Y:S08]  /*8dc60*/  HMMA.16816.F32 R12, R52.reuse, R4, R12 ;  /* 0x00000004340c723c */ /* 0x050ff0000000180c */
[C---:B------:R-:W-:Y:S08]  /*8dc70*/  HMMA.16816.F32 R4, R52.reuse, R6, R56 ;  /* 0x000000063404723c */ /* 0x040ff00000001838 */
[----:B------:R-:W-:Y:S01]  /*8dc80*/  HMMA.16816.F32 R52, R52, R60, R40 ;  /* 0x0000003c3434723c */ /* 0x000fe20000001828 */
[----:B------:R-:W-:Y:S04]  /*8dc90*/  STL [R1+0x4438], R19 ;  /* 0x0044381301007387 */ /* 0x000fe80000100800 */
[----:B------:R-:W-:Y:S04]  /*8dca0*/  STL [R1+0x44a0], R18 ;  /* 0x0044a01201007387 */ /* 0x000fe80000100800 */
[----:B------:R-:W-:Y:S04]  /*8dcb0*/  STL.64 [R1+0x4498], R16 ;  /* 0x0044981001007387 */ /* 0x000fe80000100a00 */
[----:B------:R-:W-:Y:S04]  /*8dcc0*/  STL.64 [R1+0x44b0], R14 ;  /* 0x0044b00e01007387 */ /* 0x000fe80000100a00 */
[----:B------:R-:W-:Y:S04]  /*8dcd0*/  STL.64 [R1+0x44a8], R12 ;  /* 0x0044a80c01007387 */ /* 0x000fe80000100a00 */
[----:B------:R-:W-:Y:S04]  /*8dce0*/  STL [R1+0x4434], R6 ;  /* 0x0044340601007387 */ /* 0x000fe80000100800 */
[----:B------:R0:W-:Y:S04]  /*8dcf0*/  STL [R1+0x4430], R7 ;  /* 0x0044300701007387 */ /* 0x0001e80000100800 */
[----:B0-----:R-:W3:Y:S04]  /*8dd00*/  LDL.LU.64 R6, [R1+0x2f0] ;  /* 0x0002f00001067983 */ /* 0x001ee80000300a00 */
[----:B------:R-:W-:Y:S04]  /*8dd10*/  STL.64 [R1+0x44e0], R54 ;  /* 0x0044e03601007387 */ /* 0x000fe80000100a00 */
[----:B------:R0:W-:Y:S04]  /*8dd20*/  STL.64 [R1+0x44d8], R52 ;  /* 0x0044d83401007387 */ /* 0x0001e80000100a00 */
[----:B------:R-:W4:Y:S04]  /*8dd30*/  LDL.LU.64 R60, [R1+0x270] ;  /* 0x00027000013c7983 */ /* 0x000f280000300a00 */
[----:B------:R-:W-:Y:S04]  /*8dd40*/  STL.64 [R1+0x49a8], R34 ;  /* 0x0049a82201007387 */ /* 0x000fe80000100a00 */
[----:B------:R-:W-:Y:S01]  /*8dd50*/  STL.64 [R1+0x49a0], R32 ;  /* 0x0049a02001007387 */ /* 0x000fe20000100a00 */
[----:B--2---:R-:W-:-:S15]  /*8dd60*/  HMMA.16816.F32 R8, R24, R34, R8 ;  /* 0x000000221808723c */ /* 0x004fde0000001808 */
[----:B------:R-:W-:-:S04]  /*8dd70*/  NOP ;  /* 0x0000000000007918 */ /* 0x000fc80000000000 */
[----:B------:R-:W-:Y:S04]  /*8dd80*/  STL.64 [R1+0x820], R8 ;  /* 0x0008200801007387 */ /* 0x000fe80000100a00 */
[----:B------:R-:W-:Y:S04]  /*8dd90*/  STL.64 [R1+0x828], R10 ;  /* 0x0008280a01007387 */ /* 0x000fe80000100a00 */
[----:B------:R-:W2:Y:S04]  /*8dda0*/  LDL.LU R16, [R1+0x7c0] ;  /* 0x0007c00001107983 */ /* 0x000ea80000300800 */
[----:B------:R-:W2:Y:S04]  /*8ddb0*/  LDL.LU R17, [R1+0x7c4] ;  /* 0x0007c40001117983 */ /* 0x000ea80000300800 */
        /* <DEDUP_REMOVED lines=8> */
[----:B--2---:R-:W-:Y:S04]  /*8de40*/  STL.64 [R1+0x4988], R54 ;  /* 0x0049883601007387 */ /* 0x004fe80000100a00 */
[----:B------:R0:W-:Y:S04]  /*8de50*/  STL.64 [R1+0x4980], R52 ;  /* 0x0049803401007387 */ /* 0x0001e80000100a00 */
[----:B-1----:R-:W2:Y:S04]  /*8de60*/  LDL.LU R16, [R1+0x7f0] ;  /* 0x0007f00001107983 */ /* 0x002ea80000300800 */
        /* <DEDUP_REMOVED lines=17> */
[----:B--2---:R-:W-:Y:S04]  /*8df80*/  STL.64 [R1+0x49c8], R54 ;  /* 0x0049c83601007387 */ /* 0x004fe80000100a00 */
[----:B------:R0:W-:Y:S04]  /*8df90*/  STL.64 [R1+0x49c0], R52 ;  /* 0x0049c03401007387 */ /* 0x0001e80000100a00 */
[----:B-1----:R-:W2:Y:S04]  /*8dfa0*/  LDL.LU R16, [R1+0x830] ;  /* 0x0008300001107983 */ /* 0x002ea80000300800 */
[----:B------:R-:W2:Y:S04]  /*8dfb0*/  LDL.LU R17, [R1+0x834] ;  /* 0x0008340001117983 */ /* 0x000ea80000300800 */
[----:B------:R-:W2:Y:S04]  /*8dfc0*/  LDL.LU R18, [R1+0x838] ;  /* 0x0008380001127983 */ /* 0x000ea80000300800 */
[----:B------:R-:W2:Y:S01]  /*8dfd0*/  LDL.LU R19, [R1+0x83c] ;  /* 0x00083c0001137983 */ /* 0x000ea20000300800 */
        /* <DEDUP_REMOVED lines=43> */
[----:B------:R-:W2:Y:S04]  /*8e290*/  LDL.LU R51, [R1+0x79c] ;  /* 0x00079c0001337983 */ /* 0x000ea80000300800 */
[----:B------:R-:W2:Y:S04]  /*8e2a0*/  LDL.LU R8, [R1+0x770] ;  /* 0x0007700001087983 */ /* 0x000ea80000300800 */
[----:B------:R-:W2:Y:S01]  /*8e2b0*/  LDL.LU R9, [R1+0x774] ;  /* 0x0007740001097983 */ /* 0x000ea20000300800 */
[----:B------:R-:W-:-:S02]  /*8e2c0*/  IMAD.MOV.U32 R10, RZ, RZ, R2 ;  /* 0x000000ffff0a7224 */ /* 0x000fc400078e0002 */
[----:B------:R-:W-:Y:S01]  /*8e2d0*/  IMAD.MOV.U32 R11, RZ, RZ, R3 ;  /* 0x000000ffff0b7224 */ /* 0x000fe200078e0003 */
        /* <DEDUP_REMOVED lines=11> */
[----:B0-----:R-:W2:Y:S04]  /*8e390*/  LDL.LU.64 R58, [R1+0x49d8] ;  /* 0x0049d800013a7983 */ /* 0x001ea80000300a00 */
[----:B------:R-:W4:Y:S01]  /*8e3a0*/  LDL.LU.64 R56, [R1+0x49d0] ;  /* 0x0049d00001387983 */ /* 0x000f220000300a00 */
[C---:B---3--:R-:W-:Y:S08]  /*8e3b0*/  HMMA.16816.F32 R16, R24.reuse, R60, R16 ;  /* 0x0000003c1810723c */ /* 0x048ff00000001810 */
[C---:B--2---:R-:W-:Y:S08]  /*8e3c0*/  HMMA.16816.F32 R52, R24.reuse, R58, R52 ;  /* 0x0000003a1834723c */ /* 0x044ff00000001834 */
[----:B------:R-:W-:Y:S11]  /*8e3d0*/  HMMA.16816.F32 R24, R24, R2, R32 ;  /* 0x000000021818723c */ /* 0x000ff60000001820 */
        /* <DEDUP_REMOVED lines=24> */
[C---:B------:R-:W-:Y:S03]  /*8e560*/  HMMA.16816.F32 R12, R24.reuse, R22, R12 ;  /* 0x00000016180c723c */ /* 0x040fe6000000180c */
[----:B------:R-:W-:Y:S05]  /*8e570*/  STL.64 [R1+0x4968], R22 ;  /* 0x0049681601007387 */ /* 0x000fea0000100a00 */
[C---:B--2---:R-:W-:Y:S08]  /*8e580*/  HMMA.16816.F32 R52, R24.reuse, R6, R52 ;  /* 0x000000061834723c */ /* 0x044ff00000001834 */
[C---:B---3--:R-:W-:Y:S11]  /*8e590*/  HMMA.16816.F32 R16, R24.reuse, R28, R16 ;  /* 0x0000001c1810723c */ /* 0x048ff60000001810 */
[----:B------:R-:W-:Y:S04]  /*8e5a0*/  STL.64 [R1+0x7e0], R52 ;  /* 0x0007e03401007387 */ /* 0x000fe80000100a00 */
[----:B------:R-:W-:Y:S04]  /*8e5b0*/  STL.64 [R1+0x7e8], R54 ;  /* 0x0007e83601007387 */ /* 0x000fe80000100a00 */
[----:B------:R-:W-:Y:S04]  /*8e5c0*/  STL.64 [R1+0x4960], R20 ;  /* 0x0049601401007387 */ /* 0x000fe80000100a00 */
[----:B------:R-:W-:Y:S04]  /*8e5d0*/  STL.64 [R1+0x7d0], R12 ;  /* 0x0007d00c01007387 */ /* 0x000fe80000100a00 */
[----:B------:R0:W-:Y:S02]  /*8e5e0*/  STL.64 [R1+0x7d8], R14 ;  /* 0x0007d80e01007387 */ /* 0x0001e40000100a00 */
[C---:B0-----:R-:W-:Y:S02]  /*8e5f0*/  HMMA.16816.F32 R12, R24.reuse, R58, R36 ;  /* 0x0000003a180c723c */ /* 0x041fe40000001824 */
[----:B------:R-:W-:Y:S04]  /*8e600*/  STL.64 [R1+0x4948], R58 ;  /* 0x0049483a01007387 */ /* 0x000fe80000100a00 */
[----:B------:R-:W-:Y:S04]  /*8e610*/  STL.64 [R1+0x7c0], R16 ;  /* 0x0007c01001007387 */ /* 0x000fe80000100a00 */
[----:B------:R-:W-:Y:S04]  /*8e620*/  STL.64 [R1+0x7c8], R18 ;  /* 0x0007c81201007387 */ /* 0x000fe80000100a00 */
[----:B----4-:R-:W-:Y:S05]  /*8e630*/  STL.64 [R1+0x4940], R56 ;  /* 0x0049403801007387 */ /* 0x010fea0000100a00 */
[----:B------:R-:W-:Y:S04]  /*8e640*/  STL.64 [R1+0x7b0], R12 ;  /* 0x0007b00c01007387 */ /* 0x000fe80000100a00 */
[----:B------:R-:W-:Y:S04]  /*8e650*/  STL.64 [R1+0x7b8], R14 ;  /* 0x0007b80e01007387 */ /* 0x000fe80000100a00 */
[----:B------:R-:W2:Y:S04]  /*8e660*/  LDL.LU R36, [R1+0x1a0] ;  /* 0x0001a00001247983 */ /* 0x000ea80000300800 */
[----:B------:R-:W2:Y:S04]  /*8e670*/  LDL.LU R37, [R1+0x1a4] ;  /* 0x0001a40001257983 */ /* 0x000ea80000300800 */
[----:B------:R-:W3:Y:S04]  /*8e680*/  LDL.LU R38, [R1+0x1a8] ;  /* 0x0001a80001267983 */ /* 0x000ee80000300800 */
[----:B------:R-:W3:Y:S01]  /*8e690*/  LDL.LU R39, [R1+0x1ac] ;  /* 0x0001ac0001277983 */ /* 0x000ee20000300800 */
[C---:B------:R-:W-:Y:S03]  /*8e6a0*/  HMMA.16816.F32 R20, R24.reuse, R60, R44 ;  /* 0x0000003c1814723c */ /* 0x040fe6000000182c */
[----:B---3--:R-:W-:Y:S04]  /*8e6b0*/  STL.64 [R1+0x4908], R38 ;  /* 0x0049082601007387 */ /* 0x008fe80000100a00 */
[----:B--2---:R0:W-:Y:S04]  /*8e6c0*/  STL.64 [R1+0x4900], R36 ;  /* 0x0049002401007387 */ /* 0x0041e80000100a00 */
[----:B0-----:R-:W2:Y:S04]  /*8e6d0*/  LDL.LU R36, [R1+0x1d0] ;  /* 0x0001d00001247983 */ /* 0x001ea80000300800 */
[----:B------:R-:W2:Y:S04]  /*8e6e0*/  LDL.LU R37, [R1+0x1d4] ;  /* 0x0001d40001257983 */ /* 0x000ea80000300800 */
[----:B------:R-:W2:Y:S04]  /*8e6f0*/  LDL.LU R38, [R1+0x1d8] ;  /* 0x0001d80001267983 */ /* 0x000ea80000300800 */
[----:B------:R-:W2:Y:S01]  /*8e700*/  LDL.LU R39, [R1+0x1dc] ;  /* 0x0001dc0001277983 */ /* 0x000ea20000300800 */
[----:B------:R-:W-:Y:S03]  /*8e710*/  HMMA.16816.F32 R16, R24, R2, R48 ;  /* 0x000000021810723c */ /* 0x000fe60000001830 */
[----:B------:R-:W-:Y:S04]  /*8e720*/  STL.64 [R1+0x7a0], R20 ;  /* 0x0007a01401007387 */ /* 0x000fe80000100a00 */
[----:B------:R-:W-:Y:S04]  /*8e730*/  STL.64 [R1+0x7a8], R22 ;  /* 0x0007a81601007387 */ /* 0x000fe80000100a00 */
[----:B------:R-:W-:Y:S08]  /*8e740*/  STL.64 [R1+0x4918], R34 ;  /* 0x0049182201007387 */ /* 0x000ff00000100a00 */
[----:B------:R0:W-:Y:S04]  /*8e750*/  STL.64 [R1+0x790], R16 ;  /* 0x0007901001007387 */ /* 0x0001e80000100a00 */
[----:B------:R1:W-:Y:S04]  /*8e760*/  STL.64 [R1+0x798], R18 ;  /* 0x0007981201007387 */ /* 0x0003e80000100a00 */
[----:B------:R-:W-:Y:S01]  /*8e770*/  STL.64 [R1+0x4910], R32 ;  /* 0x0049102001007387 */ /* 0x000fe20000100a00 */
[C---:B--2---:R-:W-:Y:S08]  /*8e780*/  HMMA.16816.F32 R12, R36.reuse, R34, R40 ;  /* 0x00000022240c723c */ /* 0x044ff00000001828 */
[C---:B------:R-:W-:Y:S11]  /*8e790*/  HMMA.16816.F32 R8, R36.reuse, R30, R8 ;  /* 0x0000001e2408723c */ /* 0x040ff60000001808 */
        /* <DEDUP_REMOVED lines=88> */
[C---:B--2---:R-:W-:Y:S03]  /*8ed20*/  HMMA.16816.F32 R20, R36.reuse, R6, R20 ;  /* 0x000000062414723c */ /* 0x044fe60000001814 */
[----:B---3--:R-:W-:Y:S04]  /*8ed30*/  STL.64 [R1+0x47d8], R10 ;  /* 0x0047d80a01007387 */ /* 0x008fe80000100a00 */
        /* <DEDUP_REMOVED lines=19> */
[----:B0-----:R-:W4:Y:S01]  /*8ee70*/  LDL.LU.64 R58, [R1+0x4948] ;  /* 0x00494800013a7983 */ /* 0x001f220000300a00 */
[C---:B------:R-:W-:Y:S03]  /*8ee80*/  HMMA.16816.F32 R16, R36.reuse, R60, R16 ;  /* 0x0000003c2410723c */ /* 0x040fe60000001810 */
[----:B------:R-:W2:Y:S05]  /*8ee90*/  LDL.LU.64 R56, [R1+0x4940] ;  /* 0x0049400001387983 */ /* 0x000eaa0000300a00 */
        /* <DEDUP_REMOVED lines=42> */
[C---:B---3--:R-:W-:Y:S02]  /*8f140*/  HMMA.16816.F32 R8, R36.reuse, R58, R52 ;  /* 0x0000003a2408723c */ /* 0x048fe40000001834 */
[----:B------:R-:W-:Y:S04]  /*8f150*/  STL.64 [R1+0x48a8], R58 ;  /* 0x0048a83a01007387 */ /* 0x000fe80000100a00 */
[----:B------:R-:W-:Y:S02]  /*8f160*/  STL.64 [R1+0x48a0], R56 ;  /* 0x0048a03801007387 */ /* 0x000fe40000100a00 */
[C---:B----4-:R-:W-:Y:S11]  /*8f170*/  HMMA.16816.F32 R16, R36.reuse, R2, R16 ;  /* 0x000000022410723c */ /* 0x050ff60000001810 */
[----:B------:R-:W-:Y:S04]  /*8f180*/  STL.64 [R1+0x6b0], R8 ;  /* 0x0006b00801007387 */ /* 0x000fe80000100a00 */
[----:B------:R0:W-:Y:S02]  /*8f190*/  STL.64 [R1+0x6b8], R10 ;  /* 0x0006b80a01007387 */ /* 0x0001e40000100a00 */
[----:B0-----:R-:W-:-:S15]  /*8f1a0*/  HMMA.16816.F32 R8, R36, R60, R12 ;  /* 0x0000003c2408723c */ /* 0x001fde000000180c */
[----:B------:R-:W-:-:S04]  /*8f1b0*/  NOP ;  /* 0x0000000000007918 */ /* 0x000fc80000000000 */
[----:B------:R0:W-:Y:S04]  /*8f1c0*/  STL.64 [R1+0x6a0], R8 ;  /* 0x0006a00801007387 */ /* 0x0001e80000100a00 */
[----:B------:R1:W-:Y:S04]  /*8f1d0*/  STL.64 [R1+0x6a8], R10 ;  /* 0x0006a80a01007387 */ /* 0x0003e80000100a00 */
[----:B------:R-:W-:Y:S04]  /*8f1e0*/  STL.64 [R1+0x690], R16 ;  /* 0x0006901001007387 */ /* 0x000fe80000100a00 */
[----:B------:R-:W-:Y:S01]  /*8f1f0*/  STL.64 [R1+0x698], R18 ;  /* 0x0006981201007387 */ /* 0x000fe20000100a00 */
[----:B0-----:R-:W-:-:S02]  /*8f200*/  IMAD.MOV.U32 R9, RZ, RZ, R50 ;  /* 0x000000ffff097224 */ /* 0x001fc400078e0032 */
[----:B-1----:R-:W-:Y:S02]  /*8f210*/  IMAD.MOV.U32 R11, RZ, RZ, R48 ;  /* 0x000000ffff0b7224 */ /* 0x002fe400078e0030 */
[----:B------:R-:W-:Y:S02]  /*8f220*/  IMAD.MOV.U32 R10, RZ, RZ, R49 ;  /* 0x000000ffff0a7224 */ /* 0x000fe400078e0031 */
[----:B------:R-:W-:Y:S01]  /*8f230*/  IMAD.MOV.U32 R8, RZ, RZ, R51 ;  /* 0x000000ffff087224 */ /* 0x000fe200078e0033 */
[----:B--2---:R-:W-:-:S15]  /*8f240*/  HMMA.16816.F32 R12, R48, R34, R44 ;  /* 0x00000022300c723c */ /* 0x004fde000000182c */
[----:B------:R-:W-:-:S04]  /*8f250*/  NOP ;  /* 0x0000000000007918 */ /* 0x000fc80000000000 */
[----:B------:R-:W-:Y:S04]  /*8f260*/  STL.64 [R1+0x680], R12 ;  /* 0x0006800c01007387 */ /* 0x000fe80000100a00 */
[----:B------:R-:W-:Y:S04]  /*8f270*/  STL.64 [R1+0x688], R14 ;  /* 0x0006880e01007387 */ /* 0x000fe80000100a00 */
[----:B------:R0:W-:Y:S04]  /*8f280*/  STL.64 [R1+0x4868], R34 ;  /* 0x0048682201007387 */ /* 0x0001e80000100a00 */
[----:B------:R1:W-:Y:S01]  /*8f290*/  STL.64 [R1+0x4860], R32 ;  /* 0x0048602001007387 */ /* 0x0003e20000100a00 */
[----:B0-----:R-:W-:-:S02]  /*8f2a0*/  IMAD.MOV.U32 R34, RZ, RZ, R9 ;  /* 0x000000ffff227224 */ /* 0x001fc400078e0009 */
[----:B-1----:R-:W-:Y:S02]  /*8f2b0*/  IMAD.MOV.U32 R32, RZ, RZ, R11 ;  /* 0x000000ffff207224 */ /* 0x002fe400078e000b */
[----:B------:R-:W-:Y:S02]  /*8f2c0*/  IMAD.MOV.U32 R33, RZ, RZ, R10 ;  /* 0x000000ffff217224 */ /* 0x000fe400078e000a */
[----:B------:R-:W-:-:S07]  /*8f2d0*/  IMAD.MOV.U32 R35, RZ, RZ, R8 ;  /* 0x000000ffff237224 */ /* 0x000fce00078e0008 */
[----:B------:R-:W-:Y:S01]  /*8f2e0*/  HMMA.16816.F32 R8, R32, R30, R24 ;  /* 0x0000001e2008723c */ /* 0x000fe20000001818 */
[----:B------:R-:W-:Y:S04]  /*8f2f0*/  STL.64 [R1+0x48b8], R30 ;  /* 0x0048b81e01007387 */ /* 0x000fe80000100a00 */
[----:B------:R-:W-:-:S14]  /*8f300*/  STL.64 [R1+0x48b0], R28 ;  /* 0x0048b01c01007387 */ /* 0x000fdc0000100a00 */
        /* <DEDUP_REMOVED lines=18> */
[----:B---3--:R-:W-:Y:S04]  /*8f430*/  STL.64 [R1+0x4870], R8 ;  /* 0x0048700801007387 */ /* 0x008fe80000100a00 */
[----:B------:R-:W3:Y:S04]  /*8f440*/  LDL.LU R36, [R1+0x540] ;  /* 0x0005400001247983 */ /* 0x000ee80000300800 */
        /* <DEDUP_REMOVED lines=105> */
[----:B0-----:R-:W4:Y:S01]  /*8fae0*/  LDL.LU.64 R58, [R1+0x48a8] ;  /* 0x0048a800013a7983 */ /* 0x001f220000300a00 */
[C---:B---3--:R-:W-:Y:S03]  /*8faf0*/  HMMA.16816.F32 R24, R32.reuse, R60, R24 ;  /* 0x0000003c2018723c */ /* 0x048fe60000001818 */
[----:B------:R-:W3:Y:S05]  /*8fb00*/  LDL.LU.64 R56, [R1+0x48a0] ;  /* 0x0048a00001387983 */ /* 0x000eea0000300a00 */
[C---:B----4-:R-:W-:Y:S08]  /*8fb10*/  HMMA.16816.F32 R36, R32.reuse, R58, R36 ;  /* 0x0000003a2024723c */ /* 0x050ff00000001824 */
[----:B------:R-:W-:Y:S11]  /*8fb20*/  HMMA.16816.F32 R32, R32, R2, R8 ;  /* 0x000000022020723c */ /* 0x000ff60000001808 */
        /* <DEDUP_REMOVED lines=12> */
[----:B0-----:R-:W4:Y:S04]  /*8fbf0*/  LDL.LU.64 R34, [R1+0x4868] ;  /* 0x0048680001227983 */ /* 0x001f280000300a00 */
[----:B------:R-:W3:Y:S01]  /*8fc00*/  LDL.LU.64 R32, [R1+0x4860] ;  /* 0x0048600001207983 */ /* 0x000ee20000300a00 */
[C---:B--2---:R-:W-:Y:S08]  /*8fc10*/  HMMA.16816.F32 R4, R8.reuse, R30, R4 ;  /* 0x0000001e0804723c */ /* 0x044ff00000001804 */
        /* <DEDUP_REMOVED lines=22> */
[----:B----4-:R-:W-:-:S15]  /*8fd80*/  HMMA.16816.F32 R24, R8, R28, R24 ;  /* 0x0000001c0818723c */ /* 0x010fde0000001818 */
[----:B------:R-:W-:-:S04]  /*8fd90*/  NOP ;  /* 0x0000000000007918 */ /* 0x000fc80000000000 */
[----:B------:R-:W-:Y:S04]  /*8fda0*/  STL.64 [R1+0x5c0], R24 ;  /* 0x0005c01801007387 */ /* 0x000fe80000100a00 */
[----:B------:R0:W-:Y:S04]  /*8fdb0*/  STL.64 [R1+0x5c8], R26 ;  /* 0x0005c81a01007387 */ /* 0x0001e80000100a00 */
[----:B0-----:R-:W4:Y:S04]  /*8fdc0*/  LDL.LU.64 R26, [R1+0x4818] ;  /* 0x00481800011a7983 */ /* 0x001f280000300a00 */
[----:B------:R-:W4:Y:S01]  /*8fdd0*/  LDL.LU.64 R24, [R1+0x4810] ;  /* 0x0048100001187983 */ /* 0x000f220000300a00 */
[C---:B------:R-:W-:Y:S08]  /*8fde0*/  HMMA.16816.F32 R52, R8.reuse, R58, R52 ;  /* 0x0000003a0834723c */ /* 0x040ff00000001834 */
[C---:B--2---:R-:W-:Y:S11]  /*8fdf0*/  HMMA.16816.F32 R36, R8.reuse, R60, R36 ;  /* 0x0000003c0824723c */ /* 0x044ff60000001824 */
        /* <DEDUP_REMOVED lines=8> */
[----:B----4-:R-:W-:Y:S03]  /*8fe80*/  HMMA.16816.F32 R8, R8, R2, R24 ;  /* 0x000000020808723c */ /* 0x010fe60000001818 */
[----:B------:R-:W4:Y:S04]  /*8fe90*/  LDL.LU.64 R26, [R1+0x47e8] ;  /* 0x0047e800011a7983 */ /* 0x000f280000300a00 */
[----:B------:R-:W4:-:S12]  /*8fea0*/  LDL.LU.64 R24, [R1+0x47e0] ;  /* 0x0047e00001187983 */ /* 0x000f180000300a00 */
[----:B------:R-:W-:Y:S04]  /*8feb0*/  STL.64 [R1+0x590], R8 ;  /* 0x0005900801007387 */ /* 0x000fe80000100a00 */
[----:B------:R0:W-:Y:S04]  /*8fec0*/  STL.64 [R1+0x598], R10 ;  /* 0x0005980a01007387 */ /* 0x0001e80000100a00 */
[----:B0-----:R-:W2:Y:S04]  /*8fed0*/  LDL.LU.64 R10, [R1+0x47d8] ;  /* 0x0047d800010a7983 */ /* 0x001ea80000300a00 */
[----:B------:R-:W2:Y:S02]  /*8fee0*/  LDL.LU.64 R8, [R1+0x47d0] ;  /* 0x0047d00001087983 */ /* 0x000ea40000300a00 */
[----:B--2---:R-:W-:-:S15]  /*8fef0*/  HMMA.16816.F32 R52, R8, R34, R52 ;  /* 0x000000220834723c */ /* 0x004fde0000001834 */
[----:B------:R-:W-:-:S04]  /*8ff00*/  NOP ;  /* 0x0000000000007918 */ /* 0x000fc80000000000 */
[----:B------:R-:W-:Y:S04]  /*8ff10*/  STL.64 [R1+0x580], R52 ;  /* 0x0005803401007387 */ /* 0x000fe80000100a00 */
[----:B------:R0:W-:Y:S02]  /*8ff20*/  STL.64 [R1+0x588], R54 ;  /* 0x0005883601007387 */ /* 0x0001e40000100a00 */
[----:B0-----:R-:W-:Y:S02]  /*8ff30*/  HMMA.16816.F32 R52, R8, R30, R44 ;  /* 0x0000001e0834723c */ /* 0x001fe4000000182c */
[----:B------:R-:W2:-:S15]  /*8ff40*/  LDL.LU R44, [R1+0xb0] ;  /* 0x0000b000012c7983 */ /* 0x000e9e0000300800 */
[----:B------:R-:W-:Y:S02]  /*8ff50*/  NOP ;  /* 0x0000000000007918 */ /* 0x000fe40000000000 */
[----:B------:R-:W-:Y:S04]  /*8ff60*/  STL.64 [R1+0x570], R52 ;  /* 0x0005703401007387 */ /* 0x000fe80000100a00 */
[----:B------:R-:W-:Y:S04]  /*8ff70*/  STL.64 [R1+0x578], R54 ;  /* 0x0005783601007387 */ /* 0x000fe80000100a00 */
[----:B------:R-:W2:Y:S04]  /*8ff80*/  LDL.LU R45, [R1+0xb4] ;  /* 0x0000b400012d7983 */ /* 0x000ea80000300800 */
[----:B------:R-:W2:Y:S04]  /*8ff90*/  LDL.LU R46, [R1+0xb8] ;  /* 0x0000b800012e7983 */ /* 0x000ea80000300800 */
[----:B------:R-:W2:Y:S04]  /*8ffa0*/  LDL.LU R47, [R1+0xbc] ;  /* 0x0000bc00012f7983 */ /* 0x000ea80000300800 */
[----:B--2---:R-:W-:Y:S04]  /*8ffb0*/  STL.64 [R1+0x4758], R46 ;  /* 0x0047582e01007387 */ /* 0x004fe80000100a00 */
[----:B------:R0:W-:Y:S02]  /*8ffc0*/  STL.64 [R1+0x4750], R44 ;  /* 0x0047502c01007387 */ /* 0x0001e40000100a00 */
[C---:B0-----:R-:W-:Y:S08]  /*8ffd0*/  HMMA.16816.F32 R44, R8.reuse, R6, R12 ;  /* 0x00000006082c723c */ /* 0x041ff0000000180c */
[C---:B------:R-:W-:Y:S01]  /*8ffe0*/  HMMA.16816.F32 R12, R8.reuse, R22, R16 ;  /* 0x00000016080c723c */ /* 0x040fe20000001810 */
[----:B------:R-:W-:Y:S07]  /*8fff0*/  STL.64 [R1+0x47b8], R22 ;  /* 0x0047b81601007387 */ /* 0x000fee0000100a00 */
[C---:B------:R-:W-:Y:S03]  /*90000*/  HMMA.16816.F32 R16, R8.reuse, R28, R36 ;  /* 0x0000001c0810723c */ /* 0x040fe60000001824 */
        /* <DEDUP_REMOVED lines=9> */
[----:B---3--:R-:W-:Y:S05]  /*900a0*/  STL.64 [R1+0x4790], R56 ;  /* 0x0047903801007387 */ /* 0x008fea0000100a00 */
[----:B------:R-:W-:Y:S04]  /*900b0*/  STL.64 [R1+0x530], R12 ;  /* 0x0005300c01007387 */ /* 0x000fe80000100a00 */
[----:B------:R4:W-:Y:S04]  /*900c0*/  STL.64 [R1+0x538], R14 ;  /* 0x0005380e01007387 */ /* 0x0009e80000100a00 */
[----:B------:R-:W2:Y:S01]  /*900d0*/  LDL.LU R48, [R1+0x400] ;  /* 0x0004000001307983 */ /* 0x000ea20000300800 */
[C---:B----4-:R-:W-:Y:S08]  /*900e0*/  HMMA.16816.F32 R12, R8.reuse, R60, R24 ;  /* 0x0000003c080c723c */ /* 0x050ff00000001818 */
[----:B------:R-:W-:Y:S11]  /*900f0*/  HMMA.16816.F32 R8, R8, R2, R40 ;  /* 0x000000020808723c */ /* 0x000ff60000001828 */
[----:B------:R0:W-:Y:S04]  /*90100*/  STL.64 [R1+0x520], R12 ;  /* 0x0005200c01007387 */ /* 0x0001e80000100a00 */
[----:B------:R1:W-:Y:S04]  /*90110*/  STL.64 [R1+0x528], R14 ;  /* 0x0005280e01007387 */ /* 0x0003e80000100a00 */
        /* <DEDUP_REMOVED lines=19> */
[----:B-1----:R-:W2:Y:S04]  /*90250*/  LDL.LU R14, [R1+0x438] ;  /* 0x00043800010e7983 */ /* 0x002ea80000300800 */
[----:B------:R-:W2:Y:S04]  /*90260*/  LDL.LU R15, [R1+0x43c] ;  /* 0x00043c00010f7983 */ /* 0x000ea80000300800 */
[----:B--2---:R-:W-:Y:S04]  /*90270*/  STL.64 [R1+0x4748], R14 ;  /* 0x0047480e01007387 */ /* 0x004fe80000100a00 */
[----:B---3--:R0:W-:Y:S04]  /*90280*/  STL.64 [R1+0x4740], R12 ;  /* 0x0047400c01007387 */ /* 0x0081e80000100a00 */
        /* <DEDUP_REMOVED lines=40> */
[C---:B----4-:R-:W-:Y:S03]  /*90510*/  HMMA.16816.F32 R8, R44.reuse, R34, R8 ;  /* 0x000000222c08723c */ /* 0x050fe60000001808 */
        /* <DEDUP_REMOVED lines=30> */
[----:B--2---:R-:W-:Y:S02]  /*90700*/  IMAD.MOV.U32 R43, RZ, RZ, R8 ;  /* 0x000000ffff2b7224 */ /* 0x004fe400078e0008 */
[----:B------:R-:W-:Y:S01]  /*90710*/  IMAD.MOV.U32 R42, RZ, RZ, R9 ;  /* 0x000000ffff2a7224 */ /* 0x000fe200078e0009 */
[----:B------:R-:W2:Y:S01]  /*90720*/  LDL.LU R8, [R1+0x20] ;  /* 0x0000200001087983 */ /* 0x000ea20000300800 */
[----:B------:R-:W-:-:S03]  /*90730*/  IMAD.MOV.U32 R41, RZ, RZ, R10 ;  /* 0x000000ffff297224 */ /* 0x000fc600078e000a */
[----:B------:R-:W2:Y:S01]  /*90740*/  LDL.LU R9, [R1+0x24] ;  /* 0x0000240001097983 */ /* 0x000ea20000300800 */
[----:B------:R-:W-:-:S03]  /*90750*/  IMAD.MOV.U32 R40, RZ, RZ, R11 ;  /* 0x000000ffff287224 */ /* 0x000fc600078e000b */
[----:B------:R-:W2:Y:S04]  /*90760*/  LDL.LU R10, [R1+0x28] ;  /* 0x00002800010a7983 */ /* 0x000ea80000300800 */
[----:B------:R-:W2:Y:S01]  /*90770*/  LDL.LU R11, [R1+0x2c] ;  /* 0x00002c00010b7983 */ /* 0x000ea20000300800 */
[C---:B------:R-:W-:Y:S03]  /*90780*/  HMMA.16816.F32 R20, R44.reuse, R6, R20 ;  /* 0x000000062c14723c */ /* 0x040fe60000001814 */
        /* <DEDUP_REMOVED lines=8> */
[----:B0-----:R-:W4:Y:S01]  /*90810*/  LDL.LU.64 R22, [R1+0x47b8] ;  /* 0x0047b80001167983 */ /* 0x001f220000300a00 */
[C---:B---3--:R-:W-:Y:S03]  /*90820*/  HMMA.16816.F32 R56, R44.reuse, R28, R56 ;  /* 0x0000001c2c38723c */ /* 0x048fe60000001838 */
[----:B------:R-:W3:Y:S05]  /*90830*/  LDL.LU.64 R20, [R1+0x47b0] ;  /* 0x0047b00001147983 */ /* 0x000eea0000300a00 */
[----:B----4-:R-:W-:-:S15]  /*90840*/  HMMA.16816.F32 R52, R44, R22, R52 ;  /* 0x000000162c34723c */ /* 0x010fde0000001834 */
[----:B------:R-:W-:-:S04]  /*90850*/  NOP ;  /* 0x0000000000007918 */ /* 0x000fc80000000000 */
[----:B------:R-:W-:Y:S04]  /*90860*/  STL.64 [R1+0x4d0], R52 ;  /* 0x0004d03401007387 */ /* 0x000fe80000100a00 */
[----:B------:R0:W-:Y:S04]  /*90870*/  STL.64 [R1+0x4d8], R54 ;  /* 0x0004d83601007387 */ /* 0x0001e80000100a00 */
[----:B0-----:R-:W4:Y:S04]  /*90880*/  LDL.LU.64 R54, [R1+0x47a8] ;  /* 0x0047a80001367983 */ /* 0x001f280000300a00 */
[----:B------:R-:W4:Y:S04]  /*90890*/  LDL.LU.64 R52, [R1+0x47a0] ;  /* 0x0047a00001347983 */ /* 0x000f280000300a00 */
[----:B------:R-:W-:Y:S04]  /*908a0*/  STL.64 [R1+0x4c0], R56 ;  /* 0x0004c03801007387 */ /* 0x000fe80000100a00 */
[----:B------:R0:W-:Y:S04]  /*908b0*/  STL.64 [R1+0x4c8], R58 ;  /* 0x0004c83a01007387 */ /* 0x0001e80000100a00 */
[----:B0-----:R-:W2:Y:S01]  /*908c0*/  LDL.LU.64 R58, [R1+0x4798] ;  /* 0x00479800013a7983 */ /* 0x001ea20000300a00 */
[C---:B------:R-:W-:Y:S03]  /*908d0*/  HMMA.16816.F32 R36, R44.reuse, R60, R36 ;  /* 0x0000003c2c24723c */ /* 0x040fe60000001824 */
[----:B------:R-:W3:Y:S05]  /*908e0*/  LDL.LU.64 R56, [R1+0x4790] ;  /* 0x0047900001387983 */ /* 0x000eea0000300a00 */
[C---:B--2---:R-:W-:Y:S08]  /*908f0*/  HMMA.16816.F32 R12, R44.reuse, R58, R12 ;  /* 0x0000003a2c0c723c */ /* 0x044ff0000000180c */
[----:B----4-:R-:W-:Y:S11]  /*90900*/  HMMA.16816.F32 R44, R44, R2, R52 ;  /* 0x000000022c2c723c */ /* 0x010ff60000001834 */
        /* <DEDUP_REMOVED lines=14> */
[C---:B--2---:R-:W-:Y:S08]  /*909f0*/  HMMA.16816.F32 R12, R44.reuse, R34, R12 ;  /* 0x000000222c0c723c */ /* 0x044ff0000000180c */
[C---:B----4-:R-:W-:Y:S08]  /*90a00*/  HMMA.16816.F32 R36, R44.reuse, R30, R36 ;  /* 0x0000001e2c24723c */ /* 0x050ff00000001824 */
[C---:B------:R-:W-:Y:S03]  /*90a10*/  HMMA.16816.F32 R48, R44.reuse, R6, R48 ;  /* 0x000000062c30723c */ /* 0x040fe60000001830 */
        /* <DEDUP_REMOVED lines=12> */
[C---:B------:R-:W-:Y:S03]  /*90ae0*/  HMMA.16816.F32 R8, R44.reuse, R22, R8 ;  /* 0x000000162c08723c */ /* 0x040fe60000001808 */
[----:B------:R-:W-:Y:S04]  /*90af0*/  STL.64 [R1+0x4718], R22 ;  /* 0x0047181601007387 */ /* 0x000fe80000100a00 */
[----:B---3--:R0:W-:Y:S02]  /*90b00*/  STL.64 [R1+0x4710], R20 ;  /* 0x0047101401007387 */ /* 0x0081e40000100a00 */
[C---:B0-----:R-:W-:Y:S10]  /*90b10*/  HMMA.16816.F32 R20, R44.reuse, R28, R52 ;  /* 0x0000001c2c14723c */ /* 0x041ff40000001834 */
        /* <DEDUP_REMOVED lines=9> */
[----:B------:R0:W-:Y:S02]  /*90bb0*/  STL.64 [R1+0x8b8], R10 ;  /* 0x0008b80a01007387 */ /* 0x0001e40000100a00 */
[C---:B0-----:R-:W-:Y:S08]  /*90bc0*/  HMMA.16816.F32 R8, R44.reuse, R60, R16 ;  /* 0x0000003c2c08723c */ /* 0x041ff00000001810 */
[----:B----4-:R-:W-:Y:S08]  /*90bd0*/  HMMA.16816.F32 R16, R44, R2, R36 ;  /* 0x000000022c10723c */ /* 0x010ff00000001824 */
[----:B------:R-:W-:Y:S03]  /*90be0*/  HMMA.16816.F32 R12, R24, R34, R48 ;  /* 0x00000022180c723c */ /* 0x000fe60000001830 */
[----:B------:R0:W-:Y:S04]  /*90bf0*/  STL.64 [R1+0x8a0], R8 ;  /* 0x0008a00801007387 */ /* 0x0001e80000100a00 */
[----:B------:R1:W-:Y:S04]  /*90c00*/  STL.64 [R1+0x8a8], R10 ;  /* 0x0008a80a01007387 */ /* 0x0003e80000100a00 */
[----:B------:R-:W-:Y:S04]  /*90c10*/  STL.64 [R1+0x910], R16 ;  /* 0x0009101001007387 */ /* 0x000fe80000100a00 */
[----:B------:R-:W-:Y:S04]  /*90c20*/  STL.64 [R1+0x918], R18 ;  /* 0x0009181201007387 */ /* 0x000fe80000100a00 */
[----:B------:R-:W-:Y:S04]  /*90c30*/  STL.64 [R1+0x980], R12 ;  /* 0x0009800c01007387 */ /* 0x000fe80000100a00 */
[----:B------:R-:W-:Y:S04]  /*90c40*/  STL.64 [R1+0x988], R14 ;  /* 0x0009880e01007387 */ /* 0x000fe80000100a00 */
[----:B------:R2:W-:Y:S04]  /*90c50*/  STL.64 [R1+0x46b8], R34 ;  /* 0x0046b82201007387 */ /* 0x0005e80000100a00 */
[----:B------:R3:W-:Y:S01]  /*90c60*/  STL.64 [R1+0x46b0], R32 ;  /* 0x0046b02001007387 */ /* 0x0007e20000100a00 */
[----:B0-----:R-:W-:-:S02]  /*90c70*/  IMAD.MOV.U32 R9, RZ, RZ, R26 ;  /* 0x000000ffff097224 */ /* 0x001fc400078e001a */
[----:B-1----:R-:W-:Y:S02]  /*90c80*/  IMAD.MOV.U32 R11, RZ, RZ, R24 ;  /* 0x000000ffff0b7224 */ /* 0x002fe400078e0018 */
[----:B------:R-:W-:Y:S02]  /*90c90*/  IMAD.MOV.U32 R10, RZ, RZ, R25 ;  /* 0x000000ffff0a7224 */ /* 0x000fe400078e0019 */
[----:B------:R-:W-:Y:S02]  /*90ca0*/  IMAD.MOV.U32 R8, RZ, RZ, R27 ;  /* 0x000000ffff087224 */ /* 0x000fe400078e001b */
[----:B--2---:R-:W-:Y:S02]  /*90cb0*/  IMAD.MOV.U32 R34, RZ, RZ, R9 ;  /* 0x000000ffff227224 */ /* 0x004fe400078e0009 */
[----:B---3--:R-:W-:Y:S02]  /*90cc0*/  IMAD.MOV.U32 R32, RZ, RZ, R11 ;  /* 0x000000ffff207224 */ /* 0x008fe400078e000b */
[----:B------:R-:W-:-:S02]  /*90cd0*/  IMAD.MOV.U32 R33, RZ, RZ, R10 ;  /* 0x000000ffff217224 */ /* 0x000fc400078e000a */
[----:B------:R-:W-:-:S07]  /*90ce0*/  IMAD.MOV.U32 R35, RZ, RZ, R8 ;  /* 0x000000ffff237224 */ /* 0x000fce00078e0008 */
[----:B------:R-:W-:Y:S01]  /*90cf0*/  HMMA.16816.F32 R8, R32, R30, R40 ;  /* 0x0000001e2008723c */ /* 0x000fe20000001828 */
[----:B------:R-:W-:Y:S04]  /*90d00*/  STL.64 [R1+0x4708], R30 ;  /* 0x0047081e01007387 */ /* 0x000fe80000100a00 */
[----:B------:R-:W-:-:S14]  /*90d10*/  STL.64 [R1+0x4700], R28 ;  /* 0x0047001c01007387 */ /* 0x000fdc0000100a00 */
        /* <DEDUP_REMOVED lines=22> */
[----:B-1----:R-:W2:Y:S04]  /*90e80*/  LDL.LU R10, [R1+0x2e8] ;  /* 0x0002e800010a7983 */ /* 0x002ea80000300800 */
        /* <DEDUP_REMOVED lines=98> */
[----:B------:R-:W3:Y:S02]  /*914b0*/  LDL.LU.64 R28, [R1+0x4700] ;  /* 0x00470000011c7983 */ /* 0x000ee40000300a00 */
        /* <DEDUP_REMOVED lines=18> */
[----:B---3--:R-:W-:Y:S03]  /*915e0*/  HMMA.16816.F32 R32, R32, R2, R24 ;  /* 0x000000022020723c */ /* 0x008fe60000001818 */
[----:B------:R-:W4:Y:S04]  /*915f0*/  LDL.LU.64 R26, [R1+0x46c8] ;  /* 0x0046c800011a7983 */ /* 0x000f280000300a00 */
[----:B------:R-:W4:-:S12]  /*91600*/  LDL.LU.64 R24, [R1+0x46c0] ;  /* 0x0046c00001187983 */ /* 0x000f180000300a00 */
[----:B------:R-:W-:Y:S04]  /*91610*/  STL.64 [R1+0x990], R32 ;  /* 0x0009902001007387 */ /* 0x000fe80000100a00 */
[----:B------:R0:W-:Y:S04]  /*91620*/  STL.64 [R1+0x998], R34 ;  /* 0x0009982201007387 */ /* 0x0001e80000100a00 */
[----:B0-----:R-:W3:Y:S04]  /*91630*/  LDL.LU.64 R34, [R1+0x46b8] ;  /* 0x0046b80001227983 */ /* 0x001ee80000300a00 */
[----:B------:R-:W2:Y:S01]  /*91640*/  LDL.LU.64 R32, [R1+0x46b0] ;  /* 0x0046b00001207983 */ /* 0x000ea20000300a00 */
[C---:B----4-:R-:W-:Y:S08]  /*91650*/  HMMA.16816.F32 R16, R24.reuse, R30, R16 ;  /* 0x0000001e1810723c */ /* 0x050ff00000001810 */
[----:B---3--:R-:W-:-:S15]  /*91660*/  HMMA.16816.F32 R52, R24, R34, R52 ;  /* 0x000000221834723c */ /* 0x008fde0000001834 */
        /* <DEDUP_REMOVED lines=9> */
[C---:B------:R-:W-:Y:S08]  /*91700*/  HMMA.16816.F32 R8, R24.reuse, R28, R8 ;  /* 0x0000001c1808723c */ /* 0x040ff00000001808 */
        /* <DEDUP_REMOVED lines=21> */
[----:B------:R0:W-:Y:S01]  /*91860*/  STL.64 [R1+0x9a8], R18 ;  /* 0x0009a81201007387 */ /* 0x0001e20000100a00 */
[----:B--2---:R-:W-:Y:S03]  /*91870*/  HMMA.16816.F32 R24, R24, R2, R8 ;  /* 0x000000021818723c */ /* 0x004fe60000001808 */
[----:B0-----:R-:W2:Y:S04]  /*91880*/  LDL.LU.64 R18, [R1+0x4648] ;  /* 0x0046480001127983 */ /* 0x001ea80000300a00 */
[----:B------:R-:W2:Y:S04]  /*91890*/  LDL.LU.64 R16, [R1+0x4640] ;  /* 0x0046400001107983 */ /* 0x000ea80000300a00 */
[----:B------:R-:W4:Y:S04]  /*918a0*/  LDL.LU.64 R10, [R1+0x4638] ;  /* 0x00463800010a7983 */ /* 0x000f280000300a00 */
[----:B------:R-:W4:Y:S04]  /*918b0*/  LDL.LU.64 R8, [R1+0x4630] ;  /* 0x0046300001087983 */ /* 0x000f280000300a00 */
        /* <DEDUP_REMOVED lines=9> */
[----:B------:R-:W4:Y:S04]  /*91950*/  LDL.LU.64 R40, [R1+0x4610] ;  /* 0x0046100001287983 */ /* 0x000f280000300a00 */
[----:B------:R-:W-:Y:S04]  /*91960*/  STL.64 [R1+0x45d8], R34 ;  /* 0x0045d82201007387 */ /* 0x000fe80000100a00 */
[----:B------:R3:W-:Y:S02]  /*91970*/  STL.64 [R1+0x45d0], R32 ;  /* 0x0045d02001007387 */ /* 0x0007e40000100a00 */
[C---:B---3--:R-:W-:Y:S08]  /*91980*/  HMMA.16816.F32 R32, R8.reuse, R30, R52 ;  /* 0x0000001e0820723c */ /* 0x048ff00000001834 */
[C---:B------:R-:W-:Y:S01]  /*91990*/  HMMA.16816.F32 R12, R8.reuse, R6, R12 ;  /* 0x00000006080c723c */ /* 0x040fe2000000180c */
[----:B------:R-:W-:Y:S10]  /*919a0*/  STL.64 [R1+0x45a8], R6 ;  /* 0x0045a80601007387 */ /* 0x000ff40000100a00 */
[----:B------:R-:W-:Y:S04]  /*919b0*/  STL.64 [R1+0xa70], R32 ;  /* 0x000a702001007387 */ /* 0x000fe80000100a00 */
        /* <DEDUP_REMOVED lines=10> */
[----:B------:R-:W-:Y:S04]  /*91a60*/  STL.64 [R1+0x45b8], R30 ;  /* 0x0045b81e01007387 */ /* 0x000fe80000100a00 */
[----:B------:R-:W-:-:S13]  /*91a70*/  STL.64 [R1+0x45b0], R28 ;  /* 0x0045b01c01007387 */ /* 0x000fda0000100a00 */
[----:B------:R-:W-:Y:S04]  /*91a80*/  STL.64 [R1+0xa40], R4 ;  /* 0x000a400401007387 */ /* 0x000fe80000100a00 */
[----:B------:R0:W-:Y:S02]  /*91a90*/  STL.64 [R1+0xa48], R6 ;  /* 0x000a480601007387 */ /* 0x0001e40000100a00 */
[----:B0-----:R-:W-:Y:S02]  /*91aa0*/  HMMA.16816.F32 R4, R8, R58, R44 ;  /* 0x0000003a0804723c */ /* 0x001fe4000000182c */
[----:B------:R-:W-:Y:S04]  /*91ab0*/  STL.64 [R1+0x4578], R58 ;  /* 0x0045783a01007387 */ /* 0x000fe80000100a00 */
[----:B------:R-:W-:-:S13]  /*91ac0*/  STL.64 [R1+0x4570], R56 ;  /* 0x0045703801007387 */ /* 0x000fda0000100a00 */
[----:B------:R-:W-:Y:S04]  /*91ad0*/  STL.64 [R1+0xa30], R4 ;  /* 0x000a300401007387 */ /* 0x000fe80000100a00 */
[----:B------:R0:W-:Y:S02]  /*91ae0*/  STL.64 [R1+0xa38], R6 ;  /* 0x000a380601007387 */ /* 0x0001e40000100a00 */
[----:B0-----:R-:W-:Y:S01]  /*91af0*/  HMMA.16816.F32 R4, R8, R60, R48 ;  /* 0x0000003c0804723c */ /* 0x001fe20000001830 */
[----:B------:R-:W-:Y:S02]  /*91b00*/  IMAD.MOV.U32 R36, RZ, RZ, R27 ;  /* 0x000000ffff247224 */ /* 0x000fe400078e001b */
[----:B------:R-:W2:Y:S01]  /*91b10*/  LDL.LU R27, [R1+0x4608] ;  /* 0x00460800011b7983 */ /* 0x000ea20000300800 */
[----:B------:R-:W-:-:S02]  /*91b20*/  IMAD.MOV.U32 R37, RZ, RZ, R26 ;  /* 0x000000ffff257224 */ /* 0x000fc400078e001a */
[----:B------:R-:W-:-:S13]  /*91b30*/  IMAD.MOV.U32 R38, RZ, RZ, R25 ;  /* 0x000000ffff267224 */ /* 0x000fda00078e0019 */
[----:B------:R-:W-:Y:S04]  /*91b40*/  STL.64 [R1+0xa20], R4 ;  /* 0x000a200401007387 */ /* 0x000fe80000100a00 */
[----:B------:R-:W-:Y:S04]  /*91b50*/  STL.64 [R1+0xa28], R6 ;  /* 0x000a280601007387 */ /* 0x000fe80000100a00 */
[----:B------:R-:W3:Y:S04]  /*91b60*/  LDL.LU R26, [R1+0x4604] ;  /* 0x00460400011a7983 */ /* 0x000ee80000300800 */
[----:B------:R-:W3:Y:S01]  /*91b70*/  LDL.LU R25, [R1+0x4600] ;  /* 0x0046000001197983 */ /* 0x000ee20000300800 */
[----:B------:R-:W-:-:S03]  /*91b80*/  IMAD.MOV.U32 R39, RZ, RZ, R24 ;  /* 0x000000ffff277224 */ /* 0x000fc600078e0018 */
[----:B------:R-:W3:Y:S04]  /*91b90*/  LDL.LU R24, [R1+0x45fc] ;  /* 0x0045fc0001187983 */ /* 0x000ee80000300800 */
[----:B------:R-:W-:Y:S04]  /*91ba0*/  STL.64 [R1+0x44f0], R38 ;  /* 0x0044f02601007387 */ /* 0x000fe80000100a00 */
[----:B------:R0:W-:Y:S01]  /*91bb0*/  STL.64 [R1+0x44e8], R36 ;  /* 0x0044e82401007387 */ /* 0x0001e20000100a00 */
[----:B----4-:R-:W-:Y:S02]  /*91bc0*/  IMAD.MOV.U32 R16, RZ, RZ, R43 ;  /* 0x000000ffff107224 */ /* 0x010fe400078e002b */
[----:B------:R-:W-:-:S02]  /*91bd0*/  IMAD.MOV.U32 R18, RZ, RZ, R41 ;  /* 0x000000ffff127224 */ /* 0x000fc400078e0029 */
[----:B------:R-:W-:Y:S02]  /*91be0*/  IMAD.MOV.U32 R19, RZ, RZ, R40 ;  /* 0x000000ffff137224 */ /* 0x000fe400078e0028 */
[----:B------:R-:W-:-:S03]  /*91bf0*/  IMAD.MOV.U32 R17, RZ, RZ, R42 ;  /* 0x000000ffff117224 */ /* 0x000fc600078e002a */
[----:B------:R-:W-:Y:S04]  /*91c00*/  STL.64 [R1+0x4500], R18 ;  /* 0x0045001201007387 */ /* 0x000fe80000100a00 */
[----:B------:R1:W-:Y:S01]  /*91c10*/  STL.64 [R1+0x44f8], R16 ;  /* 0x0044f81001007387 */ /* 0x0003e20000100a00 */
[----:B--2---:R-:W-:Y:S02]  /*91c20*/  IMAD.MOV.U32 R42, RZ, RZ, R27 ;  /* 0x000000ffff2a7224 */ /* 0x004fe400078e001b */
[----:B---3--:R-:W-:Y:S02]  /*91c30*/  IMAD.MOV.U32 R41, RZ, RZ, R26 ;  /* 0x000000ffff297224 */ /* 0x008fe400078e001a */
[----:B------:R-:W-:Y:S02]  /*91c40*/  IMAD.MOV.U32 R40, RZ, RZ, R25 ;  /* 0x000000ffff287224 */ /* 0x000fe400078e0019 */
[----:B------:R-:W2:Y:S04]  /*91c50*/  LDL.LU R25, [R1+0x45f8] ;  /* 0x0045f80001197983 */ /* 0x000ea80000300800 */
[----:B------:R-:W3:Y:S04]  /*91c60*/  LDL.LU R26, [R1+0x45f4] ;  /* 0x0045f400011a7983 */ /* 0x000ee80000300800 */
[----:B------:R-:W4:Y:S04]  /*91c70*/  LDL.LU R27, [R1+0x45f0] ;  /* 0x0045f000011b7983 */ /* 0x000f280000300800 */
[----:B------:R-:W4:Y:S01]  /*91c80*/  LDL.LU R43, [R1+0xac] ;  /* 0x0000ac00012b7983 */ /* 0x000f220000300800 */
[----:B0-----:R-:W-:-:S02]  /*91c90*/  IMAD.MOV.U32 R36, RZ, RZ, R24 ;  /* 0x000000ffff247224 */ /* 0x001fc400078e0018 */
[----:B--2---:R-:W-:Y:S02]  /*91ca0*/  IMAD.MOV.U32 R37, RZ, RZ, R25 ;  /* 0x000000ffff257224 */ /* 0x004fe400078e0019 */
[----:B---3--:R-:W-:Y:S02]  /*91cb0*/  IMAD.MOV.U32 R38, RZ, RZ, R26 ;  /* 0x000000ffff267224 */ /* 0x008fe400078e001a */
[----:B----4-:R-:W-:Y:S01]  /*91cc0*/  IMAD.MOV.U32 R39, RZ, RZ, R27 ;  /* 0x000000ffff277224 */ /* 0x010fe200078e001b */
[----:B------:R0:W-:Y:S04]  /*91cd0*/  STL.64 [R1+0x4510], R42 ;  /* 0x0045102a01007387 */ /* 0x0001e80000100a00 */
[----:B------:R2:W-:Y:S04]  /*91ce0*/  STL.64 [R1+0x4508], R40 ;  /* 0x0045082801007387 */ /* 0x0005e80000100a00 */
[----:B------:R-:W0:Y:S04]  /*91cf0*/  LDL.LU R24, [R1+0x45ec] ;  /* 0x0045ec0001187983 */ /* 0x000e280000300800 */
[----:B------:R-:W3:Y:S04]  /*91d00*/  LDL.LU R25, [R1+0x45e8] ;  /* 0x0045e80001197983 */ /* 0x000ee80000300800 */
[----:B------:R-:W2:Y:S04]  /*91d10*/  LDL.LU R26, [R1+0x45e4] ;  /* 0x0045e400011a7983 */ /* 0x000ea80000300800 */
[----:B------:R-:W4:Y:S04]  /*91d20*/  LDL.LU R27, [R1+0x45e0] ;  /* 0x0045e000011b7983 */ /* 0x000f280000300800 */
[----:B------:R-:W-:Y:S04]  /*91d30*/  STL.64 [R1+0x4520], R38 ;  /* 0x0045202601007387 */ /* 0x000fe80000100a00 */
[----:B------:R-:W-:Y:S04]  /*91d40*/  STL.64 [R1+0x4518], R36 ;  /* 0x0045182401007387 */ /* 0x000fe80000100a00 */
[----:B-1----:R-:W4:Y:S04]  /*91d50*/  LDL.LU R16, [R1+0xf0] ;  /* 0x0000f00001107983 */ /* 0x002f280000300800 */
[----:B------:R-:W4:Y:S04]  /*91d60*/  LDL.LU R17, [R1+0xf4] ;  /* 0x0000f40001117983 */ /* 0x000f280000300800 */
[----:B------:R-:W4:Y:S04]  /*91d70*/  LDL.LU R18, [R1+0xf8] ;  /* 0x0000f80001127983 */ /* 0x000f280000300800 */
[----:B------:R-:W4:Y:S01]  /*91d80*/  LDL.LU R19, [R1+0xfc] ;  /* 0x0000fc0001137983 */ /* 0x000f220000300800 */
[----:B0-----:R-:W-:-:S02]  /*91d90*/  IMAD.MOV.U32 R43, RZ, RZ, R24 ;  /* 0x000000ffff2b7224 */ /* 0x001fc400078e0018 */
[----:B---3--:R-:W-:Y:S02]  /*91da0*/  IMAD.MOV.U32 R42, RZ, RZ, R25 ;  /* 0x000000ffff2a7224 */ /* 0x008fe400078e0019 */
[----:B--2---:R-:W-:Y:S02]  /*91db0*/  IMAD.MOV.U32 R41, RZ, RZ, R26 ;  /* 0x000000ffff297224 */ /* 0x004fe400078e001a */
[----:B----4-:R-:W-:Y:S01]  /*91dc0*/  IMAD.MOV.U32 R40, RZ, RZ, R27 ;  /* 0x000000ffff287224 */ /* 0x010fe200078e001b */
        /* <DEDUP_REMOVED lines=62> */
[----:B--2---:R-:W-:Y:S03]  /*921b0*/  HMMA.16816.F32 R8, R8, R2, R32 ;  /* 0x000000020808723c */ /* 0x004fe60000001820 */
[----:B------:R-:W2:Y:S04]  /*921c0*/  LDL.LU.64 R34, [R1+0x45d8] ;  /* 0x0045d80001227983 */ /* 0x000ea80000300a00 */
[----:B------:R-:W2:-:S12]  /*921d0*/  LDL.LU.64 R32, [R1+0x45d0] ;  /* 0x0045d00001207983 */ /* 0x000e980000300a00 */
        /* <DEDUP_REMOVED lines=43> */
[----:B------:R-:W4:Y:S02]  /*92490*/  LDL.LU.64 R24, [R1+0x4550] ;  /* 0x0045500001187983 */ /* 0x000f240000300a00 */
[----:B----4-:R-:W-:Y:S02]  /*924a0*/  HMMA.16816.F32 R8, R8, R2, R24 ;  /* 0x000000020808723c */ /* 0x010fe40000001818 */
[----:B------:R-:W4:Y:S04]  /*924b0*/  LDL.LU.64 R26, [R1+0x4548] ;  /* 0x00454800011a7983 */ /* 0x000f280000300a00 */
[----:B------:R-:W4:-:S13]  /*924c0*/  LDL.LU.64 R24, [R1+0x4540] ;  /* 0x0045400001187983 */ /* 0x000f1a0000300a00 */
[----:B------:R0:W-:Y:S04]  /*924d0*/  STL.64 [R1+0xb10], R8 ;  /* 0x000b100801007387 */ /* 0x0001e80000100a00 */
[----:B------:R1:W-:Y:S04]  /*924e0*/  STL.64 [R1+0xb18], R10 ;  /* 0x000b180a01007387 */ /* 0x0003e80000100a00 */
[----:B0-----:R-:W2:Y:S01]  /*924f0*/  LDL.LU R8, [R1] ;  /* 0x0000000001087983 */ /* 0x001ea20000300800 */
[----:B---3--:R-:W-:-:S03]  /*92500*/  IMAD.MOV.U32 R9, RZ, RZ, R56 ;  /* 0x000000ffff097224 */ /* 0x008fc600078e0038 */
[----:B------:R-:W3:Y:S01]  /*92510*/  LDL.LU R56, [R1+0x453c] ;  /* 0x00453c0001387983 */ /* 0x000ee20000300800 */
[----:B-1----:R-:W-:-:S03]  /*92520*/  IMAD.MOV.U32 R10, RZ, RZ, R57 ;  /* 0x000000ffff0a7224 */ /* 0x002fc600078e0039 */
[----:B------:R-:W3:Y:S01]  /*92530*/  LDL.LU R57, [R1+0x4538] ;  /* 0x0045380001397983 */ /* 0x000ee20000300800 */
[C---:B----4-:R-:W-:Y:S08]  /*92540*/  HMMA.16816.F32 R16, R24.reuse, R34, R16 ;  /* 0x000000221810723c */ /* 0x050ff00000001810 */
[C---:B------:R-:W-:Y:S08]  /*92550*/  HMMA.16816.F32 R36, R24.reuse, R30, R36 ;  /* 0x0000001e1824723c */ /* 0x040ff00000001824 */
[C---:B--2---:R-:W-:Y:S03]  /*92560*/  HMMA.16816.F32 R40, R24.reuse, R6, R40 ;  /* 0x000000061828723c */ /* 0x044fe60000001828 */
        /* <DEDUP_REMOVED lines=12> */
[C---:B------:R-:W-:Y:S08]  /*92630*/  HMMA.16816.F32 R52, R24.reuse, R58, R52 ;  /* 0x0000003a1834723c */ /* 0x040ff00000001834 */
[C---:B--2---:R-:W-:Y:S08]  /*92640*/  HMMA.16816.F32 R16, R24.reuse, R22, R16 ;  /* 0x000000161810723c */ /* 0x044ff00000001810 */
[C---:B----4-:R-:W-:Y:S11]  /*92650*/  HMMA.16816.F32 R36, R24.reuse, R28, R36 ;  /* 0x0000001c1824723c */ /* 0x050ff60000001824 */
[----:B------:R-:W-:Y:S04]  /*92660*/  STL.64 [R1+0xb50], R16 ;  /* 0x000b501001007387 */ /* 0x000fe80000100a00 */
[----:B------:R0:W-:Y:S01]  /*92670*/  STL.64 [R1+0xb58], R18 ;  /* 0x000b581201007387 */ /* 0x0001e20000100a00 */
[C---:B---3--:R-:W-:Y:S03]  /*92680*/  HMMA.16816.F32 R40, R24.reuse, R60, R40 ;  /* 0x0000003c1828723c */ /* 0x048fe60000001828 */
        /* <DEDUP_REMOVED lines=13> */
[----:B------:R-:W2:Y:S02]  /*92760*/  LDL.LU.64 R40, [R1+0x44c8] ;  /* 0x0044c80001287983 */ /* 0x000ea40000300a00 */
[----:B--2---:R-:W-:Y:S02]  /*92770*/  HMMA.16816.F32 R24, R24, R2, R40 ;  /* 0x000000021818723c */ /* 0x004fe40000001828 */
[----:B------:R-:W2:Y:S04]  /*92780*/  LDL.LU.64 R42, [R1+0x44c0] ;  /* 0x0044c000012a7983 */ /* 0x000ea80000300a00 */
[----:B------:R-:W2:-:S13]  /*92790*/  LDL.LU.64 R40, [R1+0x44b8] ;  /* 0x0044b80001287983 */ /* 0x000e9a0000300a00 */
[----:B------:R-:W-:Y:S04]  /*927a0*/  STL.64 [R1+0xc50], R24 ;  /* 0x000c501801007387 */ /* 0x000fe80000100a00 */
[----:B------:R0:W-:Y:S04]  /*927b0*/  STL.64 [R1+0xc58], R26 ;  /* 0x000c581a01007387 */ /* 0x0001e80000100a00 */
[----:B0-----:R-:W4:Y:S01]  /*927c0*/  LDL.LU R27, [R1+0x1914] ;  /* 0x00191400011b7983 */ /* 0x001f220000300800 */
[----:B------:R-:W-:Y:S02]  /*927d0*/  IMAD.MOV.U32 R11, RZ, RZ, R0 ;  /* 0x000000ffff0b7224 */ /* 0x000fe400078e0000 */
[----:B------:R-:W-:Y:S01]  /*927e0*/  IMAD.MOV.U32 R0, RZ, RZ, R23 ;  /* 0x000000ffff007224 */ /* 0x000fe200078e0017 */
[C---:B--2---:R-:W-:Y:S08]  /*927f0*/  HMMA.16816.F32 R12, R40.reuse, R34, R12 ;  /* 0x00000022280c723c */ /* 0x044ff0000000180c */
[C---:B------:R-:W-:Y:S08]  /*92800*/  HMMA.16816.F32 R16, R40.reuse, R30, R16 ;  /* 0x0000001e2810723c */ /* 0x040ff00000001810 */
[C---:B---3--:R-:W-:Y:S08]  /*92810*/  HMMA.16816.F32 R36, R40.reuse, R6, R36 ;  /* 0x000000062824723c */ /* 0x048ff00000001824 */
        /* <DEDUP_REMOVED lines=8> */
[----:B0-----:R-:W3:Y:S04]  /*928a0*/  LDL.LU R18, [R1+0x44a0] ;  /* 0x0044a00001127983 */ /* 0x001ee80000300800 */
[----:B------:R-:W3:Y:S04]  /*928b0*/  LDL.LU.64 R16, [R1+0x4498] ;  /* 0x0044980001107983 */ /* 0x000ee80000300a00 */
        /* <DEDUP_REMOVED lines=13> */
[----:B------:R-:W-:-:S02]  /*92990*/  IMAD.MOV.U32 R19, RZ, RZ, R6 ;  /* 0x000000ffff137224 */ /* 0x000fc400078e0006 */
[----:B------:R-:W-:Y:S02]  /*929a0*/  IMAD.MOV.U32 R6, RZ, RZ, R7 ;  /* 0x000000ffff067224 */ /* 0x000fe400078e0007 */
[----:B------:R-:W-:Y:S02]  /*929b0*/  IMAD.MOV.U32 R7, RZ, RZ, R22 ;  /* 0x000000ffff077224 */ /* 0x000fe400078e0016 */
[----:B------:R-:W-:Y:S02]  /*929c0*/  IMAD.MOV.U32 R22, RZ, RZ, R28 ;  /* 0x000000ffff167224 */ /* 0x000fe400078e001c */
[----:B------:R-:W-:Y:S02]  /*929d0*/  IMAD.MOV.U32 R23, RZ, RZ, R29 ;  /* 0x000000ffff177224 */ /* 0x000fe400078e001d */
[----:B------:R-:W-:Y:S02]  /*929e0*/  IMAD.MOV.U32 R28, RZ, RZ, R58 ;  /* 0x000000ffff1c7224 */ /* 0x000fe400078e003a */
[----:B------:R-:W-:-:S06]  /*929f0*/  IMAD.MOV.U32 R29, RZ, RZ, R59 ;  /* 0x000000ffff1d7224 */ /* 0x000fcc00078e003b */
[----:B------:R-:W-:Y:S04]  /*92a00*/  STL.64 [R1+0xc80], R8 ;  /* 0x000c800801007387 */ /* 0x000fe80000100a00 */
[----:B------:R0:W-:Y:S04]  /*92a10*/  STL.64 [R1+0xc88], R10 ;  /* 0x000c880a01007387 */ /* 0x0001e80000100a00 */
[----:B------:R-:W4:Y:S04]  /*92a20*/  LDL.LU.64 R58, [R1+0x4460] ;  /* 0x00446000013a7983 */ /* 0x000f280000300a00 */
[----:B0-----:R-:W4:Y:S01]  /*92a30*/  LDL.LU R11, [R1+0x1160] ;  /* 0x00116000010b7983 */ /* 0x001f220000300800 */
[----:B------:R-:W-:-:S02]  /*92a40*/  IMAD.MOV.U32 R9, RZ, RZ, R60 ;  /* 0x000000ffff097224 */ /* 0x000fc400078e003c */
[----:B------:R-:W-:Y:S01]  /*92a50*/  IMAD.MOV.U32 R8, RZ, RZ, R61 ;  /* 0x000000ffff087224 */ /* 0x000fe200078e003d */
[C---:B--2---:R-:W-:Y:S08]  /*92a60*/  HMMA.16816.F32 R44, R40.reuse, R2, R44 ;  /* 0x00000002282c723c */ /* 0x044ff0000000182c */
[----:B---3--:R-:W-:Y:S01]  /*92a70*/  HMMA.16816.F32 R48, R40, R60, R48 ;  /* 0x0000003c2830723c */ /* 0x008fe20000001830 */
[----:B------:R-:W-:-:S15]  /*92a80*/  IMAD.MOV.U32 R41, RZ, RZ, R8 ;  /* 0x000000ffff297224 */ /* 0x000fde00078e0008 */
[----:B------:R-:W-:-:S03]  /*92a90*/  NOP ;  /* 0x0000000000007918 */ /* 0x000fc60000000000 */
[----:B------:R0:W-:Y:S04]  /*92aa0*/  STL.64 [R1+0xc70], R48 ;  /* 0x000c703001007387 */ /* 0x0001e80000100a00 */
[----:B------:R1:W-:Y:S04]  /*92ab0*/  STL.64 [R1+0xc78], R50 ;  /* 0x000c783201007387 */ /* 0x0003e80000100a00 */
[----:B0-----:R-:W2:Y:S04]  /*92ac0*/  LDL.LU R48, [R1+0x1134] ;  /* 0x0011340001307983 */ /* 0x001ea80000300800 */
[----:B------:R-:W3:Y:S04]  /*92ad0*/  LDL.LU R49, [R1+0x1170] ;  /* 0x0011700001317983 */ /* 0x000ee80000300800 */
[----:B-1----:R-:W2:Y:S04]  /*92ae0*/  LDL.LU R50, [R1+0x113c] ;  /* 0x00113c0001327983 */ /* 0x002ea80000300800 */
[----:B------:R-:W2:Y:S04]  /*92af0*/  LDL.LU R51, [R1+0x3c10] ;  /* 0x003c100001337983 */ /* 0x000ea80000300800 */
[----:B------:R-:W2:Y:S04]  /*92b00*/  LDL.LU R60, [R1+0x1144] ;  /* 0x00114400013c7983 */ /* 0x000ea80000300800 */
[----:B------:R0:W-:Y:S04]  /*92b10*/  STL.64 [R1+0xd10], R44 ;  /* 0x000d102c01007387 */ /* 0x0001e80000100a00 */
[----:B------:R1:W-:Y:S04]  /*92b20*/  STL.64 [R1+0xd18], R46 ;  /* 0x000d182e01007387 */ /* 0x0003e80000100a00 */
[----:B------:R-:W2:Y:S04]  /*92b30*/  LDL.LU R42, [R1+0x1138] ;  /* 0x00113800012a7983 */ /* 0x000ea80000300800 */
[----:B------:R-:W2:Y:S01]  /*92b40*/  LDL.LU R43, [R1+0x1140] ;  /* 0x00114000012b7983 */ /* 0x000ea20000300800 */
[----:B------:R-:W-:-:S03]  /*92b50*/  IMAD.MOV.U32 R40, RZ, RZ, R9 ;  /* 0x000000ffff287224 */ /* 0x000fc600078e0009 */
        /* <DEDUP_REMOVED lines=12> */
[----:B------:R-:W4:-:S15]  /*92c20*/  LDL.LU.64 R34, [R1+0x4458] ;  /* 0x0044580001227983 */ /* 0x000f1e0000300a00 */
[----:B------:R-:W-:Y:S01]  /*92c30*/  NOP ;  /* 0x0000000000007918 */ /* 0x000fe20000000000 */
[----:B------:R0:W-:Y:S04]  /*92c40*/  STL.64 [R1+0xd00], R36 ;  /* 0x000d002401007387 */ /* 0x0001e80000100a00 */
[----:B------:R1:W-:Y:S01]  /*92c50*/  STL.64 [R1+0xd08], R38 ;  /* 0x000d082601007387 */ /* 0x0003e20000100a00 */
[----:B0-----:R-:W-:Y:S02]  /*92c60*/  IMAD.MOV.U32 R36, RZ, RZ, R22 ;  /* 0x000000ffff247224 */ /* 0x001fe400078e0016 */
[----:B------:R-:W-:Y:S01]  /*92c70*/  IMAD.MOV.U32 R37, RZ, RZ, R23 ;  /* 0x000000ffff257224 */ /* 0x000fe200078e0017 */
[----:B------:R-:W2:Y:S04]  /*92c80*/  LDL.LU R22, [R1+0x4454] ;  /* 0x0044540001167983 */ /* 0x000ea80000300800 */
[----:B------:R-:W2:Y:S01]  /*92c90*/  LDL.LU R23, [R1+0x4450] ;  /* 0x0044500001177983 */ /* 0x000ea20000300800 */
[----:B-1----:R-:W-:-:S02]  /*92ca0*/  IMAD.MOV.U32 R38, RZ, RZ, R28 ;  /* 0x000000ffff267224 */ /* 0x002fc400078e001c */
[----:B------:R-:W-:Y:S01]  /*92cb0*/  IMAD.MOV.U32 R39, RZ, RZ, R29 ;  /* 0x000000ffff277224 */ /* 0x000fe200078e001d */
[----:B------:R-:W2:Y:S04]  /*92cc0*/  LDL.LU R28, [R1+0x444c] ;  /* 0x00444c00011c7983 */ /* 0x000ea80000300800 */
[----:B------:R-:W2:Y:S01]  /*92cd0*/  LDL.LU R29, [R1+0x4448] ;  /* 0x00444800011d7983 */ /* 0x000ea20000300800 */
[----:B----4-:R-:W-:Y:S03]  /*92ce0*/  HMMA.16816.F32 R32, R56, R30, R32 ;  /* 0x0000001e3820723c */ /* 0x010fe60000001820 */
[----:B------:R-:W4:-:S15]  /*92cf0*/  LDL.LU.64 R30, [R1+0x4440] ;  /* 0x00444000011e7983 */ /* 0x000f1e0000300a00 */
[----:B------:R-:W-:Y:S01]  /*92d00*/  NOP ;  /* 0x0000000000007918 */ /* 0x000fe20000000000 */
[----:B------:R0:W-:Y:S04]  /*92d10*/  STL.64 [R1+0xcf0], R32 ;  /* 0x000cf02001007387 */ /* 0x0001e80000100a00 */
[----:B------:R1:W-:Y:S01]  /*92d20*/  STL.64 [R1+0xcf8], R34 ;  /* 0x000cf82201007387 */ /* 0x0003e20000100a00 */
[----:B0-----:R-:W-:-:S03]  /*92d30*/  IMAD.MOV.U32 R32, RZ, RZ, R19 ;  /* 0x000000ffff207224 */ /* 0x001fc600078e0013 */
[----:B------:R-:W4:Y:S01]  /*92d40*/  LDL.LU R19, [R1+0x4438] ;  /* 0x0044380001137983 */ /* 0x000f220000300800 */
[----:B------:R-:W-:-:S03]  /*92d50*/  IMAD.MOV.U32 R33, RZ, RZ, R6 ;  /* 0x000000ffff217224 */ /* 0x000fc600078e0006 */
[----:B------:R-:W4:Y:S01]  /*92d60*/  LDL.LU R6, [R1+0x4434] ;  /* 0x0044340001067983 */ /* 0x000f220000300800 */
[----:B-1----:R-:W-:-:S03]  /*92d70*/  IMAD.MOV.U32 R34, RZ, RZ, R7 ;  /* 0x000000ffff227224 */ /* 0x002fc600078e0007 */
[----:B------:R-:W4:Y:S01]  /*92d80*/  LDL.LU R7, [R1+0x4430] ;  /* 0x0044300001077983 */ /* 0x000f220000300800 */
[----:B------:R-:W-:-:S03]  /*92d90*/  IMAD.MOV.U32 R35, RZ, RZ, R0 ;  /* 0x000000ffff237224 */ /* 0x000fc600078e0000 */
[----:B------:R0:W5:Y:S01]  /*92da0*/  LDL.LU R0, [R1+0x442c] ;  /* 0x00442c0001007983 */ /* 0x0001620000300800 */
[----:B------:R-:W-:Y:S01]  /*92db0*/  VIADD R27, R27, 0x1 ;  /* 0x000000011b1b7836 */ /* 0x000fe20000000000 */
[----:B--2---:R-:W-:Y:S02]  /*92dc0*/  IADD3 R42, P6, PT, R42, UR50, RZ ;  /* 0x000000322a2a7c10 */ /* 0x004fe4000ffde0ff */
[----:B------:R-:W-:Y:S02]  /*92dd0*/  IADD3 R43, P5, PT, R43, UR50, RZ ;  /* 0x000000322b2b7c10 */ /* 0x000fe4000ffbe0ff */
[----:B------:R-:W-:Y:S02]  /*92de0*/  IADD3 R44, P4, PT, R44, UR50, RZ ;  /* 0x000000322c2c7c10 */ /* 0x000fe4000ff9e0ff */
[----:B------:R-:W-:Y:S02]  /*92df0*/  IADD3 R11, P1, PT, R11, UR50, RZ ;  /* 0x000000320b0b7c10 */ /* 0x000fe4000ff3e0ff */
[----:B------:R-:W-:-:S02]  /*92e00*/  IADD3 R45, P3, PT, R45, UR50, RZ ;  /* 0x000000322d2d7c10 */ /* 0x000fc4000ff7e0ff */
[----:B------:R-:W-:Y:S02]  /*92e10*/  IADD3 R46, P2, PT, R46, UR50, RZ ;  /* 0x000000322e2e7c10 */ /* 0x000fe4000ff5e0ff */
[----:B------:R-:W-:Y:S02]  /*92e20*/  IADD3 R47, P0, PT, R47, UR50, RZ ;  /* 0x000000322f2f7c10 */ /* 0x000fe4000ff1e0ff */
[----:B------:R-:W-:Y:S02]  /*92e30*/  IADD3.X R48, PT, PT, R48, UR72, RZ, P6, !PT ;  /* 0x0000004830307c10 */ /* 0x000fe4000b7fe4ff */
[----:B---3--:R-:W-:Y:S02]  /*92e40*/  IADD3 R49, P6, PT, R49, UR50, RZ ;  /* 0x0000003231317c10 */ /* 0x008fe4000ffde0ff */
[----:B------:R-:W-:Y:S02]  /*92e50*/  IADD3.X R60, PT, PT, R60, UR72, RZ, P4, !PT ;  /* 0x000000483c3c7c10 */ /* 0x000fe4000a7fe4ff */
[----:B------:R-:W-:-:S02]  /*92e60*/  IADD3.X R50, PT, PT, R50, UR72, RZ, P5, !PT ;  /* 0x0000004832327c10 */ /* 0x000fc4000affe4ff */
[----:B------:R-:W-:Y:S02]  /*92e70*/  IADD3 R51, P5, PT, R51, UR50, RZ ;  /* 0x0000003233337c10 */ /* 0x000fe4000ffbe0ff */
[----:B------:R-:W-:Y:S02]  /*92e80*/  IADD3 R24, P4, PT, R24, UR50, RZ ;  /* 0x0000003218187c10 */ /* 0x000fe4000ff9e0ff */
[----:B------:R-:W-:Y:S02]  /*92e90*/  IADD3.X R25, PT, PT, R25, UR72, RZ, P3, !PT ;  /* 0x0000004819197c10 */ /* 0x000fe40009ffe4ff */
[----:B------:R-:W-:Y:S02]  /*92ea0*/  IADD3 R26, P3, PT, R26, UR50, RZ ;  /* 0x000000321a1a7c10 */ /* 0x000fe4000ff7e0ff */
[----:B------:R-:W-:Y:S02]  /*92eb0*/  IADD3.X R8, PT, PT, R8, UR72, RZ, P2, !PT ;  /* 0x0000004808087c10 */ /* 0x000fe400097fe4ff */
[----:B------:R-:W-:-:S02]  /*92ec0*/  IADD3 R9, P2, PT, R9, UR50, RZ ;  /* 0x0000003209097c10 */ /* 0x000fc4000ff5e0ff */
[----:B------:R-:W-:Y:S02]  /*92ed0*/  IADD3.X R10, PT, PT, R10, UR72, RZ, P1, !PT ;  /* 0x000000480a0a7c10 */ /* 0x000fe40008ffe4ff */
[----:B------:R-:W-:Y:S01]  /*92ee0*/  IADD3 R61, P1, PT, R61, UR50, RZ ;  /* 0x000000323d3d7c10 */ /* 0x000fe2000ff3e0ff */
[----:B----4-:R-:W-:-:S15]  /*92ef0*/  HMMA.16816.F32 R28, R56, R32, R28 ;  /* 0x00000020381c723c */ /* 0x010fde000000181c */
[----:B------:R-:W-:-:S04]  /*92f00*/  NOP ;  /* 0x0000000000007918 */ /* 0x000fc80000000000 */
[----:B------:R-:W-:Y:S04]  /*92f10*/  STL.64 [R1+0xce0], R28 ;  /* 0x000ce01c01007387 */ /* 0x000fe80000100a00 */
[----:B------:R1:W-:Y:S02]  /*92f20*/  STL.64 [R1+0xce8], R30 ;  /* 0x000ce81e01007387 */ /* 0x0003e40000100a00 */
[C---:B-1----:R-:W-:Y:S08]  /*92f30*/  HMMA.16816.F32 R28, R56.reuse, R34, R20 ;  /* 0x00000022381c723c */ /* 0x042ff00000001814 */
        /* <DEDUP_REMOVED lines=14> */
[----:B------:R-:W-:Y:S04]  /*93020*/  STL [R1+0x1914], R27 ;  /* 0x0019141b01007387 */ /* 0x000fe80000100800 */
[----:B------:R-:W-:Y:S04]  /*93030*/  STL [R1+0x1138], R42 ;  /* 0x0011382a01007387 */ /* 0x000fe80000100800 */
[----:B------:R-:W-:Y:S04]  /*93040*/  STL [R1+0x1140], R43 ;  /* 0x0011402b01007387 */ /* 0x000fe80000100800 */
[----:B------:R-:W-:Y:S04]  /*93050*/  STL [R1+0x1148], R44 ;  /* 0x0011482c01007387 */ /* 0x000fe80000100800 */
[----:B------:R1:W-:Y:S04]  /*93060*/  STL [R1+0x1160], R11 ;  /* 0x0011600b01007387 */ /* 0x0003e80000100800 */
[----:B------:R-:W-:Y:S04]  /*93070*/  STL [R1+0x1150], R45 ;  /* 0x0011502d01007387 */ /* 0x000fe80000100800 */
[----:B-1----:R-:W2:Y:S04]  /*93080*/  LDL.LU R11, [R1+0x1164] ;  /* 0x00116400010b7983 */ /* 0x002ea80000300800 */
[----:B------:R-:W-:Y:S04]  /*93090*/  STL [R1+0x1158], R46 ;  /* 0x0011582e01007387 */ /* 0x000fe80000100800 */
[----:B------:R-:W-:Y:S04]  /*930a0*/  STL [R1+0x1168], R47 ;  /* 0x0011682f01007387 */ /* 0x000fe80000100800 */
[----:B------:R-:W-:Y:S04]  /*930b0*/  STL [R1+0x1134], R48 ;  /* 0x0011343001007387 */ /* 0x000fe80000100800 */
[----:B------:R-:W-:Y:S04]  /*930c0*/  STL [R1+0x1170], R49 ;  /* 0x0011703101007387 */ /* 0x000fe80000100800 */
[----:B------:R1:W-:Y:S04]  /*930d0*/  STL [R1+0x1144], R60 ;  /* 0x0011443c01007387 */ /* 0x0003e80000100800 */
[----:B------:R-:W-:Y:S04]  /*930e0*/  STL [R1+0x113c], R50 ;  /* 0x00113c3201007387 */ /* 0x000fe80000100800 */
[----:B-1----:R-:W3:Y:S04]  /*930f0*/  LDL.LU R60, [R1+0x3be8] ;  /* 0x003be800013c7983 */ /* 0x002ee80000300800 */
[----:B------:R-:W-:Y:S04]  /*93100*/  STL [R1+0x3c10], R51 ;  /* 0x003c103301007387 */ /* 0x000fe80000100800 */
[----:B------:R-:W-:Y:S04]  /*93110*/  STL [R1+0x3c08], R24 ;  /* 0x003c081801007387 */ /* 0x000fe80000100800 */
[----:B------:R-:W-:Y:S04]  /*93120*/  STL [R1+0x114c], R25 ;  /* 0x00114c1901007387 */ /* 0x000fe80000100800 */
[----:B------:R-:W-:Y:S04]  /*93130*/  STL [R1+0x3c00], R26 ;  /* 0x003c001a01007387 */ /* 0x000fe80000100800 */
[----:B------:R-:W-:Y:S04]  /*93140*/  STL [R1+0x1154], R8 ;  /* 0x0011540801007387 */ /* 0x000fe80000100800 */
[----:B------:R-:W4:Y:S04]  /*93150*/  LDL.LU R32, [R1+0x116c] ;  /* 0x00116c0001207983 */ /* 0x000f280000300800 */
[----:B------:R-:W-:Y:S04]  /*93160*/  STL [R1+0x3bf8], R9 ;  /* 0x003bf80901007387 */ /* 0x000fe80000100800 */
[----:B------:R-:W4:Y:S04]  /*93170*/  LDL.LU R33, [R1+0x3be0] ;  /* 0x003be00001217983 */ /* 0x000f280000300800 */
[----:B------:R-:W-:Y:S04]  /*93180*/  STL [R1+0x115c], R10 ;  /* 0x00115c0a01007387 */ /* 0x000fe80000100800 */
[----:B------:R-:W4:Y:S04]  /*93190*/  LDL.LU R34, [R1+0x3c0c] ;  /* 0x003c0c0001227983 */ /* 0x000f280000300800 */
[----:B------:R1:W-:Y:S04]  /*931a0*/  STL [R1+0x3bf0], R61 ;  /* 0x003bf03d01007387 */ /* 0x0003e80000100800 */
        /* <DEDUP_REMOVED lines=12> */
[----:B-1----:R-:W4:Y:S04]  /*93270*/  LDL.LU R61, [R1+0x3ba8] ;  /* 0x003ba800013d7983 */ /* 0x002f280000300800 */
[----:B------:R-:W4:Y:S04]  /*93280*/  LDL.LU R47, [R1+0x3bd4] ;  /* 0x003bd400012f7983 */ /* 0x000f280000300800 */
[----:B------:R-:W4:Y:S04]  /*93290*/  LDL.LU R48, [R1+0x3ba0] ;  /* 0x003ba00001307983 */ /* 0x000f280000300800 */
[----:B------:R-:W4:Y:S01]  /*932a0*/  LDL.LU R49, [R1+0x3bcc] ;  /* 0x003bcc0001317983 */ /* 0x000f220000300800 */
[----:B--2---:R-:W-:-:S05]  /*932b0*/  IADD3.X R11, PT, PT, R11, UR72, RZ, P0, !PT ;  /* 0x000000480b0b7c10 */ /* 0x004fca00087fe4ff */
[----:B------:R1:W-:Y:S04]  /*932c0*/  STL [R1+0x1164], R11 ;  /* 0x0011640b01007387 */ /* 0x0003e80000100800 */
[----:B------:R-:W2:Y:S04]  /*932d0*/  LDL.LU R50, [R1+0x3b98] ;  /* 0x003b980001327983 */ /* 0x000ea80000300800 */
[----:B------:R-:W2:Y:S04]  /*932e0*/  LDL.LU R51, [R1+0x3bc4] ;  /* 0x003bc40001337983 */ /* 0x000ea80000300800 */
[----:B-1----:R-:W2:Y:S01]  /*932f0*/  LDL.LU R11, [R1+0x3b90] ;  /* 0x003b9000010b7983 */ /* 0x002ea20000300800 */
[----:B---3--:R-:W-:-:S03]  /*93300*/  IADD3 R60, P0, PT, R60, UR50, RZ ;  /* 0x000000323c3c7c10 */ /* 0x008fc6000ff1e0ff */
[----:B------:R-:W3:Y:S04]  /*93310*/  LDL.LU R24, [R1+0x3bbc] ;  /* 0x003bbc0001187983 */ /* 0x000ee80000300800 */
[----:B------:R-:W3:Y:S04]  /*93320*/  LDL.LU R25, [R1+0x3b88] ;  /* 0x003b880001197983 */ /* 0x000ee80000300800 */
[----:B------:R-:W3:Y:S04]  /*93330*/  LDL.LU R26, [R1+0x3bb4] ;  /* 0x003bb400011a7983 */ /* 0x000ee80000300800 */
[----:B------:R1:W-:Y:S04]  /*93340*/  STL [R1+0x3be8], R60 ;  /* 0x003be83c01007387 */ /* 0x0003e80000100800 */
[----:B------:R-:W3:Y:S04]  /*93350*/  LDL.LU R8, [R1+0x3b80] ;  /* 0x003b800001087983 */ /* 0x000ee80000300800 */
[----:B------:R-:W3:Y:S04]  /*93360*/  LDL.LU R9, [R1+0x3bac] ;  /* 0x003bac0001097983 */ /* 0x000ee80000300800 */
[----:B------:R-:W3:Y:S01]  /*93370*/  LDL.LU R10, [R1+0x3b78] ;  /* 0x003b7800010a7983 */ /* 0x000ee20000300800 */
[----:B----4-:R-:W-:-:S02]  /*93380*/  IADD3.X R32, PT, PT, R32, UR72, RZ, P6, !PT ;  /* 0x0000004820207c10 */ /* 0x010fc4000b7fe4ff */
[----:B------:R-:W-:Y:S02]  /*93390*/  IADD3 R33, P6, PT, R33, UR50, RZ ;  /* 0x0000003221217c10 */ /* 0x000fe4000ffde0ff */
[----:B------:R-:W-:Y:S02]  /*933a0*/  IADD3.X R34, PT, PT, R34, UR72, RZ, P5, !PT ;  /* 0x0000004822227c10 */ /* 0x000fe4000affe4ff */
[----:B------:R-:W-:Y:S01]  /*933b0*/  IADD3 R35, P5, PT, R35, UR50, RZ ;  /* 0x0000003223237c10 */ /* 0x000fe2000ffbe0ff */
[----:B-1----:R-:W4:Y:S01]  /*933c0*/  LDL.LU R60, [R1+0x3ba4] ;  /* 0x003ba400013c7983 */ /* 0x002f220000300800 */
[----:B------:R-:W-:-:S03]  /*933d0*/  IADD3.X R36, PT, PT, R36, UR72, RZ, P4, !PT ;  /* 0x0000004824247c10 */ /* 0x000fc6000a7fe4ff */
[----:B------:R-:W-:Y:S01]  /*933e0*/  STL [R1+0x116c], R32 ;  /* 0x00116c2001007387 */ /* 0x000fe20000100800 */
[----:B------:R-:W-:-:S03]  /*933f0*/  IADD3 R37, P4, PT, R37, UR50, RZ ;  /* 0x0000003225257c10 */ /* 0x000fc6000ff9e0ff */
[----:B------:R-:W-:Y:S01]  /*93400*/  STL [R1+0x3be0], R33 ;  /* 0x003be02101007387 */ /* 0x000fe20000100800 */
        /* <DEDUP_REMOVED lines=12> */
[----:B------:R-:W-:Y:S02]  /*934d0*/  IADD3.X R44, PT, PT, R44, UR72, RZ, P0, !PT ;  /* 0x000000482c2c7c10 */ /* 0x000fe400087fe4ff */
[----:B------:R-:W-:Y:S01]  /*934e0*/  IADD3.X R46, PT, PT, R46, UR72, RZ, P6, !PT ;  /* 0x000000482e2e7c10 */ /* 0x000fe2000b7fe4ff */
[----:B------:R-:W-:Y:S01]  /*934f0*/  STL [R1+0x3bf4], R40 ;  /* 0x003bf42801007387 */ /* 0x000fe20000100800 */
[----:B------:R-:W-:-:S03]  /*93500*/  IADD3 R61, P6, PT, R61, UR50, RZ ;  /* 0x000000323d3d7c10 */ /* 0x000fc6000ffde0ff */
[----:B------:R-:W-:Y:S01]  /*93510*/  STL [R1+0x3bc0], R41 ;  /* 0x003bc02901007387 */ /* 0x000fe20000100800 */
[----:B------:R-:W-:-:S03]  /*93520*/  IADD3 R45, P0, PT, R45, UR50, RZ ;  /* 0x000000322d2d7c10 */ /* 0x000fc6000ff1e0ff */
[----:B------:R-:W-:Y:S04]  /*93530*/  STL [R1+0x3bec], R42 ;  /* 0x003bec2a01007387 */ /* 0x000fe80000100800 */
[----:B------:R-:W-:Y:S04]  /*93540*/  STL [R1+0x3bb8], R43 ;  /* 0x003bb82b01007387 */ /* 0x000fe80000100800 */
[----:B------:R-:W-:Y:S04]  /*93550*/  STL [R1+0x3be4], R44 ;  /* 0x003be42c01007387 */ /* 0x000fe80000100800 */
[----:B------:R1:W-:Y:S04]  /*93560*/  STL [R1+0x3ba8], R61 ;  /* 0x003ba83d01007387 */ /* 0x0003e80000100800 */
[----:B------:R-:W-:Y:S04]  /*93570*/  STL [R1+0x3bb0], R45 ;  /* 0x003bb02d01007387 */ /* 0x000fe80000100800 */
[----:B-1----:R-:W4:Y:S01]  /*93580*/  LDL.LU R61, [R1+0x3b70] ;  /* 0x003b7000013d7983 */ /* 0x002f220000300800 */
[----:B------:R-:W-:-:S02]  /*93590*/  IADD3.X R47, PT, PT, R47, UR72, RZ, P5, !PT ;  /* 0x000000482f2f7c10 */ /* 0x000fc4000affe4ff */
[----:B------:R-:W-:Y:S02]  /*935a0*/  IADD3 R48, P5, PT, R48, UR50, RZ ;  /* 0x0000003230307c10 */ /* 0x000fe4000ffbe0ff */
[----:B------:R-:W-:Y:S01]  /*935b0*/  IADD3.X R49, PT, PT, R49, UR72, RZ, P4, !PT ;  /* 0x0000004831317c10 */ /* 0x000fe2000a7fe4ff */
[----:B------:R-:W-:Y:S04]  /*935c0*/  STL [R1+0x3bdc], R46 ;  /* 0x003bdc2e01007387 */ /* 0x000fe80000100800 */
[----:B------:R-:W-:Y:S04]  /*935d0*/  STL [R1+0x3bd4], R47 ;  /* 0x003bd42f01007387 */ /* 0x000fe80000100800 */
[----:B------:R-:W-:Y:S04]  /*935e0*/  STL [R1+0x3ba0], R48 ;  /* 0x003ba03001007387 */ /* 0x000fe80000100800 */
[----:B------:R-:W-:Y:S01]  /*935f0*/  STL [R1+0x3bcc], R49 ;  /* 0x003bcc3101007387 */ /* 0x000fe20000100800 */
[----:B--2---:R-:W-:-:S02]  /*93600*/  IADD3.X R51, PT, PT, R51, UR72, RZ, P3, !PT ;  /* 0x0000004833337c10 */ /* 0x004fc40009ffe4ff */
[----:B------:R-:W-:Y:S02]  /*93610*/  IADD3 R50, P4, PT, R50, UR50, RZ ;  /* 0x0000003232327c10 */ /* 0x000fe4000ff9e0ff */
[----:B------:R-:W-:Y:S02]  /*93620*/  IADD3 R11, P3, PT, R11, UR50, RZ ;  /* 0x000000320b0b7c10 */ /* 0x000fe4000ff7e0ff */
[----:B---3--:R-:W-:Y:S02]  /*93630*/  IADD3.X R24, PT, PT, R24, UR72, RZ, P2, !PT ;  /* 0x0000004818187c10 */ /* 0x008fe400097fe4ff */
[----:B------:R-:W-:Y:S02]  /*93640*/  IADD3 R25, P2, PT, R25, UR50, RZ ;  /* 0x0000003219197c10 */ /* 0x000fe4000ff5e0ff */
[----:B------:R-:W-:Y:S01]  /*93650*/  IADD3.X R26, PT, PT, R26, UR72, RZ, P1, !PT ;  /* 0x000000481a1a7c10 */ /* 0x000fe20008ffe4ff */
[----:B------:R1:W-:Y:S04]  /*93660*/  STL [R1+0x3b90], R11 ;  /* 0x003b900b01007387 */ /* 0x0003e80000100800 */
[----:B------:R-:W-:Y:S01]  /*93670*/  STL [R1+0x3b98], R50 ;  /* 0x003b983201007387 */ /* 0x000fe20000100800 */
[----:B------:R-:W-:-:S02]  /*93680*/  IADD3 R8, P1, PT, R8, UR50, RZ ;  /* 0x0000003208087c10 */ /* 0x000fc4000ff3e0ff */
[----:B------:R-:W-:Y:S02]  /*93690*/  IADD3.X R9, PT, PT, R9, UR72, RZ, P0, !PT ;  /* 0x0000004809097c10 */ /* 0x000fe400087fe4ff */
[----:B------:R-:W-:Y:S01]  /*936a0*/  IADD3 R10, P0, PT, R10, UR50, RZ ;  /* 0x000000320a0a7c10 */ /* 0x000fe2000ff1e0ff */
[----:B-1----:R-:W2:Y:S04]  /*936b0*/  LDL.LU R11, [R1+0x3b9c] ;  /* 0x003b9c00010b7983 */ /* 0x002ea80000300800 */
[----:B------:R-:W-:Y:S04]  /*936c0*/  STL [R1+0x3bc4], R51 ;  /* 0x003bc43301007387 */ /* 0x000fe80000100800 */
[----:B------:R-:W-:Y:S04]  /*936d0*/  STL [R1+0x3bbc], R24 ;  /* 0x003bbc1801007387 */ /* 0x000fe80000100800 */
[----:B------:R-:W-:Y:S04]  /*936e0*/  STL [R1+0x3b88], R25 ;  /* 0x003b881901007387 */ /* 0x000fe80000100800 */
[----:B------:R-:W-:Y:S04]  /*936f0*/  STL [R1+0x3bb4], R26 ;  /* 0x003bb41a01007387 */ /* 0x000fe80000100800 */
[----:B------:R-:W-:Y:S01]  /*93700*/  STL [R1+0x3b80], R8 ;  /* 0x003b800801007387 */ /* 0x000fe20000100800 */
[----:B----4-:R-:W-:-:S03]  /*93710*/  IADD3.X R60, PT, PT, R60, UR72, RZ, P6, !PT ;  /* 0x000000483c3c7c10 */ /* 0x010fc6000b7fe4ff */
[----:B------:R-:W3:Y:S04]  /*93720*/  LDL.LU R32, [R1+0x3b68] ;  /* 0x003b680001207983 */ /* 0x000ee80000300800 */
        /* <DEDUP_REMOVED lines=21> */
[----:B------:R-:W-:-:S05]  /*93880*/  IADD3 R61, P6, PT, R61, UR50, RZ ;  /* 0x000000323d3d7c10 */ /* 0x000fca000ffde0ff */
[----:B------:R1:W-:Y:S04]  /*93890*/  STL [R1+0x3b70], R61 ;  /* 0x003b703d01007387 */ /* 0x0003e80000100800 */
        /* <DEDUP_REMOVED lines=10> */
[----:B------:R-:W2:Y:S01]  /*93940*/  LDL.LU R10, [R1+0x3b2c] ;  /* 0x003b2c00010a7983 */ /* 0x000ea20000300800 */
[----:B---3--:R-:W-:-:S02]  /*93950*/  IADD3 R32, P5, PT, R32, UR50, RZ ;  /* 0x0000003220207c10 */ /* 0x008fc4000ffbe0ff */
[----:B----4-:R-:W-:Y:S02]  /*93960*/  IADD3.X R33, PT, PT, R33, UR72, RZ, P4, !PT ;  /* 0x0000004821217c10 */ /* 0x010fe4000a7fe4ff */
[----:B------:R-:W-:Y:S02]  /*93970*/  IADD3 R34, P4, PT, R34, UR50, RZ ;  /* 0x0000003222227c10 */ /* 0x000fe4000ff9e0ff */
[----:B------:R-:W-:Y:S01]  /*93980*/  IADD3.X R35, PT, PT, R35, UR72, RZ, P3, !PT ;  /* 0x0000004823237c10 */ /* 0x000fe20009ffe4ff */
[----:B-1----:R-:W3:Y:S01]  /*93990*/  LDL.LU R11, [R1+0x3af8] ;  /* 0x003af800010b7983 */ /* 0x002ee20000300800 */
        /* <DEDUP_REMOVED lines=20> */
[----:B------:R-:W-:-:S03]  /*93ae0*/  IADD3.X R45, PT, PT, R45, UR72, RZ, P5, !PT ;  /* 0x000000482d2d7c10 */ /* 0x000fc6000affe4ff */
[----:B------:R-:W-:Y:S04]  /*93af0*/  STL [R1+0x3b40], R42 ;  /* 0x003b402a01007387 */ /* 0x000fe80000100800 */
[----:B------:R-:W-:Y:S04]  /*93b00*/  STL [R1+0x3b6c], R43 ;  /* 0x003b6c2b01007387 */ /* 0x000fe80000100800 */
[----:B------:R-:W-:Y:S04]  /*93b10*/  STL [R1+0x3b38], R44 ;  /* 0x003b382c01007387 */ /* 0x000fe80000100800 */
[----:B------:R1:W-:Y:S01]  /*93b20*/  STL [R1+0x3b5c], R60 ;  /* 0x003b5c3c01007387 */ /* 0x0003e20000100800 */
[----:B------:R-:W-:-:S03]  /*93b30*/  IADD3 R46, P5, PT, R46, UR50, RZ ;  /* 0x000000322e2e7c10 */ /* 0x000fc6000ffbe0ff */
[----:B------:R-:W-:Y:S01]  /*93b40*/  STL [R1+0x3b64], R45 ;  /* 0x003b642d01007387 */ /* 0x000fe20000100800 */
[----:B------:R-:W-:Y:S02]  /*93b50*/  IADD3 R47, P4, PT, R47, UR50, RZ ;  /* 0x000000322f2f7c10 */ /* 0x000fe4000ff9e0ff */
[----:B------:R-:W-:Y:S02]  /*93b60*/  IADD3.X R48, PT, PT, R48, UR72, RZ, P3, !PT ;  /* 0x0000004830307c10 */ /* 0x000fe40009ffe4ff */
[----:B------:R-:W-:Y:S02]  /*93b70*/  IADD3 R49, P3, PT, R49, UR50, RZ ;  /* 0x0000003231317c10 */ /* 0x000fe4000ff7e0ff */
[----:B------:R-:W-:Y:S01]  /*93b80*/  IADD3.X R50, PT, PT, R50, UR72, RZ, P2, !PT ;  /* 0x0000004832327c10 */ /* 0x000fe200097fe4ff */
[----:B-1----:R-:W4:Y:S01]  /*93b90*/  LDL.LU R60, [R1+0x3b24] ;  /* 0x003b2400013c7983 */ /* 0x002f220000300800 */
[----:B------:R-:W-:-:S03]  /*93ba0*/  IADD3.X R61, PT, PT, R61, UR72, RZ, P1, !PT ;  /* 0x000000483d3d7c10 */ /* 0x000fc60008ffe4ff */
[----:B------:R-:W-:Y:S04]  /*93bb0*/  STL [R1+0x3b30], R46 ;  /* 0x003b302e01007387 */ /* 0x000fe80000100800 */
[----:B------:R-:W-:Y:S04]  /*93bc0*/  STL [R1+0x3b28], R47 ;  /* 0x003b282f01007387 */ /* 0x000fe80000100800 */
[----:B------:R-:W-:Y:S04]  /*93bd0*/  STL [R1+0x3b54], R48 ;  /* 0x003b543001007387 */ /* 0x000fe80000100800 */
[----:B------:R-:W-:Y:S04]  /*93be0*/  STL [R1+0x3b20], R49 ;  /* 0x003b203101007387 */ /* 0x000fe80000100800 */
[----:B------:R1:W-:Y:S04]  /*93bf0*/  STL [R1+0x3b44], R61 ;  /* 0x003b443d01007387 */ /* 0x0003e80000100800 */
[----:B------:R-:W-:Y:S04]  /*93c00*/  STL [R1+0x3b4c], R50 ;  /* 0x003b4c3201007387 */ /* 0x000fe80000100800 */
[----:B-1----:R-:W4:Y:S01]  /*93c10*/  LDL.LU R61, [R1+0x3af0] ;  /* 0x003af000013d7983 */ /* 0x002f220000300800 */
[----:B------:R-:W-:-:S02]  /*93c20*/  IADD3 R51, P2, PT, R51, UR50, RZ ;  /* 0x0000003233337c10 */ /* 0x000fc4000ff5e0ff */
[----:B------:R-:W-:Y:S02]  /*93c30*/  IADD3 R24, P1, PT, R24, UR50, RZ ;  /* 0x0000003218187c10 */ /* 0x000fe4000ff3e0ff */
[----:B------:R-:W-:Y:S02]  /*93c40*/  IADD3.X R25, PT, PT, R25, UR72, RZ, P0, !PT ;  /* 0x0000004819197c10 */ /* 0x000fe400087fe4ff */
[----:B------:R-:W-:Y:S01]  /*93c50*/  IADD3 R26, P0, PT, R26, UR50, RZ ;  /* 0x000000321a1a7c10 */ /* 0x000fe2000ff1e0ff */
[----:B------:R-:W-:Y:S04]  /*93c60*/  STL [R1+0x3b18], R51 ;  /* 0x003b183301007387 */ /* 0x000fe80000100800 */
[----:B------:R-:W-:Y:S04]  /*93c70*/  STL [R1+0x3b10], R24 ;  /* 0x003b101801007387 */ /* 0x000fe80000100800 */
[----:B------:R-:W-:Y:S04]  /*93c80*/  STL [R1+0x3b3c], R25 ;  /* 0x003b3c1901007387 */ /* 0x000fe80000100800 */
[----:B------:R-:W-:Y:S01]  /*93c90*/  STL [R1+0x3b08], R26 ;  /* 0x003b081a01007387 */ /* 0x000fe20000100800 */
[----:B--2---:R-:W-:-:S02]  /*93ca0*/  IADD3.X R8, PT, PT, R8, UR72, RZ, P6, !PT ;  /* 0x0000004808087c10 */ /* 0x004fc4000b7fe4ff */
[----:B------:R-:W-:Y:S02]  /*93cb0*/  IADD3 R9, P6, PT, R9, UR50, RZ ;  /* 0x0000003209097c10 */ /* 0x000fe4000ffde0ff */
[----:B------:R-:W-:Y:S01]  /*93cc0*/  IADD3.X R10, PT, PT, R10, UR72, RZ, P5, !PT ;  /* 0x000000480a0a7c10 */ /* 0x000fe2000affe4ff */
[----:B------:R-:W-:Y:S04]  /*93cd0*/  STL [R1+0x3b34], R8 ;  /* 0x003b340801007387 */ /* 0x000fe80000100800 */
[----:B------:R-:W2:Y:S04]  /*93ce0*/  LDL.LU R32, [R1+0x3b1c] ;  /* 0x003b1c0001207983 */ /* 0x000ea80000300800 */
[----:B------:R-:W-:Y:S04]  /*93cf0*/  STL [R1+0x3b00], R9 ;  /* 0x003b000901007387 */ /* 0x000fe80000100800 */
[----:B------:R-:W2:Y:S01]  /*93d00*/  LDL.LU R33, [R1+0x3ae8] ;  /* 0x003ae80001217983 */ /* 0x000ea20000300800 */
[----:B---3--:R-:W-:-:S03]  /*93d10*/  IADD3 R11, P5, PT, R11, UR50, RZ ;  /* 0x000000320b0b7c10 */ /* 0x008fc6000ffbe0ff */
[----:B------:R-:W-:Y:S04]  /*93d20*/  STL [R1+0x3b2c], R10 ;  /* 0x003b2c0a01007387 */ /* 0x000fe80000100800 */
[----:B------:R-:W3:Y:S04]  /*93d30*/  LDL.LU R34, [R1+0x3b14] ;  /* 0x003b140001227983 */ /* 0x000ee80000300800 */
[----:B------:R1:W-:Y:S04]  /*93d40*/  STL [R1+0x3af8], R11 ;  /* 0x003af80b01007387 */ /* 0x0003e80000100800 */
        /* <DEDUP_REMOVED lines=15> */
[----:B------:R-:W3:Y:S01]  /*93e40*/  LDL.LU R49, [R1+0x3ad4] ;  /* 0x003ad40001317983 */ /* 0x000ee20000300800 */
[----:B----4-:R-:W-:-:S05]  /*93e50*/  IADD3.X R60, PT, PT, R60, UR72, RZ, P4, !PT ;  /* 0x000000483c3c7c10 */ /* 0x010fca000a7fe4ff */
[----:B------:R1:W-:Y:S04]  /*93e60*/  STL [R1+0x3b24], R60 ;  /* 0x003b243c01007387 */ /* 0x0003e80000100800 */
[----:B------:R-:W4:Y:S04]  /*93e70*/  LDL.LU R50, [R1+0x3aa0] ;  /* 0x003aa00001327983 */ /* 0x000f280000300800 */
[----:B------:R-:W4:Y:S04]  /*93e80*/  LDL.LU R51, [R1+0x3acc] ;  /* 0x003acc0001337983 */ /* 0x000f280000300800 */
[----:B-1----:R-:W4:Y:S01]  /*93e90*/  LDL.LU R60, [R1+0x3a98] ;  /* 0x003a9800013c7983 */ /* 0x002f220000300800 */
[----:B------:R-:W-:-:S03]  /*93ea0*/  IADD3 R61, P4, PT, R61, UR50, RZ ;  /* 0x000000323d3d7c10 */ /* 0x000fc6000ff9e0ff */
[----:B------:R-:W4:Y:S04]  /*93eb0*/  LDL.LU R24, [R1+0x3ac4] ;  /* 0x003ac40001187983 */ /* 0x000f280000300800 */
[----:B------:R-:W4:Y:S04]  /*93ec0*/  LDL.LU R25, [R1+0x3a90] ;  /* 0x003a900001197983 */ /* 0x000f280000300800 */
[----:B------:R-:W4:Y:S04]  /*93ed0*/  LDL.LU R26, [R1+0x3abc] ;  /* 0x003abc00011a7983 */ /* 0x000f280000300800 */
[----:B------:R1:W-:Y:S04]  /*93ee0*/  STL [R1+0x3af0], R61 ;  /* 0x003af03d01007387 */ /* 0x0003e80000100800 */
[----:B------:R-:W4:Y:S04]  /*93ef0*/  LDL.LU R8, [R1+0x3a88] ;  /* 0x003a880001087983 */ /* 0x000f280000300800 */
[----:B------:R-:W4:Y:S04]  /*93f00*/  LDL.LU R9, [R1+0x3ab4] ;  /* 0x003ab40001097983 */ /* 0x000f280000300800 */
[----:B------:R-:W4:Y:S04]  /*93f10*/  LDL.LU R10, [R1+0x3a80] ;  /* 0x003a8000010a7983 */ /* 0x000f280000300800 */
[----:B-1----:R-:W4:Y:S01]  /*93f20*/  LDL.LU R61, [R1+0x3aac] ;  /* 0x003aac00013d7983 */ /* 0x002f220000300800 */
[----:B--2---:R-:W-:-:S02]  /*93f30*/  IADD3.X R32, PT, PT, R32, UR72, RZ, P3, !PT ;  /* 0x0000004820207c10 */ /* 0x004fc40009ffe4ff */
[----:B------:R-:W-:Y:S02]  /*93f40*/  IADD3 R33, P3, PT, R33, UR50, RZ ;  /* 0x0000003221217c10 */ /* 0x000fe4000ff7e0ff */
[----:B---3--:R-:W-:Y:S01]  /*93f50*/  IADD3.X R34, PT, PT, R34, UR72, RZ, P2, !PT ;  /* 0x0000004822227c10 */ /* 0x008fe200097fe4ff */
[----:B------:R-:W-:Y:S01]  /*93f60*/  STL [R1+0x3b1c], R32 ;  /* 0x003b1c2001007387 */ /* 0x000fe20000100800 */
[----:B------:R-:W-:Y:S02]  /*93f70*/  IADD3 R35, P2, PT, R35, UR50, RZ ;  /* 0x0000003223237c10 */ /* 0x000fe4000ff5e0ff */
[----:B------:R-:W-:Y:S02]  /*93f80*/  IADD3.X R36, PT, PT, R36, UR72, RZ, P1, !PT ;  /* 0x0000004824247c10 */ /* 0x000fe40008ffe4ff */
[----:B------:R-:W-:Y:S01]  /*93f90*/  IADD3 R37, P1, PT, R37, UR50, RZ ;  /* 0x0000003225257c10 */ /* 0x000fe2000ff3e0ff */
        /* <DEDUP_REMOVED lines=23> */
[----:B------:R-:W-:Y:S01]  /*94110*/  STL [R1+0x3ab8], R45 ;  /* 0x003ab82d01007387 */ /* 0x000fe20000100800 */
[----:B------:R-:W-:-:S02]  /*94120*/  IADD3.X R47, PT, PT, R47, UR72, RZ, P2, !PT ;  /* 0x000000482f2f7c10 */ /* 0x000fc400097fe4ff */
[----:B------:R-:W-:Y:S02]  /*94130*/  IADD3 R48, P2, PT, R48, UR50, RZ ;  /* 0x0000003230307c10 */ /* 0x000fe4000ff5e0ff */
[----:B------:R-:W-:Y:S01]  /*94140*/  IADD3.X R49, PT, PT, R49, UR72, RZ, P1, !PT ;  /* 0x0000004831317c10 */ /* 0x000fe20008ffe4ff */
[----:B-1----:R-:W2:Y:S01]  /*94150*/  LDL.LU R11, [R1+0x3a78] ;  /* 0x003a7800010b7983 */ /* 0x002ea20000300800 */
[----:B----4-:R-:W-:-:S03]  /*94160*/  IADD3.X R51, PT, PT, R51, UR72, RZ, P0, !PT ;  /* 0x0000004833337c10 */ /* 0x010fc600087fe4ff */
[----:B------:R-:W-:Y:S01]  /*94170*/  STL [R1+0x3ae4], R46 ;  /* 0x003ae42e01007387 */ /* 0x000fe20000100800 */
[----:B------:R-:W-:-:S03]  /*94180*/  IADD3 R50, P1, PT, R50, UR50, RZ ;  /* 0x0000003232327c10 */ /* 0x000fc6000ff3e0ff */
[----:B------:R-:W-:Y:S04]  /*94190*/  STL [R1+0x3adc], R47 ;  /* 0x003adc2f01007387 */ /* 0x000fe80000100800 */
[----:B------:R-:W-:Y:S01]  /*941a0*/  STL [R1+0x3aa8], R48 ;  /* 0x003aa83001007387 */ /* 0x000fe20000100800 */
[----:B------:R-:W-:-:S03]  /*941b0*/  IADD3 R60, P0, PT, R60, UR50, RZ ;  /* 0x000000323c3c7c10 */ /* 0x000fc6000ff1e0ff */
[----:B------:R-:W-:Y:S01]  /*941c0*/  STL [R1+0x3ad4], R49 ;  /* 0x003ad43101007387 */ /* 0x000fe20000100800 */
[----:B------:R-:W-:Y:S02]  /*941d0*/  IADD3.X R24, PT, PT, R24, UR72, RZ, P6, !PT ;  /* 0x0000004818187c10 */ /* 0x000fe4000b7fe4ff */
[----:B------:R-:W-:Y:S01]  /*941e0*/  IADD3 R25, P6, PT, R25, UR50, RZ ;  /* 0x0000003219197c10 */ /* 0x000fe2000ffde0ff */
[----:B------:R1:W-:Y:S04]  /*941f0*/  STL [R1+0x3a98], R60 ;  /* 0x003a983c01007387 */ /* 0x0003e80000100800 */
[----:B------:R-:W-:Y:S01]  /*94200*/  STL [R1+0x3aa0], R50 ;  /* 0x003aa03201007387 */ /* 0x000fe20000100800 */
[----:B------:R-:W-:Y:S02]  /*94210*/  IADD3.X R26, PT, PT, R26, UR72, RZ, P5, !PT ;  /* 0x000000481a1a7c10 */ /* 0x000fe4000affe4ff */
[----:B------:R-:W-:-:S02]  /*94220*/  IADD3 R8, P5, PT, R8, UR50, RZ ;  /* 0x0000003208087c10 */ /* 0x000fc4000ffbe0ff */
[----:B------:R-:W-:Y:S02]  /*94230*/  IADD3.X R9, PT, PT, R9, UR72, RZ, P4, !PT ;  /* 0x0000004809097c10 */ /* 0x000fe4000a7fe4ff */
[----:B------:R-:W-:Y:S01]  /*94240*/  IADD3 R10, P4, PT, R10, UR50, RZ ;  /* 0x000000320a0a7c10 */ /* 0x000fe2000ff9e0ff */
[----:B-1----:R-:W3:Y:S04]  /*94250*/  LDL.LU R60, [R1+0x3aa4] ;  /* 0x003aa400013c7983 */ /* 0x002ee80000300800 */
[----:B------:R-:W-:Y:S04]  /*94260*/  STL [R1+0x3acc], R51 ;  /* 0x003acc3301007387 */ /* 0x000fe80000100800 */
[----:B------:R-:W-:Y:S04]  /*94270*/  STL [R1+0x3ac4], R24 ;  /* 0x003ac41801007387 */ /* 0x000fe80000100800 */
[----:B------:R-:W-:Y:S04]  /*94280*/  STL [R1+0x3a90], R25 ;  /* 0x003a901901007387 */ /* 0x000fe80000100800 */
[----:B------:R-:W-:Y:S04]  /*94290*/  STL [R1+0x3abc], R26 ;  /* 0x003abc1a01007387 */ /* 0x000fe80000100800 */
[----:B------:R-:W-:Y:S01]  /*942a0*/  STL [R1+0x3a88], R8 ;  /* 0x003a880801007387 */ /* 0x000fe20000100800 */
[----:B------:R-:W-:-:S03]  /*942b0*/  IADD3.X R61, PT, PT, R61, UR72, RZ, P3, !PT ;  /* 0x000000483d3d7c10 */ /* 0x000fc60009ffe4ff */
        /* <DEDUP_REMOVED lines=22> */
[----:B--2---:R-:W-:-:S05]  /*94420*/  IADD3 R11, P3, PT, R11, UR50, RZ ;  /* 0x000000320b0b7c10 */ /* 0x004fca000ff7e0ff */
[----:B------:R1:W-:Y:S04]  /*94430*/  STL [R1+0x3a78], R11 ;  /* 0x003a780b01007387 */ /* 0x0003e80000100800 */
[----:B------:R-:W2:Y:S04]  /*94440*/  LDL.LU R50, [R1+0x3a54] ;  /* 0x003a540001327983 */ /* 0x000ea80000300800 */
[----:B------:R-:W2:Y:S04]  /*94450*/  LDL.LU R51, [R1+0x3a20] ;  /* 0x003a200001337983 */ /* 0x000ea80000300800 */
[----:B-1----:R-:W2:Y:S04]  /*94460*/  LDL.LU R11, [R1+0x3a4c] ;  /* 0x003a4c00010b7983 */ /* 0x002ea80000300800 */
[----:B------:R-:W2:Y:S04]  /*94470*/  LDL.LU R24, [R1+0x3a18] ;  /* 0x003a180001187983 */ /* 0x000ea80000300800 */
[----:B------:R-:W2:Y:S04]  /*94480*/  LDL.LU R25, [R1+0x3a44] ;  /* 0x003a440001197983 */ /* 0x000ea80000300800 */
[----:B------:R-:W2:Y:S01]  /*94490*/  LDL.LU R26, [R1+0x3a10] ;  /* 0x003a1000011a7983 */ /* 0x000ea20000300800 */
[----:B---3--:R-:W-:-:S05]  /*944a0*/  IADD3.X R60, PT, PT, R60, UR72, RZ, P2, !PT ;  /* 0x000000483c3c7c10 */ /* 0x008fca00097fe4ff */
[----:B------:R1:W-:Y:S04]  /*944b0*/  STL [R1+0x3aa4], R60 ;  /* 0x003aa43c01007387 */ /* 0x0003e80000100800 */
[----:B------:R-:W3:Y:S04]  /*944c0*/  LDL.LU R8, [R1+0x3a3c] ;  /* 0x003a3c0001087983 */ /* 0x000ee80000300800 */
[----:B------:R-:W3:Y:S04]  /*944d0*/  LDL.LU R9, [R1+0x3a08] ;  /* 0x003a080001097983 */ /* 0x000ee80000300800 */
[----:B------:R-:W3:Y:S01]  /*944e0*/  LDL.LU R10, [R1+0x3a34] ;  /* 0x003a3400010a7983 */ /* 0x000ee20000300800 */
[----:B----4-:R-:W-:-:S02]  /*944f0*/  IADD3 R32, P2, PT, R32, UR50, RZ ;  /* 0x0000003220207c10 */ /* 0x010fc4000ff5e0ff */
[----:B------:R-:W-:Y:S02]  /*94500*/  IADD3.X R33, PT, PT, R33, UR72, RZ, P1, !PT ;  /* 0x0000004821217c10 */ /* 0x000fe40008ffe4ff */
[----:B------:R-:W-:Y:S01]  /*94510*/  IADD3 R34, P1, PT, R34, UR50, RZ ;  /* 0x0000003222227c10 */ /* 0x000fe2000ff3e0ff */
[----:B-1----:R-:W4:Y:S01]  /*94520*/  LDL.LU R60, [R1+0x3a00] ;  /* 0x003a0000013c7983 */ /* 0x002f220000300800 */
        /* <DEDUP_REMOVED lines=38> */
[----:B------:R-:W-:Y:S02]  /*94790*/  IADD3.X R11, PT, PT, R11, UR72, RZ, P5, !PT ;  /* 0x000000480b0b7c10 */ /* 0x000fe4000affe4ff */
[----:B------:R-:W-:Y:S02]  /*947a0*/  IADD3 R24, P5, PT, R24, UR50, RZ ;  /* 0x0000003218187c10 */ /* 0x000fe4000ffbe0ff */
[----:B------:R-:W-:Y:S02]  /*947b0*/  IADD3.X R25, PT, PT, R25, UR72, RZ, P4, !PT ;  /* 0x0000004819197c10 */ /* 0x000fe4000a7fe4ff */
[----:B------:R-:W-:Y:S01]  /*947c0*/  IADD3 R26, P4, PT, R26, UR50, RZ ;  /* 0x000000321a1a7c10 */ /* 0x000fe2000ff9e0ff */
[----:B------:R1:W-:Y:S04]  /*947d0*/  STL [R1+0x3a4c], R11 ;  /* 0x003a4c0b01007387 */ /* 0x0003e80000100800 */
[----:B------:R-:W-:Y:S04]  /*947e0*/  STL [R1+0x3a54], R50 ;  /* 0x003a543201007387 */ /* 0x000fe80000100800 */
[----:B-1----:R-:W2:Y:S01]  /*947f0*/  LDL.LU R11, [R1+0x39f8] ;  /* 0x0039f800010b7983 */ /* 0x002ea20000300800 */
[----:B---3--:R-:W-:-:S03]  /*94800*/  IADD3.X R8, PT, PT, R8, UR72, RZ, P3, !PT ;  /* 0x0000004808087c10 */ /* 0x008fc60009ffe4ff */
[----:B------:R-:W-:Y:S04]  /*94810*/  STL [R1+0x3a20], R51 ;  /* 0x003a203301007387 */ /* 0x000fe80000100800 */
[----:B------:R-:W-:Y:S01]  /*94820*/  STL [R1+0x3a18], R24 ;  /* 0x003a181801007387 */ /* 0x000fe20000100800 */
[----:B------:R-:W-:-:S03]  /*94830*/  IADD3 R9, P3, PT, R9, UR50, RZ ;  /* 0x0000003209097c10 */ /* 0x000fc6000ff7e0ff */
[----:B------:R-:W-:Y:S01]  /*94840*/  STL [R1+0x3a44], R25 ;  /* 0x003a441901007387 */ /* 0x000fe20000100800 */
[----:B------:R-:W-:-:S03]  /*94850*/  IADD3.X R10, PT, PT, R10, UR72, RZ, P2, !PT ;  /* 0x000000480a0a7c10 */ /* 0x000fc600097fe4ff */
[----:B------:R-:W-:Y:S04]  /*94860*/  STL [R1+0x3a10], R26 ;  /* 0x003a101a01007387 */ /* 0x000fe80000100800 */
[----:B------:R-:W-:Y:S01]  /*94870*/  STL [R1+0x3a3c], R8 ;  /* 0x003a3c0801007387 */ /* 0x000fe20000100800 */
[----:B----4-:R-:W-:-:S03]  /*94880*/  IADD3 R60, P2, PT, R60, UR50, RZ ;  /* 0x000000323c3c7c10 */ /* 0x010fc6000ff5e0ff */
        /* <DEDUP_REMOVED lines=22> */
[----:B------:R-:W-:-:S05]  /*949f0*/  IADD3.X R61, PT, PT, R61, UR72, RZ, P1, !PT ;  /* 0x000000483d3d7c10 */ /* 0x000fca0008ffe4ff */
[----:B------:R1:W-:Y:S04]  /*94a00*/  STL [R1+0x3a2c], R61 ;  /* 0x003a2c3d01007387 */ /* 0x0003e80000100800 */
        /* <DEDUP_REMOVED lines=10> */
[----:B------:R-:W2:Y:S01]  /*94ab0*/  LDL.LU R10, [R1+0x3988] ;  /* 0x00398800010a7983 */ /* 0x000ea20000300800 */
[----:B---3--:R-:W-:-:S02]  /*94ac0*/  IADD3.X R32, PT, PT, R32, UR72, RZ, P0, !PT ;  /* 0x0000004820207c10 */ /* 0x008fc400087fe4ff */
[----:B----4-:R-:W-:Y:S02]  /*94ad0*/  IADD3 R33, P0, PT, R33, UR50, RZ ;  /* 0x0000003221217c10 */ /* 0x010fe4000ff1e0ff */
[----:B------:R-:W-:Y:S01]  /*94ae0*/  IADD3.X R34, PT, PT, R34, UR72, RZ, P6, !PT ;  /* 0x0000004822227c10 */ /* 0x000fe2000b7fe4ff */
[----:B-1----:R-:W3:Y:S01]  /*94af0*/  LDL.LU R11, [R1+0x39b4] ;  /* 0x0039b400010b7983 */ /* 0x002ee20000300800 */
[----:B------:R-:W-:Y:S02]  /*94b00*/  IADD3 R35, P6, PT, R35, UR50, RZ ;  /* 0x0000003223237c10 */ /* 0x000fe4000ffde0ff */
[----:B------:R-:W-:Y:S01]  /*94b10*/  IADD3.X R36, PT, PT, R36, UR72, RZ, P5, !PT ;  /* 0x0000004824247c10 */ /* 0x000fe2000affe4ff */
        /* <DEDUP_REMOVED lines=29> */
[----:B-1----:R-:W4:Y:S01]  /*94cf0*/  LDL.LU R60, [R1+0x3980] ;  /* 0x00398000013c7983 */ /* 0x002f220000300800 */
[----:B------:R-:W-:-:S03]  /*94d00*/  IADD3.X R51, PT, PT, R51, UR72, RZ, P4, !PT ;  /* 0x0000004833337c10 */ /* 0x000fc6000a7fe4ff */
[----:B------:R-:W-:Y:S01]  /*94d10*/  STL [R1+0x39ec], R46 ;  /* 0x0039ec2e01007387 */ /* 0x000fe20000100800 */
[----:B------:R-:W-:-:S03]  /*94d20*/  IADD3 R50, P5, PT, R50, UR50, RZ ;  /* 0x0000003232327c10 */ /* 0x000fc6000ffbe0ff */
[----:B------:R-:W-:Y:S04]  /*94d30*/  STL [R1+0x39e4], R47 ;  /* 0x0039e42f01007387 */ /* 0x000fe80000100800 */
[----:B------:R-:W-:Y:S01]  /*94d40*/  STL [R1+0x39b0], R48 ;  /* 0x0039b03001007387 */ /* 0x000fe20000100800 */
[----:B------:R-:W-:-:S03]  /*94d50*/  IADD3 R61, P4, PT, R61, UR50, RZ ;  /* 0x000000323d3d7c10 */ /* 0x000fc6000ff9e0ff */
        /* <DEDUP_REMOVED lines=11> */
[----:B--2---:R-:W-:-:S02]  /*94e10*/  IADD3 R8, P2, PT, R8, UR50, RZ ;  /* 0x0000003208087c10 */ /* 0x004fc4000ff5e0ff */
[----:B------:R-:W-:Y:S02]  /*94e20*/  IADD3.X R9, PT, PT, R9, UR72, RZ, P1, !PT ;  /* 0x0000004809097c10 */ /* 0x000fe40008ffe4ff */
[----:B------:R-:W-:Y:S01]  /*94e30*/  IADD3 R10, P1, PT, R10, UR50, RZ ;  /* 0x000000320a0a7c10 */ /* 0x000fe2000ff3e0ff */
[----:B------:R-:W-:Y:S04]  /*94e40*/  STL [R1+0x3990], R8 ;  /* 0x0039900801007387 */ /* 0x000fe80000100800 */
[----:B------:R-:W2:Y:S04]  /*94e50*/  LDL.LU R32, [R1+0x3978] ;  /* 0x0039780001207983 */ /* 0x000ea80000300800 */
[----:B------:R-:W-:Y:S04]  /*94e60*/  STL [R1+0x39bc], R9 ;  /* 0x0039bc0901007387 */ /* 0x000fe80000100800 */
[----:B------:R-:W2:Y:S01]  /*94e70*/  LDL.LU R33, [R1+0x39a4] ;  /* 0x0039a40001217983 */ /* 0x000ea20000300800 */
[----:B---3--:R-:W-:-:S03]  /*94e80*/  IADD3.X R11, PT, PT, R11, UR72, RZ, P0, !PT ;  /* 0x000000480b0b7c10 */ /* 0x008fc600087fe4ff */
        /* <DEDUP_REMOVED lines=19> */
[----:B----4-:R-:W-:-:S05]  /*94fc0*/  IADD3 R60, P0, PT, R60, UR50, RZ ;  /* 0x000000323c3c7c10 */ /* 0x010fca000ff1e0ff */
[----:B------:R1:W-:Y:S04]  /*94fd0*/  STL [R1+0x3980], R60 ;  /* 0x0039803c01007387 */ /* 0x0003e80000100800 */
        /* <DEDUP_REMOVED lines=10> */
[----:B------:R-:W4:Y:S04]  /*95080*/  LDL.LU R10, [R1+0x393c] ;  /* 0x00393c00010a7983 */ /* 0x000f280000300800 */
[----:B-1----:R-:W4:Y:S01]  /*95090*/  LDL.LU R61, [R1+0x3908] ;  /* 0x00390800013d7983 */ /* 0x002f220000300800 */
[----:B--2---:R-:W-:-:S02]  /*950a0*/  IADD3 R32, P6, PT, R32, UR50, RZ ;  /* 0x0000003220207c10 */ /* 0x004fc4000ffde0ff */
[----:B------:R-:W-:Y:S02]  /*950b0*/  IADD3.X R33, PT, PT, R33, UR72, RZ, P5, !PT ;  /* 0x0000004821217c10 */ /* 0x000fe4000affe4ff */
[----:B---3--:R-:W-:Y:S01]  /*950c0*/  IADD3 R34, P5, PT, R34, UR50, RZ ;  /* 0x0000003222227c10 */ /* 0x008fe2000ffbe0ff */
[----:B------:R-:W-:Y:S01]  /*950d0*/  STL [R1+0x3978], R32 ;  /* 0x0039782001007387 */ /* 0x000fe20000100800 */
[----:B------:R-:W-:Y:S02]  /*950e0*/  IADD3.X R35, PT, PT, R35, UR72, RZ, P4, !PT ;  /* 0x0000004823237c10 */ /* 0x000fe4000a7fe4ff */
        /* <DEDUP_REMOVED lines=22> */
[----:B------:R-:W-:Y:S01]  /*95250*/  STL [R1+0x3948], R44 ;  /* 0x0039482c01007387 */ /* 0x000fe20000100800 */
[----:B------:R-:W-:-:S03]  /*95260*/  IADD3 R46, P6, PT, R46, UR50, RZ ;  /* 0x000000322e2e7c10 */ /* 0x000fc6000ffde0ff */
[----:B------:R1:W-:Y:S04]  /*95270*/  STL [R1+0x396c], R11 ;  /* 0x00396c0b01007387 */ /* 0x0003e80000100800 */
[----:B------:R-:W-:Y:S01]  /*95280*/  STL [R1+0x3974], R45 ;  /* 0x0039742d01007387 */ /* 0x000fe20000100800 */
[----:B------:R-:W-:Y:S02]  /*95290*/  IADD3 R47, P5, PT, R47, UR50, RZ ;  /* 0x000000322f2f7c10 */ /* 0x000fe4000ffbe0ff */
[----:B------:R-:W-:Y:S02]  /*952a0*/  IADD3.X R48, PT, PT, R48, UR72, RZ, P4, !PT ;  /* 0x0000004830307c10 */ /* 0x000fe4000a7fe4ff */
[----:B------:R-:W-:Y:S01]  /*952b0*/  IADD3 R49, P4, PT, R49, UR50, RZ ;  /* 0x0000003231317c10 */ /* 0x000fe2000ff9e0ff */
[----:B-1----:R-:W2:Y:S04]  /*952c0*/  LDL.LU R11, [R1+0x3934] ;  /* 0x00393400010b7983 */ /* 0x002ea80000300800 */
[----:B------:R-:W-:Y:S01]  /*952d0*/  STL [R1+0x3940], R46 ;  /* 0x0039402e01007387 */ /* 0x000fe20000100800 */
[----:B----4-:R-:W-:-:S03]  /*952e0*/  IADD3.X R50, PT, PT, R50, UR72, RZ, P3, !PT ;  /* 0x0000004832327c10 */ /* 0x010fc60009ffe4ff */
[----:B------:R-:W-:Y:S04]  /*952f0*/  STL [R1+0x3938], R47 ;  /* 0x0039382f01007387 */ /* 0x000fe80000100800 */
[----:B------:R-:W-:Y:S01]  /*95300*/  STL [R1+0x3964], R48 ;  /* 0x0039643001007387 */ /* 0x000fe20000100800 */
[----:B------:R-:W-:-:S03]  /*95310*/  IADD3 R51, P3, PT, R51, UR50, RZ ;  /* 0x0000003233337c10 */ /* 0x000fc6000ff7e0ff */
[----:B------:R-:W-:Y:S01]  /*95320*/  STL [R1+0x3930], R49 ;  /* 0x0039303101007387 */ /* 0x000fe20000100800 */
[----:B------:R-:W-:Y:S02]  /*95330*/  IADD3.X R60, PT, PT, R60, UR72, RZ, P2, !PT ;  /* 0x000000483c3c7c10 */ /* 0x000fe400097fe4ff */
[----:B------:R-:W-:Y:S02]  /*95340*/  IADD3 R24, P2, PT, R24, UR50, RZ ;  /* 0x0000003218187c10 */ /* 0x000fe4000ff5e0ff */
[----:B------:R-:W-:Y:S02]  /*95350*/  IADD3.X R25, PT, PT, R25, UR72, RZ, P1, !PT ;  /* 0x0000004819197c10 */ /* 0x000fe40008ffe4ff */
[----:B------:R-:W-:Y:S01]  /*95360*/  IADD3 R26, P1, PT, R26, UR50, RZ ;  /* 0x000000321a1a7c10 */ /* 0x000fe2000ff3e0ff */
[----:B------:R1:W-:Y:S04]  /*95370*/  STL [R1+0x3954], R60 ;  /* 0x0039543c01007387 */ /* 0x0003e80000100800 */
[----:B------:R-:W-:Y:S01]  /*95380*/  STL [R1+0x395c], R50 ;  /* 0x00395c3201007387 */ /* 0x000fe20000100800 */
[----:B------:R-:W-:-:S03]  /*95390*/  IADD3.X R8, PT, PT, R8, UR72, RZ, P0, !PT ;  /* 0x0000004808087c10 */ /* 0x000fc600087fe4ff */
[----:B-1----:R-:W3:Y:S04]  /*953a0*/  LDL.LU R60, [R1+0x3900] ;  /* 0x00390000013c7983 */ /* 0x002ee80000300800 */
[----:B------:R-:W-:Y:S04]  /*953b0*/  STL [R1+0x3928], R51 ;  /* 0x0039283301007387 */ /* 0x000fe80000100800 */
[----:B------:R-:W-:Y:S01]  /*953c0*/  STL [R1+0x3920], R24 ;  /* 0x0039201801007387 */ /* 0x000fe20000100800 */
[----:B------:R-:W-:-:S03]  /*953d0*/  IADD3 R9, P0, PT, R9, UR50, RZ ;  /* 0x0000003209097c10 */ /* 0x000fc6000ff1e0ff */
[----:B------:R-:W-:Y:S01]  /*953e0*/  STL [R1+0x394c], R25 ;  /* 0x00394c1901007387 */ /* 0x000fe20000100800 */
[----:B------:R-:W-:-:S03]  /*953f0*/  IADD3.X R10, PT, PT, R10, UR72, RZ, P6, !PT ;  /* 0x000000480a0a7c10 */ /* 0x000fc6000b7fe4ff */
[----:B------:R-:W-:Y:S04]  /*95400*/  STL [R1+0x3918], R26 ;  /* 0x0039181a01007387 */ /* 0x000fe80000100800 */
[----:B------:R-:W-:Y:S01]  /*95410*/  STL [R1+0x3944], R8 ;  /* 0x0039440801007387 */ /* 0x000fe20000100800 */
[----:B------:R-:W-:-:S03]  /*95420*/  IADD3 R61, P6, PT, R61, UR50, RZ ;  /* 0x000000323d3d7c10 */ /* 0x000fc6000ffde0ff */
        /* <DEDUP_REMOVED lines=26> */
[----:B-1----:R-:W2:Y:S04]  /*955d0*/  LDL.LU R11, [R1+0x38a8] ;  /* 0x0038a800010b7983 */ /* 0x002ea80000300800 */
[----:B------:R-:W2:Y:S04]  /*955e0*/  LDL.LU R24, [R1+0x38d4] ;  /* 0x0038d40001187983 */ /* 0x000ea80000300800 */
[----:B------:R-:W2:Y:S04]  /*955f0*/  LDL.LU R25, [R1+0x38a0] ;  /* 0x0038a00001197983 */ /* 0x000ea80000300800 */
[----:B------:R-:W2:Y:S01]  /*95600*/  LDL.LU R26, [R1+0x38cc] ;  /* 0x0038cc00011a7983 */ /* 0x000ea20000300800 */
[----:B---3--:R-:W-:-:S05]  /*95610*/  IADD3 R60, P5, PT, R60, UR50, RZ ;  /* 0x000000323c3c7c10 */ /* 0x008fca000ffbe0ff */
[----:B------:R1:W-:Y:S04]  /*95620*/  STL [R1+0x3900], R60 ;  /* 0x0039003c01007387 */ /* 0x0003e80000100800 */
[----:B------:R-:W3:Y:S04]  /*95630*/  LDL.LU R8, [R1+0x3898] ;  /* 0x0038980001087983 */ /* 0x000ee80000300800 */
[----:B------:R-:W3:Y:S04]  /*95640*/  LDL.LU R9, [R1+0x38c4] ;  /* 0x0038c40001097983 */ /* 0x000ee80000300800 */
[----:B------:R-:W3:Y:S01]  /*95650*/  LDL.LU R10, [R1+0x3890] ;  /* 0x00389000010a7983 */ /* 0x000ee20000300800 */
[----:B----4-:R-:W-:-:S02]  /*95660*/  IADD3.X R32, PT, PT, R32, UR72, RZ, P4, !PT ;  /* 0x0000004820207c10 */ /* 0x010fc4000a7fe4ff */
[----:B------:R-:W-:Y:S02]  /*95670*/  IADD3 R33, P4, PT, R33, UR50, RZ ;  /* 0x0000003221217c10 */ /* 0x000fe4000ff9e0ff */
[----:B------:R-:W-:Y:S01]  /*95680*/  IADD3.X R34, PT, PT, R34, UR72, RZ, P3, !PT ;  /* 0x0000004822227c10 */ /* 0x000fe20009ffe4ff */
[----:B-1----:R-:W4:Y:S01]  /*95690*/  LDL.LU R60, [R1+0x38bc] ;  /* 0x0038bc00013c7983 */ /* 0x002f220000300800 */
        /* <DEDUP_REMOVED lines=39> */
[----:B------:R-:W-:Y:S02]  /*95910*/  IADD3.X R24, PT, PT, R24, UR72, RZ, P0, !PT ;  /* 0x0000004818187c10 */ /* 0x000fe400087fe4ff */
[----:B------:R-:W-:Y:S02]  /*95920*/  IADD3 R25, P0, PT, R25, UR50, RZ ;  /* 0x0000003219197c10 */ /* 0x000fe4000ff1e0ff */
[----:B------:R-:W-:Y:S01]  /*95930*/  IADD3.X R26, PT, PT, R26, UR72, RZ, P6, !PT ;  /* 0x000000481a1a7c10 */ /* 0x000fe2000b7fe4ff */
[----:B------:R1:W-:Y:S04]  /*95940*/  STL [R1+0x38a8], R11 ;  /* 0x0038a80b01007387 */ /* 0x0003e80000100800 */
[----:B------:R-:W-:Y:S04]  /*95950*/  STL [R1+0x38b0], R50 ;  /* 0x0038b03201007387 */ /* 0x000fe80000100800 */
[----:B-1----:R-:W2:Y:S04]  /*95960*/  LDL.LU R11, [R1+0x38b4] ;  /* 0x0038b400010b7983 */ /* 0x002ea80000300800 */
[----:B------:R-:W-:Y:S01]  /*95970*/  STL [R1+0x38dc], R51 ;  /* 0x0038dc3301007387 */ /* 0x000fe20000100800 */
[----:B---3--:R-:W-:-:S03]  /*95980*/  IADD3 R8, P6, PT, R8, UR50, RZ ;  /* 0x0000003208087c10 */ /* 0x008fc6000ffde0ff */
[----:B------:R-:W-:Y:S01]  /*95990*/  STL [R1+0x38d4], R24 ;  /* 0x0038d41801007387 */ /* 0x000fe20000100800 */
[----:B------:R-:W-:-:S03]  /*959a0*/  IADD3.X R9, PT, PT, R9, UR72, RZ, P5, !PT ;  /* 0x0000004809097c10 */ /* 0x000fc6000affe4ff */
[----:B------:R-:W-:Y:S01]  /*959b0*/  STL [R1+0x38a0], R25 ;  /* 0x0038a01901007387 */ /* 0x000fe20000100800 */
[----:B------:R-:W-:-:S03]  /*959c0*/  IADD3 R10, P5, PT, R10, UR50, RZ ;  /* 0x000000320a0a7c10 */ /* 0x000fc6000ffbe0ff */
[----:B------:R-:W-:Y:S04]  /*959d0*/  STL [R1+0x38cc], R26 ;  /* 0x0038cc1a01007387 */ /* 0x000fe80000100800 */
[----:B------:R-:W-:Y:S04]  /*959e0*/  STL [R1+0x3898], R8 ;  /* 0x0038980801007387 */ /* 0x000fe80000100800 */
[----:B------:R-:W3:Y:S04]  /*959f0*/  LDL.LU R32, [R1+0x3880] ;  /* 0x0038800001207983 */ /* 0x000ee80000300800 */
[----:B------:R-:W-:Y:S01]  /*95a00*/  STL [R1+0x38c4], R9 ;  /* 0x0038c40901007387 */ /* 0x000fe20000100800 */
[----:B----4-:R-:W-:-:S03]  /*95a10*/  IADD3.X R60, PT, PT, R60, UR72, RZ, P4, !PT ;  /* 0x000000483c3c7c10 */ /* 0x010fc6000a7fe4ff */
        /* <DEDUP_REMOVED lines=35> */
[----:B------:R-:W-:Y:S01]  /*95c50*/  IADD3 R34, P2, PT, R34, UR50, RZ ;  /* 0x0000003222227c10 */ /* 0x000fe2000ff5e0ff */
[----:B-1----:R-:W3:Y:S01]  /*95c60*/  LDL.LU R11, [R1+0x3810] ;  /* 0x00381000010b7983 */ /* 0x002ee20000300800 */
        /* <DEDUP_REMOVED lines=30> */
[----:B------:R-:W-:Y:S01]  /*95e50*/  IADD3 R49, P1, PT, R49, UR50, RZ ;  /* 0x0000003231317c10 */ /* 0x000fe2000ff3e0ff */
[----:B-1----:R-:W4:Y:S04]  /*95e60*/  LDL.LU R60, [R1+0x383c] ;  /* 0x00383c00013c7983 */ /* 0x002f280000300800 */
[----:B------:R-:W-:Y:S04]  /*95e70*/  STL [R1+0x3848], R46 ;  /* 0x0038482e01007387 */ /* 0x000fe80000100800 */
[----:B------:R-:W-:Y:S01]  /*95e80*/  STL [R1+0x3840], R47 ;  /* 0x0038402f01007387 */ /* 0x000fe20000100800 */
[----:B------:R-:W-:-:S03]  /*95e90*/  IADD3.X R50, PT, PT, R50, UR72, RZ, P0, !PT ;  /* 0x0000004832327c10 */ /* 0x000fc600087fe4ff */
[----:B------:R-:W-:Y:S04]  /*95ea0*/  STL [R1+0x386c], R48 ;  /* 0x00386c3001007387 */ /* 0x000fe80000100800 */
[----:B------:R-:W-:Y:S01]  /*95eb0*/  STL [R1+0x3838], R49 ;  /* 0x0038383101007387 */ /* 0x000fe20000100800 */
[----:B------:R-:W-:-:S05]  /*95ec0*/  IADD3.X R61, PT, PT, R61, UR72, RZ, P6, !PT ;  /* 0x000000483d3d7c10 */ /* 0x000fca000b7fe4ff */
[----:B------:R1:W-:Y:S04]  /*95ed0*/  STL [R1+0x385c], R61 ;  /* 0x00385c3d01007387 */ /* 0x0003e80000100800 */
[----:B------:R-:W-:Y:S04]  /*95ee0*/  STL [R1+0x3864], R50 ;  /* 0x0038643201007387 */ /* 0x000fe80000100800 */
[----:B-1----:R-:W4:Y:S01]  /*95ef0*/  LDL.LU R61, [R1+0x3808] ;  /* 0x00380800013d7983 */ /* 0x002f220000300800 */
[----:B------:R-:W-:Y:S02]  /*95f00*/  IADD3 R51, P0, PT, R51, UR50, RZ ;  /* 0x0000003233337c10 */ /* 0x000fe4000ff1e0ff */
[----:B------:R-:W-:-:S02]  /*95f10*/  IADD3 R24, P6, PT, R24, UR50, RZ ;  /* 0x0000003218187c10 */ /* 0x000fc4000ffde0ff */
        /* <DEDUP_REMOVED lines=93> */
[----:B------:R-:W-:-:S03]  /*964f0*/  IADD3.X R26, PT, PT, R26, UR72, RZ, P3, !PT ;  /* 0x000000481a1a7c10 */ /* 0x000fc60009ffe4ff */
[----:B-1----:R-:W3:Y:S04]  /*96500*/  LDL.LU R60, [R1+0x37bc] ;  /* 0x0037bc00013c7983 */ /* 0x002ee80000300800 */
[----:B------:R-:W-:Y:S01]  /*96510*/  STL [R1+0x37e4], R51 ;  /* 0x0037e43301007387 */ /* 0x000fe20000100800 */
[----:B------:R-:W-:-:S03]  /*96520*/  IADD3 R8, P3, PT, R8, UR50, RZ ;  /* 0x0000003208087c10 */ /* 0x000fc6000ff7e0ff */
[----:B------:R-:W-:Y:S01]  /*96530*/  STL [R1+0x37dc], R24 ;  /* 0x0037dc1801007387 */ /* 0x000fe20000100800 */
[----:B------:R-:W-:-:S03]  /*96540*/  IADD3.X R9, PT, PT, R9, UR72, RZ, P2, !PT ;  /* 0x0000004809097c10 */ /* 0x000fc600097fe4ff */
[----:B------:R-:W-:Y:S01]  /*96550*/  STL [R1+0x37a8], R25 ;  /* 0x0037a81901007387 */ /* 0x000fe20000100800 */
[----:B------:R-:W-:-:S03]  /*96560*/  IADD3 R10, P2, PT, R10, UR50, RZ ;  /* 0x000000320a0a7c10 */ /* 0x000fc6000ff5e0ff */
[----:B------:R-:W-:Y:S04]  /*96570*/  STL [R1+0x37d4], R26 ;  /* 0x0037d41a01007387 */ /* 0x000fe80000100800 */
[----:B------:R-:W-:Y:S04]  /*96580*/  STL [R1+0x37a0], R8 ;  /* 0x0037a00801007387 */ /* 0x000fe80000100800 */
[----:B------:R-:W4:Y:S04]  /*96590*/  LDL.LU R32, [R1+0x3788] ;  /* 0x0037880001207983 */ /* 0x000f280000300800 */
[----:B------:R-:W-:Y:S01]  /*965a0*/  STL [R1+0x37cc], R9 ;  /* 0x0037cc0901007387 */ /* 0x000fe20000100800 */
[----:B------:R-:W-:-:S03]  /*965b0*/  IADD3.X R61, PT, PT, R61, UR72, RZ, P1, !PT ;  /* 0x000000483d3d7c10 */ /* 0x000fc60008ffe4ff */
        /* <DEDUP_REMOVED lines=34> */
[----:B------:R-:W-:Y:S01]  /*967e0*/  IADD3.X R33, PT, PT, R33, UR72, RZ, P6, !PT ;  /* 0x0000004821217c10 */ /* 0x000fe2000b7fe4ff */
[----:B-1----:R-:W4:Y:S01]  /*967f0*/  LDL.LU R60, [R1+0x3718] ;  /* 0x00371800013c7983 */ /* 0x002f220000300800 */
        /* <DEDUP_REMOVED lines=53> */
[----:B------:R-:W-:Y:S04]  /*96b50*/  STL [R1+0x3754], R8 ;  /* 0x0037540801007387 */ /* 0x000fe80000100800 */
[----:B------:R-:W3:Y:S01]  /*96b60*/  LDL.LU R32, [R1+0x373c] ;  /* 0x00373c0001207983 */ /* 0x000ee20000300800 */
[----:B----4-:R-:W-:-:S03]  /*96b70*/  IADD3 R60, P0, PT, R60, UR50, RZ ;  /* 0x000000323c3c7c10 */ /* 0x010fc6000ff1e0ff */
        /* <DEDUP_REMOVED lines=69> */
[----:B-1----:R-:W4:Y:S04]  /*96fd0*/  LDL.LU R60, [R1+0x3698] ;  /* 0x00369800013c7983 */ /* 0x002f280000300800 */
[----:B------:R-:W-:Y:S01]  /*96fe0*/  STL [R1+0x3704], R46 ;  /* 0x0037042e01007387 */ /* 0x000fe20000100800 */
[----:B------:R-:W-:Y:S02]  /*96ff0*/  IADD3.X R51, PT, PT, R51, UR72, RZ, P2, !PT ;  /* 0x0000004833337c10 */ /* 0x000fe400097fe4ff */
[----:B------:R-:W-:Y:S01]  /*97000*/  IADD3 R50, P3, PT, R50, UR50, RZ ;  /* 0x0000003232327c10 */ /* 0x000fe2000ff7e0ff */
[----:B------:R-:W-:Y:S04]  /*97010*/  STL [R1+0x36fc], R47 ;  /* 0x0036fc2f01007387 */ /* 0x000fe80000100800 */
[----:B------:R-:W-:Y:S04]  /*97020*/  STL [R1+0x36c8], R48 ;  /* 0x0036c83001007387 */ /* 0x000fe80000100800 */
[----:B------:R-:W-:Y:S01]  /*97030*/  STL [R1+0x36f4], R49 ;  /* 0x0036f43101007387 */ /* 0x000fe20000100800 */
[----:B------:R-:W-:-:S05]  /*97040*/  IADD3 R61, P2, PT, R61, UR50, RZ ;  /* 0x000000323d3d7c10 */ /* 0x000fca000ff5e0ff */
[----:B------:R1:W-:Y:S04]  /*97050*/  STL [R1+0x36b8], R61 ;  /* 0x0036b83d01007387 */ /* 0x0003e80000100800 */
[----:B------:R-:W-:Y:S04]  /*97060*/  STL [R1+0x36c0], R50 ;  /* 0x0036c03201007387 */ /* 0x000fe80000100800 */
[----:B-1----:R-:W4:Y:S01]  /*97070*/  LDL.LU R61, [R1+0x36c4] ;  /* 0x0036c400013d7983 */ /* 0x002f220000300800 */
[----:B------:R-:W-:Y:S02]  /*97080*/  IADD3.X R24, PT, PT, R24, UR72, RZ, P1, !PT ;  /* 0x0000004818187c10 */ /* 0x000fe40008ffe4ff */
[----:B------:R-:W-:-:S02]  /*97090*/  IADD3 R25, P1, PT, R25, UR50, RZ ;  /* 0x0000003219197c10 */ /* 0x000fc4000ff3e0ff */
        /* <DEDUP_REMOVED lines=92> */
[----:B------:R-:W-:Y:S04]  /*97660*/  STL [R1+0x3674], R50 ;  /* 0x0036743201007387 */ /* 0x000fe80000100800 */
[----:B-1----:R-:W3:Y:S04]  /*97670*/  LDL.LU R60, [R1+0x3618] ;  /* 0x00361800013c7983 */ /* 0x002ee80000300800 */
[----:B------:R-:W-:Y:S01]  /*97680*/  STL [R1+0x3640], R51 ;  /* 0x0036403301007387 */ /* 0x000fe20000100800 */
[----:B------:R-:W-:-:S03]  /*97690*/  IADD3.X R8, PT, PT, R8, UR72, RZ, P5, !PT ;  /* 0x0000004808087c10 */ /* 0x000fc6000affe4ff */
[----:B------:R-:W-:Y:S01]  /*976a0*/  STL [R1+0x3638], R24 ;  /* 0x0036381801007387 */ /* 0x000fe20000100800 */
[----:B------:R-:W-:-:S03]  /*976b0*/  IADD3 R9, P5, PT, R9, UR50, RZ ;  /* 0x0000003209097c10 */ /* 0x000fc6000ffbe0ff */
[----:B------:R-:W-:Y:S01]  /*976c0*/  STL [R1+0x3664], R25 ;  /* 0x0036641901007387 */ /* 0x000fe20000100800 */
[----:B------:R-:W-:-:S03]  /*976d0*/  IADD3.X R10, PT, PT, R10, UR72, RZ, P4, !PT ;  /* 0x000000480a0a7c10 */ /* 0x000fc6000a7fe4ff */
[----:B------:R-:W-:Y:S04]  /*976e0*/  STL [R1+0x3630], R26 ;  /* 0x0036301a01007387 */ /* 0x000fe80000100800 */
[----:B------:R-:W-:Y:S04]  /*976f0*/  STL [R1+0x365c], R8 ;  /* 0x00365c0801007387 */ /* 0x000fe80000100800 */
[----:B------:R-:W4:Y:S04]  /*97700*/  LDL.LU R32, [R1+0x3644] ;  /* 0x0036440001207983 */ /* 0x000f280000300800 */
[----:B------:R-:W-:Y:S01]  /*97710*/  STL [R1+0x3628], R9 ;  /* 0x0036280901007387 */ /* 0x000fe20000100800 */
[----:B------:R-:W-:-:S03]  /*97720*/  IADD3 R61, P4, PT, R61, UR50, RZ ;  /* 0x000000323d3d7c10 */ /* 0x000fc6000ff9e0ff */
        /* <DEDUP_REMOVED lines=34> */
[----:B------:R-:W-:Y:S01]  /*97950*/  IADD3 R33, P2, PT, R33, UR50, RZ ;  /* 0x0000003221217c10 */ /* 0x000fe2000ff5e0ff */
[----:B-1----:R-:W4:Y:S01]  /*97960*/  LDL.LU R60, [R1+0x35d4] ;  /* 0x0035d400013c7983 */ /* 0x002f220000300800 */
        /* <DEDUP_REMOVED lines=234> */
[----:B------:R-:W-:Y:S02]  /*98810*/  IADD3 R8, P1, PT, R8, UR50, RZ ;  /* 0x0000003208087c10 */ /* 0x000fe4000ff3e0ff */
[----:B------:R-:W-:Y:S01]  /*98820*/  IADD3.X R9, PT, PT, R9, UR72, RZ, P0, !PT ;  /* 0x0000004809097c10 */ /* 0x000fe200087fe4ff */
[----:B------:R-:W-:Y:S01]  /*98830*/  STL [R1+0x34c0], R25 ;  /* 0x0034c01901007387 */ /* 0x000fe20000100800 */
[----:B------:R-:W-:-:S03]  /*98840*/  IADD3 R10, P0, PT, R10, UR50, RZ ;  /* 0x000000320a0a7c10 */ /* 0x000fc6000ff1e0ff */
[----:B------:R-:W-:Y:S04]  /*98850*/  STL [R1+0x34ec], R26 ;  /* 0x0034ec1a01007387 */ /* 0x000fe80000100800 */
[----:B------:R-:W-:Y:S04]  /*98860*/  STL [R1+0x34b8], R8 ;  /* 0x0034b80801007387 */ /* 0x000fe80000100800 */
[----:B------:R-:W4:Y:S04]  /*98870*/  LDL.LU R32, [R1+0x34a0] ;  /* 0x0034a00001207983 */ /* 0x000f280000300800 */
[----:B------:R-:W-:Y:S04]  /*98880*/  STL [R1+0x34e4], R9 ;  /* 0x0034e40901007387 */ /* 0x000fe80000100800 */
[----:B------:R-:W4:Y:S01]  /*98890*/  LDL.LU R33, [R1+0x34cc] ;  /* 0x0034cc0001217983 */ /* 0x000f220000300800 */
[----:B------:R-:W-:-:S03]  /*988a0*/  IADD3.X R61, PT, PT, R61, UR72, RZ, P6, !PT ;  /* 0x000000483d3d7c10 */ /* 0x000fc6000b7fe4ff */
        /* <DEDUP_REMOVED lines=35> */
[----:B------:R-:W-:-:S03]  /*98ae0*/  IADD3 R34, P4, PT, R34, UR50, RZ ;  /* 0x0000003222227c10 */ /* 0x000fc6000ff9e0ff */
        /* <DEDUP_REMOVED lines=4565> */
[----:B------:R1:W-:Y:S01]  /*aa840*/  STL [R1+0x1cf0], R35 ;  /* 0x001cf02301007387 */ /* 0x0003e20000100800 */
        /* <DEDUP_REMOVED lines=22> */
[----:B-1----:R-:W1:Y:S01]  /*aa9b0*/  LDC R35, c[0x0][0x3ac] ;  /* 0x0000eb00ff237b82 */ /* 0x002e620000000800 */
[----:B----4-:R-:W4:Y:S04]  /*aa9c0*/  LDL.LU R60, [R1+0x1c88] ;  /* 0x001c8800013c7983 */ /* 0x010f280000300800 */
        /* <DEDUP_REMOVED lines=8> */
[----:B------:R1:W-:Y:S04]  /*aaa50*/  STL [R1+0x1cb0], R50 ;  /* 0x001cb03201007387 */ /* 0x0003e80000100800 */
[----:B0-----:R-:W4:Y:S01]  /*aaa60*/  LDL.LU R61, [R1+0x1cb4] ;  /* 0x001cb400013d7983 */ /* 0x001f220000300800 */
[----:B------:R-:W-:Y:S02]  /*aaa70*/  IADD3.X R24, PT, PT, R24, UR72, RZ, P4, !PT ;  /* 0x0000004818187c10 */ /* 0x000fe4000a7fe4ff */
[----:B------:R-:W-:-:S02]  /*aaa80*/  IADD3 R25, P4, PT, R25, UR50, RZ ;  /* 0x0000003219197c10 */ /* 0x000fc4000ff9e0ff */
[----:B------:R-:W-:Y:S01]  /*aaa90*/  IADD3.X R26, PT, PT, R26, UR72, RZ, P3, !PT ;  /* 0x000000481a1a7c10 */ /* 0x000fe20009ffe4ff */
[----:B------:R0:W-:Y:S04]  /*aaaa0*/  STL [R1+0x1cdc], R51 ;  /* 0x001cdc3301007387 */ /* 0x0001e80000100800 */
[----:B------:R0:W-:Y:S04]  /*aaab0*/  STL [R1+0x1cd4], R24 ;  /* 0x001cd41801007387 */ /* 0x0001e80000100800 */
[----:B------:R0:W-:Y:S04]  /*aaac0*/  STL [R1+0x1ca0], R25 ;  /* 0x001ca01901007387 */ /* 0x0001e80000100800 */
        /* <DEDUP_REMOVED lines=11> */
[----:B------:R-:W-:Y:S04]  /*aab80*/  STL [R1+0x1cbc], R11 ;  /* 0x001cbc0b01007387 */ /* 0x000fe80000100800 */
        /* <DEDUP_REMOVED lines=15> */
[----:B0-----:R-:W3:Y:S01]  /*aac80*/  LDL.LU R51, [R1+0x3c68] ;  /* 0x003c680001337983 */ /* 0x001ee20000300800 */
[----:B----4-:R-:W-:-:S05]  /*aac90*/  IADD3 R60, P1, PT, R60, UR50, RZ ;  /* 0x000000323c3c7c10 */ /* 0x010fca000ff3e0ff */
[----:B------:R0:W-:Y:S04]  /*aaca0*/  STL [R1+0x1c88], R60 ;  /* 0x001c883c01007387 */ /* 0x0001e80000100800 */
[----:B------:R-:W4:Y:S04]  /*aacb0*/  LDL.LU R24, [R1+0x1c68] ;  /* 0x001c680001187983 */ /* 0x000f280000300800 */
[----:B------:R-:W4:Y:S04]  /*aacc0*/  LDL.LU R25, [R1+0x3c78] ;  /* 0x003c780001197983 */ /* 0x000f280000300800 */
[----:B0-----:R-:W4:Y:S04]  /*aacd0*/  LDL.LU R60, [R1+0x3c2c] ;  /* 0x003c2c00013c7983 */ /* 0x001f280000300800 */
[----:B------:R-:W4:Y:S04]  /*aace0*/  LDL.LU R26, [R1+0x3c74] ;  /* 0x003c7400011a7983 */ /* 0x000f280000300800 */
[----:B------:R-:W4:Y:S04]  /*aacf0*/  LDL.LU R8, [R1+0x3c30] ;  /* 0x003c300001087983 */ /* 0x000f280000300800 */
[----:B------:R-:W4:Y:S01]  /*aad00*/  LDL.LU R9, [R1+0x3c8c] ;  /* 0x003c8c0001097983 */ /* 0x000f220000300800 */
[----:B------:R-:W-:-:S05]  /*aad10*/  IADD3.X R61, PT, PT, R61, UR72, RZ, P0, !PT ;  /* 0x000000483d3d7c10 */ /* 0x000fca00087fe4ff */
[----:B------:R0:W-:Y:S04]  /*aad20*/  STL [R1+0x1cb4], R61 ;  /* 0x001cb43d01007387 */ /* 0x0001e80000100800 */
[----:B------:R-:W4:Y:S04]  /*aad30*/  LDL.LU R10, [R1+0x4420] ;  /* 0x00442000010a7983 */ /* 0x000f280000300800 */
[----:B------:R-:W4:Y:S04]  /*aad40*/  LDL.LU R11, [R1+0x3c88] ;  /* 0x003c8800010b7983 */ /* 0x000f280000300800 */
[----:B0-----:R-:W4:Y:S01]  /*aad50*/  LDL.LU R61, [R1+0x3c34] ;  /* 0x003c3400013d7983 */ /* 0x001f220000300800 */
[----:B------:R-:W-:-:S05]  /*aad60*/  IMAD.SHL.U32 R3, R35, 0x80, RZ ;  /* 0x0000008023037824 */ /* 0x000fca00078e00ff */
[----:B------:R-:W-:Y:S02]  /*aad70*/  SHF.R.S32.HI R2, RZ, 0x1f, R3 ;  /* 0x0000001fff027819 */ /* 0x000fe40000011403 */
[----:B--2---:R-:W-:Y:S02]  /*aad80*/  IADD3 R32, P0, PT, R32, UR50, RZ ;  /* 0x0000003220207c10 */ /* 0x004fe4000ff1e0ff */
[----:B------:R-:W-:Y:S02]  /*aad90*/  IADD3.X R33, PT, PT, R33, UR72, RZ, P6, !PT ;  /* 0x0000004821217c10 */ /* 0x000fe4000b7fe4ff */
[----:B---3--:R-:W-:Y:S01]  /*aada0*/  IADD3 R34, P6, PT, R34, UR50, RZ ;  /* 0x0000003222227c10 */ /* 0x008fe2000ffde0ff */
[----:B------:R-:W-:Y:S01]  /*aadb0*/  STL [R1+0x1c80], R32 ;  /* 0x001c802001007387 */ /* 0x000fe20000100800 */
[----:B------:R-:W-:Y:S02]  /*aadc0*/  IADD3.X R36, PT, PT, R36, UR72, RZ, P5, !PT ;  /* 0x0000004824247c10 */ /* 0x000fe4000affe4ff */
[----:B------:R-:W-:-:S02]  /*aadd0*/  IADD3 R37, P5, PT, R37, UR50, RZ ;  /* 0x0000003225257c10 */ /* 0x000fc4000ffbe0ff */
[----:B------:R-:W-:Y:S01]  /*aade0*/  IADD3.X R38, PT, PT, R38, UR72, RZ, P4, !PT ;  /* 0x0000004826267c10 */ /* 0x000fe2000a7fe4ff */
[----:B------:R-:W-:Y:S01]  /*aadf0*/  STL [R1+0x1cac], R33 ;  /* 0x001cac2101007387 */ /* 0x000fe20000100800 */
[----:B------:R-:W-:-:S03]  /*aae00*/  IADD3 R39, P4, PT, R3, R39, RZ ;  /* 0x0000002703277210 */ /* 0x000fc60007f9e0ff */
[----:B------:R-:W-:Y:S01]  /*aae10*/  STL [R1+0x1c78], R34 ;  /* 0x001c782201007387 */ /* 0x000fe20000100800 */
[----:B------:R-:W-:-:S03]  /*aae20*/  IADD3.X R40, PT, PT, R40, UR72, RZ, P3, !PT ;  /* 0x0000004828287c10 */ /* 0x000fc60009ffe4ff */
        /* <DEDUP_REMOVED lines=22> */
[----:B------:R-:W-:Y:S04]  /*aaf90*/  STL [R1+0x3c58], R47 ;  /* 0x003c582f01007387 */ /* 0x000fe80000100800 */
[----:B------:R-:W-:Y:S04]  /*aafa0*/  STL [R1+0x1c74], R48 ;  /* 0x001c743001007387 */ /* 0x000fe80000100800 */
[----:B------:R-:W-:Y:S04]  /*aafb0*/  STL [R1+0x3c6c], R49 ;  /* 0x003c6c3101007387 */ /* 0x000fe80000100800 */
[----:B------:R-:W-:Y:S04]  /*aafc0*/  STL [R1+0x1c6c], R50 ;  /* 0x001c6c3201007387 */ /* 0x000fe80000100800 */
[----:B------:R-:W-:Y:S01]  /*aafd0*/  STL [R1+0x3c68], R51 ;  /* 0x003c683301007387 */ /* 0x000fe20000100800 */
[C---:B----4-:R-:W-:Y:S01]  /*aafe0*/  IMAD.X R24, R2.reuse, 0x1, R24, P4 ;  /* 0x0000000102187824 */ /* 0x050fe200020e0618 */
[C---:B------:R-:W-:Y:S01]  /*aaff0*/  IADD3 R25, P4, PT, R3.reuse, R25, RZ ;  /* 0x0000001903197210 */ /* 0x040fe20007f9e0ff */
[C---:B------:R-:W-:Y:S01]  /*ab000*/  IMAD.X R60, R2.reuse, 0x1, R60, P3 ;  /* 0x00000001023c7824 */ /* 0x040fe200018e063c */
[C---:B------:R-:W-:Y:S01]  /*ab010*/  IADD3 R26, P3, PT, R3.reuse, R26, RZ ;  /* 0x0000001a031a7210 */ /* 0x040fe20007f7e0ff */
[----:B------:R-:W-:Y:S01]  /*ab020*/  IMAD.X R8, R2, 0x1, R8, P2 ;  /* 0x0000000102087824 */ /* 0x000fe200010e0608 */
[----:B------:R-:W-:-:S02]  /*ab030*/  IADD3 R9, P2, PT, R3, R9, RZ ;  /* 0x0000000903097210 */ /* 0x000fc40007f5e0ff */
[----:B------:R0:W-:Y:S04]  /*ab040*/  STL [R1+0x3c2c], R60 ;  /* 0x003c2c3c01007387 */ /* 0x0001e80000100800 */
[----:B------:R1:W-:Y:S04]  /*ab050*/  STL [R1+0x1c68], R24 ;  /* 0x001c681801007387 */ /* 0x0003e80000100800 */
[----:B0-----:R-:W2:Y:S04]  /*ab060*/  LDL.LU R60, [R1+0x3c98] ;  /* 0x003c9800013c7983 */ /* 0x001ea80000300800 */
[----:B------:R0:W-:Y:S01]  /*ab070*/  STL [R1+0x3c78], R25 ;  /* 0x003c781901007387 */ /* 0x0001e20000100800 */
[----:B------:R-:W-:-:S03]  /*ab080*/  IMAD.X R10, R2, 0x1, R10, P1 ;  /* 0x00000001020a7824 */ /* 0x000fc600008e060a */
[----:B------:R-:W-:Y:S01]  /*ab090*/  STL [R1+0x3c74], R26 ;  /* 0x003c741a01007387 */ /* 0x000fe20000100800 */
[----:B------:R-:W-:-:S03]  /*ab0a0*/  IADD3 R11, P1, PT, R3, R11, RZ ;  /* 0x0000000b030b7210 */ /* 0x000fc60007f3e0ff */
[----:B------:R-:W-:Y:S04]  /*ab0b0*/  STL [R1+0x3c30], R8 ;  /* 0x003c300801007387 */ /* 0x000fe80000100800 */
[----:B------:R-:W-:Y:S04]  /*ab0c0*/  STL [R1+0x3c8c], R9 ;  /* 0x003c8c0901007387 */ /* 0x000fe80000100800 */
[----:B------:R-:W3:Y:S04]  /*ab0d0*/  LDL.LU R31, [R1+0x3c38] ;  /* 0x003c3800011f7983 */ /* 0x000ee80000300800 */
[----:B------:R-:W-:Y:S01]  /*ab0e0*/  STL [R1+0x4420], R10 ;  /* 0x0044200a01007387 */ /* 0x000fe20000100800 */
[----:B------:R-:W-:-:S03]  /*ab0f0*/  IMAD.X R61, R2, 0x1, R61, P0 ;  /* 0x00000001023d7824 */ /* 0x000fc600000e063d */
        /* <DEDUP_REMOVED lines=27> */
[----:B------:R-:W4:Y:S01]  /*ab2b0*/  LDL.LU R9, [R1+0x3ca4] ;  /* 0x003ca40001097983 */ /* 0x000f220000300800 */
[----:B--2---:R-:W-:-:S05]  /*ab2c0*/  IADD3 R60, P0, PT, R3, R60, RZ ;  /* 0x0000003c033c7210 */ /* 0x004fca0007f1e0ff */
[----:B------:R0:W-:Y:S04]  /*ab2d0*/  STL [R1+0x3c98], R60 ;  /* 0x003c983c01007387 */ /* 0x0001e80000100800 */
[----:B------:R-:W2:Y:S04]  /*ab2e0*/  LDL.LU R10, [R1+0x3d0c] ;  /* 0x003d0c00010a7983 */ /* 0x000ea80000300800 */
[----:B------:R-:W2:Y:S01]  /*ab2f0*/  LDL.LU R11, [R1+0x3ca0] ;  /* 0x003ca000010b7983 */ /* 0x000ea20000300800 */
[C---:B---3--:R-:W-:Y:S01]  /*ab300*/  IMAD.X R31, R2.reuse, 0x1, R31, P6 ;  /* 0x00000001021f7824 */ /* 0x048fe200030e061f */
[C---:B----4-:R-:W-:Y:S01]  /*ab310*/  IADD3 R32, P6, PT, R3.reuse, R32, RZ ;  /* 0x0000002003207210 */ /* 0x050fe20007fde0ff */
[C---:B------:R-:W-:Y:S01]  /*ab320*/  IMAD.X R33, R2.reuse, 0x1, R33, P5 ;  /* 0x0000000102217824 */ /* 0x040fe200028e0621 */
[----:B0-----:R-:W3:Y:S01]  /*ab330*/  LDL.LU R60, [R1+0x3d08] ;  /* 0x003d0800013c7983 */ /* 0x001ee20000300800 */
[----:B------:R-:W-:Y:S01]  /*ab340*/  IADD3 R34, P5, PT, R3, R34, RZ ;  /* 0x0000002203227210 */ /* 0x000fe20007fbe0ff */
[----:B------:R-:W-:-:S02]  /*ab350*/  IMAD.X R35, R2, 0x1, R35, P4 ;  /* 0x0000000102237824 */ /* 0x000fc400020e0623 */
[----:B------:R-:W-:Y:S01]  /*ab360*/  STL [R1+0x3c38], R31 ;  /* 0x003c381f01007387 */ /* 0x000fe20000100800 */
[----:B------:R-:W-:-:S03]  /*ab370*/  IADD3 R36, P4, PT, R3, R36, RZ ;  /* 0x0000002403247210 */ /* 0x000fc60007f9e0ff */
[----:B------:R-:W-:Y:S01]  /*ab380*/  STL [R1+0x3c94], R32 ;  /* 0x003c942001007387 */ /* 0x000fe20000100800 */
[----:B------:R-:W-:-:S03]  /*ab390*/  IMAD.X R37, R2, 0x1, R37, P3 ;  /* 0x0000000102257824 */ /* 0x000fc600018e0625 */
        /* <DEDUP_REMOVED lines=27> */
[C---:B------:R-:W-:Y:S02]  /*ab550*/  IMAD.X R51, R2.reuse, 0x1, R51, P3 ;  /* 0x0000000102337824 */ /* 0x040fe400018e0633 */
[----:B------:R-:W-:Y:S01]  /*ab560*/  IMAD.X R25, R2, 0x1, R25, P2 ;  /* 0x0000000102197824 */ /* 0x000fe200010e0619 */
[----:B------:R-:W-:Y:S01]  /*ab570*/  STL [R1+0x3c70], R47 ;  /* 0x003c702f01007387 */ /* 0x000fe20000100800 */
[----:B------:R-:W-:-:S03]  /*ab580*/  IADD3 R61, P2, PT, R3, R61, RZ ;  /* 0x0000003d033d7210 */ /* 0x000fc60007f5e0ff */
[----:B------:R-:W-:Y:S01]  /*ab590*/  STL [R1+0x3cd4], R48 ;  /* 0x003cd43001007387 */ /* 0x000fe20000100800 */
[----:B------:R-:W-:-:S03]  /*ab5a0*/  IADD3 R24, P3, PT, R3, R24, RZ ;  /* 0x0000001803187210 */ /* 0x000fc60007f7e0ff */
[----:B------:R-:W-:Y:S04]  /*ab5b0*/  STL [R1+0x3c84], R49 ;  /* 0x003c843101007387 */ /* 0x000fe80000100800 */
[----:B------:R-:W-:Y:S04]  /*ab5c0*/  STL [R1+0x3cec], R50 ;  /* 0x003cec3201007387 */ /* 0x000fe80000100800 */
[----:B------:R-:W-:Y:S04]  /*ab5d0*/  STL [R1+0x3c80], R51 ;  /* 0x003c803301007387 */ /* 0x000fe80000100800 */
[----:B------:R0:W-:Y:S04]  /*ab5e0*/  STL [R1+0x3cf8], R61 ;  /* 0x003cf83d01007387 */ /* 0x0001e80000100800 */
[----:B------:R1:W-:Y:S04]  /*ab5f0*/  STL [R1+0x3ce8], R24 ;  /* 0x003ce81801007387 */ /* 0x0003e80000100800 */
[----:B0-----:R-:W4:Y:S01]  /*ab600*/  LDL.LU R61, [R1+0x3c9c] ;  /* 0x003c9c00013d7983 */ /* 0x001f220000300800 */
[C---:B------:R-:W-:Y:S01]  /*ab610*/  IMAD.X R26, R2.reuse, 0x1, R26, P1 ;  /* 0x00000001021a7824 */ /* 0x040fe200008e061a */
[C---:B------:R-:W-:Y:S01]  /*ab620*/  IADD3 R8, P1, PT, R3.reuse, R8, RZ ;  /* 0x0000000803087210 */ /* 0x040fe20007f3e0ff */
[C---:B------:R-:W-:Y:S01]  /*ab630*/  IMAD.X R9, R2.reuse, 0x1, R9, P0 ;  /* 0x0000000102097824 */ /* 0x040fe200000e0609 */
[----:B------:R0:W-:Y:S04]  /*ab640*/  STL [R1+0x3c7c], R25 ;  /* 0x003c7c1901007387 */ /* 0x0001e80000100800 */
[----:B------:R-:W-:Y:S04]  /*ab650*/  STL [R1+0x3c90], R26 ;  /* 0x003c901a01007387 */ /* 0x000fe80000100800 */
[----:B------:R-:W-:Y:S04]  /*ab660*/  STL [R1+0x3cf4], R8 ;  /* 0x003cf40801007387 */ /* 0x000fe80000100800 */
[----:B------:R-:W-:Y:S04]  /*ab670*/  STL [R1+0x3ca4], R9 ;  /* 0x003ca40901007387 */ /* 0x000fe80000100800 */
[----:B------:R-:W4:Y:S01]  /*ab680*/  LDL.LU R31, [R1+0x3d18] ;  /* 0x003d1800011f7983 */ /* 0x000f220000300800 */
[----:B--2---:R-:W-:Y:S01]  /*ab690*/  IADD3 R10, P0, PT, R3, R10, RZ ;  /* 0x0000000a030a7210 */ /* 0x004fe20007f1e0ff */
[----:B------:R-:W-:-:S04]  /*ab6a0*/  IMAD.X R11, R2, 0x1, R11, P6 ;  /* 0x00000001020b7824 */ /* 0x000fc800030e060b */
[----:B------:R-:W-:Y:S04]  /*ab6b0*/  STL [R1+0x3d0c], R10 ;  /* 0x003d0c0a01007387 */ /* 0x000fe80000100800 */
[----:B------:R-:W2:Y:S01]  /*ab6c0*/  LDL.LU R32, [R1+0x3cb0] ;  /* 0x003cb00001207983 */ /* 0x000ea20000300800 */
[----:B---3--:R-:W-:-:S03]  /*ab6d0*/  IADD3 R60, P6, PT, R3, R60, RZ ;  /* 0x0000003c033c7210 */ /* 0x008fc60007fde0ff */
        /* <DEDUP_REMOVED lines=22> */
[----:B0-----:R-:W3:Y:S04]  /*ab840*/  LDL.LU R25, [R1+0x3d68] ;  /* 0x003d680001197983 */ /* 0x001ee80000300800 */
[----:B------:R-:W3:Y:S04]  /*ab850*/  LDL.LU R60, [R1+0x3cfc] ;  /* 0x003cfc00013c7983 */ /* 0x000ee80000300800 */
[----:B------:R-:W3:Y:S04]  /*ab860*/  LDL.LU R26, [R1+0x3d78] ;  /* 0x003d7800011a7983 */ /* 0x000ee80000300800 */
[----:B------:R-:W3:Y:S04]  /*ab870*/  LDL.LU R8, [R1+0x3d10] ;  /* 0x003d100001087983 */ /* 0x000ee80000300800 */
[----:B------:R-:W3:Y:S01]  /*ab880*/  LDL.LU R9, [R1+0x3d74] ;  /* 0x003d740001097983 */ /* 0x000ee20000300800 */
[----:B----4-:R-:W-:-:S05]  /*ab890*/  IMAD.X R61, R2, 0x1, R61, P5 ;  /* 0x00000001023d7824 */ /* 0x010fca00028e063d */
[----:B------:R0:W-:Y:S04]  /*ab8a0*/  STL [R1+0x3c9c], R61 ;  /* 0x003c9c3d01007387 */ /* 0x0001e80000100800 */
[----:B------:R-:W4:Y:S04]  /*ab8b0*/  LDL.LU R10, [R1+0x3d24] ;  /* 0x003d2400010a7983 */ /* 0x000f280000300800 */
[----:B------:R-:W4:Y:S04]  /*ab8c0*/  LDL.LU R11, [R1+0x3d8c] ;  /* 0x003d8c00010b7983 */ /* 0x000f280000300800 */
[----:B0-----:R-:W4:Y:S01]  /*ab8d0*/  LDL.LU R61, [R1+0x3d20] ;  /* 0x003d2000013d7983 */ /* 0x001f220000300800 */
[----:B------:R-:W-:-:S05]  /*ab8e0*/  IADD3 R31, P5, PT, R3, R31, RZ ;  /* 0x0000001f031f7210 */ /* 0x000fca0007fbe0ff */
[----:B------:R-:W-:Y:S01]  /*ab8f0*/  STL [R1+0x3d18], R31 ;  /* 0x003d181f01007387 */ /* 0x000fe20000100800 */
[----:B--2---:R-:W-:Y:S01]  /*ab900*/  IMAD.X R32, R2, 0x1, R32, P4 ;  /* 0x0000000102207824 */ /* 0x004fe200020e0620 */
[----:B---3--:R-:W-:-:S04]  /*ab910*/  IADD3 R33, P4, PT, R3, R33, RZ ;  /* 0x0000002103217210 */ /* 0x008fc80007f9e0ff */
[----:B------:R-:W-:Y:S01]  /*ab920*/  STL [R1+0x3cb0], R32 ;  /* 0x003cb02001007387 */ /* 0x000fe20000100800 */
[C---:B------:R-:W-:Y:S01]  /*ab930*/  IMAD.X R34, R2.reuse, 0x1, R34, P3 ;  /* 0x0000000102227824 */ /* 0x040fe200018e0622 */
[C---:B------:R-:W-:Y:S01]  /*ab940*/  IADD3 R35, P3, PT, R3.reuse, R35, RZ ;  /* 0x0000002303237210 */ /* 0x040fe20007f7e0ff */
[C---:B------:R-:W-:Y:S01]  /*ab950*/  IMAD.X R36, R2.reuse, 0x1, R36, P2 ;  /* 0x0000000102247824 */ /* 0x040fe200010e0624 */
[----:B------:R-:W-:Y:S01]  /*ab960*/  IADD3 R37, P2, PT, R3, R37, RZ ;  /* 0x0000002503257210 */ /* 0x000fe20007f5e0ff */
        /* <DEDUP_REMOVED lines=31> */
[----:B------:R-:W-:-:S03]  /*abb60*/  IMAD.X R24, R2, 0x1, R24, P1 ;  /* 0x0000000102187824 */ /* 0x000fc600008e0618 */
[----:B------:R-:W-:Y:S01]  /*abb70*/  STL [R1+0x3d54], R49 ;  /* 0x003d543101007387 */ /* 0x000fe20000100800 */
[----:B------:R-:W-:-:S03]  /*abb80*/  IADD3 R25, P1, PT, R3, R25, RZ ;  /* 0x0000001903197210 */ /* 0x000fc60007f3e0ff */
[----:B------:R-:W-:Y:S04]  /*abb90*/  STL [R1+0x3d04], R50 ;  /* 0x003d043201007387 */ /* 0x000fe80000100800 */
[----:B------:R-:W-:Y:S01]  /*abba0*/  STL [R1+0x3d6c], R51 ;  /* 0x003d6c3301007387 */ /* 0x000fe20000100800 */
[----:B------:R-:W-:-:S03]  /*abbb0*/  IADD3 R26, P0, PT, R3, R26, RZ ;  /* 0x0000001a031a7210 */ /* 0x000fc60007f1e0ff */
[----:B------:R0:W-:Y:S01]  /*abbc0*/  STL [R1+0x3cfc], R60 ;  /* 0x003cfc3c01007387 */ /* 0x0001e20000100800 */
[----:B------:R-:W-:-:S03]  /*abbd0*/  IMAD.X R8, R2, 0x1, R8, P6 ;  /* 0x0000000102087824 */ /* 0x000fc600030e0608 */
[----:B------:R1:W-:Y:S01]  /*abbe0*/  STL [R1+0x3d00], R24 ;  /* 0x003d001801007387 */ /* 0x0003e20000100800 */
[----:B------:R-:W-:-:S03]  /*abbf0*/  IADD3 R9, P6, PT, R3, R9, RZ ;  /* 0x0000000903097210 */ /* 0x000fc60007fde0ff */
[----:B0-----:R-:W2:Y:S04]  /*abc00*/  LDL.LU R60, [R1+0x3d88] ;  /* 0x003d8800013c7983 */ /* 0x001ea80000300800 */
[----:B------:R0:W-:Y:S01]  /*abc10*/  STL [R1+0x3d68], R25 ;  /* 0x003d681901007387 */ /* 0x0001e20000100800 */
[----:B----4-:R-:W-:-:S03]  /*abc20*/  IMAD.X R10, R2, 0x1, R10, P5 ;  /* 0x00000001020a7824 */ /* 0x010fc600028e060a */
        /* <DEDUP_REMOVED lines=1153> */
[----:B------:R-:W2:Y:S01]  /*b0440*/  LDL.LU R10, [R1+0x43c8] ;  /* 0x0043c800010a7983 */ /* 0x000ea20000300800 */
[----:B---3--:R-:W-:-:S03]  /*b0450*/  IMAD.X R31, R2, 0x1, R31, P6 ;  /* 0x00000001021f7824 */ /* 0x008fc600030e061f */
[----:B------:R-:W3:Y:S01]  /*b0460*/  LDL.LU R11, [R1+0x435c] ;  /* 0x00435c00010b7983 */ /* 0x000ee20000300800 */
[C---:B----4-:R-:W-:Y:S01]  /*b0470*/  IADD3 R32, P6, PT, R3.reuse, R32, RZ ;  /* 0x0000002003207210 */ /* 0x050fe20007fde0ff */
[C---:B------:R-:W-:Y:S02]  /*b0480*/  IMAD.X R33, R2.reuse, 0x1, R33, P5 ;  /* 0x0000000102217824 */ /* 0x040fe400028e0621 */
[----:B0-----:R-:W4:Y:S01]  /*b0490*/  LDL.LU R60, [R1+0x43d8] ;  /* 0x0043d800013c7983 */ /* 0x001f220000300800 */
[C---:B------:R-:W-:Y:S01]  /*b04a0*/  IADD3 R34, P5, PT, R3.reuse, R34, RZ ;  /* 0x0000002203227210 */ /* 0x040fe20007fbe0ff */
[----:B------:R-:W-:Y:S02]  /*b04b0*/  IMAD.X R35, R2, 0x1, R35, P4 ;  /* 0x0000000102237824 */ /* 0x000fe400020e0623 */
        /* <DEDUP_REMOVED lines=47> */
[----:B------:R0:W-:Y:S04]  /*b07b0*/  STL [R1+0x4364], R26 ;  /* 0x0043641a01007387 */ /* 0x0001e80000100800 */
[----:B------:R0:W-:Y:S04]  /*b07c0*/  STL [R1+0x43cc], R8 ;  /* 0x0043cc0801007387 */ /* 0x0001e80000100800 */
[----:B------:R0:W-:Y:S04]  /*b07d0*/  STL [R1+0x4360], R9 ;  /* 0x0043600901007387 */ /* 0x0001e80000100800 */
[----:B------:R-:W4:Y:S01]  /*b07e0*/  LDL.LU R31, [R1+0x43d4] ;  /* 0x0043d400011f7983 */ /* 0x000f220000300800 */
[----:B--2---:R-:W-:Y:S01]  /*b07f0*/  IADD3 R10, P0, PT, R3, R10, RZ ;  /* 0x0000000a030a7210 */ /* 0x004fe20007f1e0ff */
[----:B---3--:R-:W-:-:S04]  /*b0800*/  IMAD.X R11, R2, 0x1, R11, P6 ;  /* 0x00000001020b7824 */ /* 0x008fc800030e060b */
[----:B------:R2:W-:Y:S04]  /*b0810*/  STL [R1+0x43c8], R10 ;  /* 0x0043c80a01007387 */ /* 0x0005e80000100800 */
[----:B------:R-:W3:Y:S01]  /*b0820*/  LDL.LU R32, [R1+0x4384] ;  /* 0x0043840001207983 */ /* 0x000ee20000300800 */
[----:B----4-:R-:W-:-:S03]  /*b0830*/  IADD3 R60, P6, PT, R3, R60, RZ ;  /* 0x0000003c033c7210 */ /* 0x010fc60007fde0ff */
[----:B------:R4:W-:Y:S04]  /*b0840*/  STL [R1+0x435c], R11 ;  /* 0x00435c0b01007387 */ /* 0x0009e80000100800 */
        /* <DEDUP_REMOVED lines=25> */
[----:B--2---:R-:W2:Y:S01]  /*b09e0*/  LDL.LU R10, [R1+0x43dc] ;  /* 0x0043dc00010a7983 */ /* 0x004ea20000300800 */
[----:B------:R-:W-:-:S05]  /*b09f0*/  IMAD.X R61, R2, 0x1, R61, P5 ;  /* 0x00000001023d7824 */ /* 0x000fca00028e063d */
[----:B------:R0:W-:Y:S04]  /*b0a00*/  STL [R1+0x4370], R61 ;  /* 0x0043703d01007387 */ /* 0x0001e80000100800 */
[----:B----4-:R-:W4:Y:S04]  /*b0a10*/  LDL.LU R11, [R1+0x43f0] ;  /* 0x0043f000010b7983 */ /* 0x010f280000300800 */
[----:B------:R-:W4:Y:S04]  /*b0a20*/  LDL.LU R60, [R1+0x4400] ;  /* 0x00440000013c7983 */ /* 0x000f280000300800 */
[----:B0-----:R-:W4:Y:S01]  /*b0a30*/  LDL.LU R61, [R1+0x43fc] ;  /* 0x0043fc00013d7983 */ /* 0x001f220000300800 */
[----:B------:R-:W-:-:S05]  /*b0a40*/  IADD3 R31, P5, PT, R3, R31, RZ ;  /* 0x0000001f031f7210 */ /* 0x000fca0007fbe0ff */
[----:B------:R0:W-:Y:S01]  /*b0a50*/  STL [R1+0x43d4], R31 ;  /* 0x0043d41f01007387 */ /* 0x0001e20000100800 */
[----:B---3--:R-:W-:Y:S01]  /*b0a60*/  IMAD.X R32, R2, 0x1, R32, P4 ;  /* 0x0000000102207824 */ /* 0x008fe200020e0620 */
[----:B------:R-:W-:-:S04]  /*b0a70*/  IADD3 R33, P4, PT, R3, R33, RZ ;  /* 0x0000002103217210 */ /* 0x000fc80007f9e0ff */
[----:B------:R0:W-:Y:S01]  /*b0a80*/  STL [R1+0x4384], R32 ;  /* 0x0043842001007387 */ /* 0x0001e20000100800 */
[C---:B------:R-:W-:Y:S01]  /*b0a90*/  IMAD.X R34, R2.reuse, 0x1, R34, P3 ;  /* 0x0000000102227824 */ /* 0x040fe200018e0622 */
[C---:B------:R-:W-:Y:S01]  /*b0aa0*/  IADD3 R35, P3, PT, R3.reuse, R35, RZ ;  /* 0x0000002303237210 */ /* 0x040fe20007f7e0ff */
[C---:B------:R-:W-:Y:S01]  /*b0ab0*/  IMAD.X R36, R2.reuse, 0x1, R36, P2 ;  /* 0x0000000102247824 */ /* 0x040fe200010e0624 */
[----:B------:R-:W-:Y:S01]  /*b0ac0*/  IADD3 R37, P2, PT, R3, R37, RZ ;  /* 0x0000002503257210 */ /* 0x000fe20007f5e0ff */
[----:B------:R0:W-:Y:S01]  /*b0ad0*/  STL [R1+0x43ec], R33 ;  /* 0x0043ec2101007387 */ /* 0x0001e20000100800 */
[----:B------:R-:W-:-:S03]  /*b0ae0*/  IMAD.X R38, R2, 0x1, R38, P1 ;  /* 0x0000000102267824 */ /* 0x000fc600008e0626 */
[----:B------:R0:W-:Y:S01]  /*b0af0*/  STL [R1+0x4380], R34 ;  /* 0x0043802201007387 */ /* 0x0001e20000100800 */
[----:B------:R-:W-:-:S03]  /*b0b00*/  IADD3 R39, P1, PT, R3, R39, RZ ;  /* 0x0000002703277210 */ /* 0x000fc60007f3e0ff */
        /* <DEDUP_REMOVED lines=31> */
[----:B------:R-:W-:-:S03]  /*b0d00*/  IMAD.X R8, R2, 0x1, R8, P6 ;  /* 0x0000000102087824 */ /* 0x000fc600030e0608 */
[----:B------:R0:W-:Y:S01]  /*b0d10*/  STL [R1+0x4418], R51 ;  /* 0x0044183301007387 */ /* 0x0001e20000100800 */
[----:B------:R-:W-:-:S03]  /*b0d20*/  IMAD.X R9, R2, 0x1, R9, P5 ;  /* 0x0000000102097824 */ /* 0x000fc600028e0609 */
[----:B------:R0:W-:Y:S01]  /*b0d30*/  STL [R1+0x43bc], R24 ;  /* 0x0043bc1801007387 */ /* 0x0001e20000100800 */
[----:B--2---:R-:W-:-:S03]  /*b0d40*/  IMAD.X R10, R2, 0x1, R10, P4 ;  /* 0x00000001020a7824 */ /* 0x004fc600020e060a */
[----:B------:R0:W-:Y:S04]  /*b0d50*/  STL [R1+0x4414], R25 ;  /* 0x0044141901007387 */ /* 0x0001e80000100800 */
[----:B------:R0:W-:Y:S04]  /*b0d60*/  STL [R1+0x43d0], R26 ;  /* 0x0043d01a01007387 */ /* 0x0001e80000100800 */
[----:B------:R0:W-:Y:S04]  /*b0d70*/  STL [R1+0x43e4], R8 ;  /* 0x0043e40801007387 */ /* 0x0001e80000100800 */
[----:B------:R0:W-:Y:S04]  /*b0d80*/  STL [R1+0x43e0], R9 ;  /* 0x0043e00901007387 */ /* 0x0001e80000100800 */
[----:B------:R0:W-:Y:S01]  /*b0d90*/  STL [R1+0x43dc], R10 ;  /* 0x0043dc0a01007387 */ /* 0x0001e20000100800 */
[----:B----4-:R-:W-:-:S02]  /*b0da0*/  IMAD.X R11, R2, 0x1, R11, P3 ;  /* 0x00000001020b7824 */ /* 0x010fc400018e060b */
[C---:B------:R-:W-:Y:S02]  /*b0db0*/  IMAD.X R60, R2.reuse, 0x1, R60, P2 ;  /* 0x00000001023c7824 */ /* 0x040fe400010e063c */
[----:B------:R-:W-:-:S05]  /*b0dc0*/  IMAD.X R61, R2, 0x1, R61, P1 ;  /* 0x00000001023d7824 */ /* 0x000fca00008e063d */
[----:B------:R0:W-:Y:S04]  /*b0dd0*/  STL [R1+0x43fc], R61 ;  /* 0x0043fc3d01007387 */ /* 0x0001e80000100800 */
[----:B------:R0:W-:Y:S04]  /*b0de0*/  STL [R1+0x43f0], R11 ;  /* 0x0043f00b01007387 */ /* 0x0001e80000100800 */
[----:B------:R0:W-:Y:S01]  /*b0df0*/  STL [R1+0x4400], R60 ;  /* 0x0044003c01007387 */ /* 0x0001e20000100800 */
[----:B------:R-:W-:-:S13]  /*b0e00*/  ISETP.NE.U32.AND P0, PT, R27, UR48, PT ;  /* 0x000000301b007c0c */ /* 0x000fda000bf05070 */
[----:B0-----:R-:W-:Y:S05]  /*b0e10*/  @P0 BRA `(.L_x_1) ;  /* 0xfffff6e800e40947 */ /* 0x001fea000383ffff */
.L_x_0:
[----:B-1----:R-:W2:Y:S01]  /*b0e20*/  LDL.LU R61, [R1+0x820] ;  /* 0x00082000013d7983 */ /* 0x002ea20000300800 */
[----:B------:R-:W0:Y:S03]  /*b0e30*/  LDCU.64 UR30, c[0x0][0x398] ;  /* 0x00007300ff1e77ac */ /* 0x000e260008000a00 */
[----:B------:R-:W2:Y:S01]  /*b0e40*/  LDL.LU R60, [R1+0x824] ;  /* 0x00082400013c7983 */ /* 0x000ea20000300800 */
[----:B------:R-:W1:Y:S03]  /*b0e50*/  LDCU.64 UR48, c[0x0][0x398] ;  /* 0x00007300ff3077ac */ /* 0x000e660008000a00 */
[----:B------:R-:W3:Y:S01]  /*b0e60*/  LDL.LU R59, [R1+0x828] ;  /* 0x00082800013b7983 */ /* 0x000ee20000300800 */
[----:B------:R-:W4:Y:S01]  /*b0e70*/  S2UR UR5, SR_CgaCtaId ;  /* 0x00000000000579c3 */ /* 0x000f220000008800 */
[----:B------:R-:W-:Y:S01]  /*b0e80*/  UMOV UR4, 0x400 ;  /* 0x0000040000047882 */ /* 0x000fe20000000000 */
[----:B------:R-:W0:Y:S01]  /*b0e90*/  LDCU UR51, c[0x0][0x3b4] ;  /* 0x00007680ff3377ac */ /* 0x000e220008000800 */
[----:B------:R-:W3:Y:S01]  /*b0ea0*/  LDL.LU R58, [R1+0x82c] ;  /* 0x00082c00013a7983 */ /* 0x000ee20000300800 */
[----:B------:R-:W0:Y:S03]  /*b0eb0*/  LDCU.64 UR28, c[0x0][0x390] ;  /* 0x00007200ff1c77ac */ /* 0x000e260008000a00 */
[----:B------:R-:W4:Y:S01]  /*b0ec0*/  LDL.LU R57, [R1+0x880] ;  /* 0x0008800001397983 */ /* 0x000f220000300800 */
[----:B------:R-:W0:Y:S03]  /*b0ed0*/  LDCU.64 UR26, c[0x0][0x398] ;  /* 0x00007300ff1a77ac */ /* 0x000e260008000a00 */
[----:B------:R-:W4:Y:S01]  /*b0ee0*/  LDL.LU R56, [R1+0x884] ;  /* 0x0008840001387983 */ /* 0x000f220000300800 */
[----:B------:R-:W0:Y:S03]  /*b0ef0*/  LDCU UR50, c[0x0][0x3b8] ;  /* 0x00007700ff3277ac */ /* 0x000e260008000800 */
[----:B------:R-:W4:Y:S01]  /*b0f00*/  LDL.LU R55, [R1+0x888] ;  /* 0x0008880001377983 */ /* 0x000f220000300800 */
[----:B------:R-:W0:Y:S03]  /*b0f10*/  LDCU.64 UR44, c[0x0][0x398] ;  /* 0x00007300ff2c77ac */ /* 0x000e260008000a00 */
[----:B------:R-:W4:Y:S01]  /*b0f20*/  LDL.LU R54, [R1+0x88c] ;  /* 0x00088c0001367983 */ /* 0x000f220000300800 */
        /* <DEDUP_REMOVED lines=101> */
[----:B------:R-:W4:Y:S04]  /*b1580*/  LDL.LU R3, [R1+0x7a8] ;  /* 0x0007a80001037983 */ /* 0x000f280000300800 */
[----:B------:R-:W4:Y:S01]  /*b1590*/  LDL.LU R2, [R1+0x7ac] ;  /* 0x0007ac0001027983 */ /* 0x000f220000300800 */
[----:B--2--5:R-:W-:-:S05]  /*b15a0*/  F2FP.SATFINITE.E4M3.F32.PACK_AB_MERGE_C R0, R60, R61, RZ ;  /* 0x0000003d3c00723e */ /* 0x024fca00048070ff */
[----:B------:R2:W-:Y:S01]  /*b15b0*/  STL [R1+0x1e0], R0 ;  /* 0x0001e00001007387 */ /* 0x0005e20000100800 */
[----:B---3--:R-:W-:-:S05]  /*b15c0*/  F2FP.SATFINITE.E4M3.F32.PACK_AB_MERGE_C R58, R58, R59, RZ ;  /* 0x0000003b3a3a723e */ /* 0x008fca00048070ff */
[----:B------:R-:W-:Y:S01]  /*b15d0*/  STL [R1+0x1fc], R58 ;  /* 0x0001fc3a01007387 */ /* 0x000fe20000100800 */
[----:B----4-:R-:W-:-:S05]  /*b15e0*/  F2FP.SATFINITE.E4M3.F32.PACK_AB_MERGE_C R56, R56, R57, RZ ;  /* 0x000000393838723e */ /* 0x010fca00048070ff */
[----:B------:R-:W-:Y:S01]  /*b15f0*/  STL [R1+0x25c], R56 ;  /* 0x00025c3801007387 */ /* 0x000fe20000100800 */
[----:B--2---:R-:W-:-:S05]  /*b1600*/  F2FP.SATFINITE.E4M3.F32.PACK_AB_MERGE_C R0, R54, R55, RZ ;  /* 0x000000373600723e */ /* 0x004fca00048070ff */
[----:B------:R2:W-:Y:S01]  /*b1610*/  STL [R1+0x258], R0 ;  /* 0x0002580001007387 */ /* 0x0005e20000100800 */
[----:B------:R-:W-:-:S05]  /*b1620*/  F2FP.SATFINITE.E4M3.F32.PACK_AB_MERGE_C R52, R52, R53, RZ ;  /* 0x000000353434723e */ /* 0x000fca00048070ff */
[----:B------:R-:W-:Y:S01]  /*b1630*/  STL [R1+0x288], R52 ;  /* 0x0002883401007387 */ /* 0x000fe20000100800 */
[----:B------:R-:W-:-:S05]  /*b1640*/  F2FP.SATFINITE.E4M3.F32.PACK_AB_MERGE_C R50, R50, R51, RZ ;  /* 0x000000333232723e */ /* 0x000fca00048070ff */
        /* <DEDUP_REMOVED lines=45> */
[----:B------:R-:W-:-:S03]  /*b1920*/  F2FP.SATFINITE.E4M3.F32.PACK_AB_MERGE_C R4, R4, R5, RZ ;  /* 0x000000050404723e */ /* 0x000fc600048070ff */
[----:B--2---:R-:W2:Y:S01]  /*b1930*/  LDL.LU R0, [R1+0x794] ;  /* 0x0007940001007983 */ /* 0x004ea20000300800 */
[----:B------:R-:W-:-:S03]  /*b1940*/  F2FP.SATFINITE.E4M3.F32.PACK_AB_MERGE_C R2, R2, R3, RZ ;  /* 0x000000030202723e */ /* 0x000fc600048070ff */
[----:B------:R-:W-:Y:S04]  /*b1950*/  STL [R1+0x124], R4 ;  /* 0x0001240401007387 */ /* 0x000fe80000100800 */
[----:B------:R-:W3:Y:S04]  /*b1960*/  LDL.LU R61, [R1+0x798] ;  /* 0x00079800013d7983 */ /* 0x000ee80000300800 */
[----:B------:R-:W-:Y:S01]  /*b1970*/  STL [R1+0x270], R2 ;  /* 0x0002700201007387 */ /* 0x000fe20000100800 */
[----:B------:R-:W-:Y:S06]  /*b1980*/  BAR.SYNC.DEFER_BLOCKING 0x0 ;  /* 0x0000000000007b1d */ /* 0x000fec0000010000 */
[----:B---3--:R3:W-:Y:S04]  /*b1990*/  STL [R1+0x4674], R61 ;  /* 0x0046743d01007387 */ /* 0x0087e80000100800 */
[----:B---3--:R-:W2:Y:S04]  /*b19a0*/  LDL.LU R61, [R1+0x790] ;  /* 0x00079000013d7983 */ /* 0x008ea80000300800 */
[----:B------:R-:W3:Y:S04]  /*b19b0*/  LDL.LU R60, [R1+0x79c] ;  /* 0x00079c00013c7983 */ /* 0x000ee80000300800 */
        /* <DEDUP_REMOVED lines=58> */
[----:B--2---:R-:W-:-:S03]  /*b1d60*/  F2FP.SATFINITE.E4M3.F32.PACK_AB_MERGE_C R0, R0, R61, RZ ;  /* 0x0000003d0000723e */ /* 0x004fc600048070ff */
[----:B------:R-:W2:Y:S04]  /*b1d70*/  LDL.LU R61, [R1+0x4674] ;  /* 0x00467400013d7983 */ /* 0x000ea80000300800 */
[----:B------:R3:W-:Y:S01]  /*b1d80*/  STL [R1+0x80], R0 ;  /* 0x0000800001007387 */ /* 0x0007e20000100800 */
[----:B----4-:R-:W-:Y:S02]  /*b1d90*/  F2FP.SATFINITE.E4M3.F32.PACK_AB_MERGE_C R58, R58, R59, RZ ;  /* 0x0000003b3a3a723e */ /* 0x010fe400048070ff */
[----:B---3--:R-:W-:Y:S02]  /*b1da0*/  F2FP.SATFINITE.E4M3.F32.PACK_AB_MERGE_C R0, R56, R57, RZ ;  /* 0x000000393800723e */ /* 0x008fe400048070ff */
[----:B------:R-:W-:Y:S02]  /*b1db0*/  F2FP.SATFINITE.E4M3.F32.PACK_AB_MERGE_C R54, R54, R55, RZ ;  /* 0x000000373636723e */ /* 0x000fe400048070ff */
[----:B------:R-:W-:-:S02]  /*b1dc0*/  F2FP.SATFINITE.E4M3.F32.PACK_AB_MERGE_C R52, R52, R53, RZ ;  /* 0x000000353434723e */ /* 0x000fc400048070ff */
[----:B------:R-:W-:Y:S02]  /*b1dd0*/  F2FP.SATFINITE.E4M3.F32.PACK_AB_MERGE_C R48, R48, R49, RZ ;  /* 0x000000313030723e */ /* 0x000fe400048070ff */
[----:B------:R-:W-:Y:S02]  /*b1de0*/  F2FP.SATFINITE.E4M3.F32.PACK_AB_MERGE_C R46, R46, R47, RZ ;  /* 0x0000002f2e2e723e */ /* 0x000fe400048070ff */
[----:B------:R-:W-:Y:S02]  /*b1df0*/  F2FP.SATFINITE.E4M3.F32.PACK_AB_MERGE_C R42, R42, R43, RZ ;  /* 0x0000002b2a2a723e */ /* 0x000fe400048070ff */
[----:B------:R-:W-:Y:S02]  /*b1e00*/  F2FP.SATFINITE.E4M3.F32.PACK_AB_MERGE_C R40, R40, R41, RZ ;  /* 0x000000292828723e */ /* 0x000fe400048070ff */
        /* <DEDUP_REMOVED lines=12> */
[----:B--2---:R-:W-:-:S05]  /*b1ed0*/  F2FP.SATFINITE.E4M3.F32.PACK_AB_MERGE_C R60, R60, R61, RZ ;  /* 0x0000003d3c3c723e */ /* 0x004fca00048070ff */
[----:B------:R-:W-:Y:S04]  /*b1ee0*/  STL [R1+0x100], R60 ;  /* 0x0001003c01007387 */ /* 0x000fe80000100800 */
[----:B------:R-:W-:Y:S04]  /*b1ef0*/  STL [R1+0x1b4], R58 ;  /* 0x0001b43a01007387 */ /* 0x000fe80000100800 */
[----:B------:R2:W-:Y:S04]  /*b1f00*/  STL [R1+0x1b0], R0 ;  /* 0x0001b00001007387 */ /* 0x0005e80000100800 */
[----:B------:R-:W-:Y:S01]  /*b1f10*/  STL [R1+0x1f4], R54 ;  /* 0x0001f43601007387 */ /* 0x000fe20000100800 */
[----:B--2---:R-:W-:-:S03]  /*b1f20*/  F2FP.SATFINITE.E4M3.F32.PACK_AB_MERGE_C R0, R50, R51, RZ ;  /* 0x000000333200723e */ /* 0x004fc600048070ff */
        /* <DEDUP_REMOVED lines=30> */
[----:B------:R3:W-:Y:S04]  /*b2110*/  STL [R1+0x16c], R6 ;  /* 0x00016c0601007387 */ /* 0x0007e80000100800 */
[----:B------:R-:W4:Y:S01]  /*b2120*/  LDL.LU R57, [R1+0x6a8] ;  /* 0x0006a80001397983 */ /* 0x000f220000300800 */
[----:B--2---:R-:W-:-:S03]  /*b2130*/  F2FP.SATFINITE.E4M3.F32.PACK_AB_MERGE_C R0, R2, R3, RZ ;  /* 0x000000030200723e */ /* 0x004fc600048070ff */
[----:B------:R2:W-:Y:S04]  /*b2140*/  STL [R1+0x140], R4 ;  /* 0x0001400401007387 */ /* 0x0005e80000100800 */
[----:B------:R-:W4:Y:S04]  /*b2150*/  LDL.LU R56, [R1+0x6ac] ;  /* 0x0006ac0001387983 */ /* 0x000f280000300800 */
[----:B------:R0:W-:Y:S04]  /*b2160*/  STL [R1+0x12c], R0 ;  /* 0x00012c0001007387 */ /* 0x0001e80000100800 */
[----:B------:R-:W4:Y:S04]  /*b2170*/  LDL.LU R55, [R1+0x690] ;  /* 0x0006900001377983 */ /* 0x000f280000300800 */
[----:B------:R-:W4:Y:S04]  /*b2180*/  LDL.LU R54, [R1+0x694] ;  /* 0x0006940001367983 */ /* 0x000f280000300800 */
[----:B------:R-:W0:Y:S04]  /*b2190*/  LDL.LU R53, [R1+0x698] ;  /* 0x0006980001357983 */ /* 0x000e280000300800 */
[----:B------:R-:W0:Y:S04]  /*b21a0*/  LDL.LU R52, [R1+0x69c] ;  /* 0x00069c0001347983 */ /* 0x000e280000300800 */
        /* <DEDUP_REMOVED lines=45> */
[----:B---3--:R-:W3:Y:S04]  /*b2480*/  LDL.LU R6, [R1+0x5d4] ;  /* 0x0005d40001067983 */ /* 0x008ee80000300800 */
[----:B------:R-:W3:Y:S04]  /*b2490*/  LDL.LU R5, [R1+0x5d8] ;  /* 0x0005d80001057983 */ /* 0x000ee80000300800 */
[----:B--2---:R-:W2:Y:S04]  /*b24a0*/  LDL.LU R4, [R1+0x5dc] ;  /* 0x0005dc0001047983 */ /* 0x004ea80000300800 */
[----:B------:R-:W2:Y:S04]  /*b24b0*/  LDL.LU R3, [R1+0x5c0] ;  /* 0x0005c00001037983 */ /* 0x000ea80000300800 */
[----:B------:R-:W2:Y:S01]  /*b24c0*/  LDL.LU R2, [R1+0x5c4] ;  /* 0x0005c40001027983 */ /* 0x000ea20000300800 */
[----:B----4-:R-:W-:-:S05]  /*b24d0*/  F2FP.SATFINITE.E4M3.F32.PACK_AB_MERGE_C R56, R56, R57, RZ ;  /* 0x000000393838723e */ /* 0x010fca00048070ff */
[----:B------:R-:W-:Y:S01]  /*b24e0*/  STL [R1+0x204], R56 ;  /* 0x0002043801007387 */ /* 0x000fe20000100800 */
[----:B------:R-:W-:Y:S02]  /*b24f0*/  F2FP.SATFINITE.E4M3.F32.PACK_AB_MERGE_C R54, R54, R55, RZ ;  /* 0x000000373636723e */ /* 0x000fe400048070ff */
[----:B0-----:R-:W-:-:S03]  /*b2500*/  F2FP.SATFINITE.E4M3.F32.PACK_AB_MERGE_C R0, R52, R53, RZ ;  /* 0x000000353400723e */ /* 0x001fc600048070ff */
[----:B------:R-:W-:Y:S04]  /*b2510*/  STL [R1+0x2c], R54 ;  /* 0x00002c3601007387 */ /* 0x000fe80000100800 */
[----:B------:R0:W-:Y:S01]  /*b2520*/  STL [R1+0x24], R0 ;  /* 0x0000240001007387 */ /* 0x0001e20000100800 */
[----:B------:R-:W-:Y:S02]  /*b2530*/  F2FP.SATFINITE.E4M3.F32.PACK_AB_MERGE_C R50, R50, R51, RZ ;  /* 0x000000333232723e */ /* 0x000fe400048070ff */
[----:B------:R-:W-:-:S03]  /*b2540*/  F2FP.SATFINITE.E4M3.F32.PACK_AB_MERGE_C R48, R48, R49, RZ ;  /* 0x000000313030723e */ /* 0x000fc600048070ff */
[----:B------:R-:W-:Y:S01]  /*b2550*/  STL [R1+0x150], R50 ;  /* 0x0001503201007387 */ /* 0x000fe20000100800 */
        /* <DEDUP_REMOVED lines=17> */
[----:B------:R-:W-:Y:S04]  /*b2670*/  STL [R1+0x170], R32 ;  /* 0x0001702001007387 */ /* 0x000fe80000100800 */
[----:B------:R-:W-:Y:S01]  /*b2680*/  STL [R1+0x118], R30 ;  /* 0x0001181e01007387 */ /* 0x000fe20000100800 */
[----:B0-----:R-:W-:Y:S02]  /*b2690*/  F2FP.SATFINITE.E4M3.F32.PACK_AB_MERGE_C R0, R28, R29, RZ ;  /* 0x0000001d1c00723e */ /* 0x001fe400048070ff */
[----:B------:R-:W-:-:S05]  /*b26a0*/  F2FP.SATFINITE.E4M3.F32.PACK_AB_MERGE_C R54, R26, R27, RZ ;  /* 0x0000001b1a36723e */ /* 0x000fca00048070ff */
[----:B------:R-:W-:Y:S04]  /*b26b0*/  STL [R1+0x45d0], R54 ;  /* 0x0045d03601007387 */ /* 0x000fe80000100800 */
[----:B------:R0:W-:Y:S01]  /*b26c0*/  STL [R1+0x110], R0 ;  /* 0x0001100001007387 */ /* 0x0001e20000100800 */
[----:B------:R-:W-:Y:S02]  /*b26d0*/  F2FP.SATFINITE.E4M3.F32.PACK_AB_MERGE_C R51, R22, R23, RZ ;  /* 0x000000171633723e */ /* 0x000fe400048070ff */
[----:B0-----:R-:W-:-:S03]  /*b26e0*/  F2FP.SATFINITE.E4M3.F32.PACK_AB_MERGE_C R0, R24, R25, RZ ;  /* 0x000000191800723e */ /* 0x001fc600048070ff */
[----:B------:R-:W-:Y:S01]  /*b26f0*/  STL [R1+0x45d4], R51 ;  /* 0x0045d43301007387 */ /* 0x000fe20000100800 */
[----:B------:R-:W-:-:S03]  /*b2700*/  F2FP.SATFINITE.E4M3.F32.PACK_AB_MERGE_C R52, R20, R21, RZ ;  /* 0x000000151434723e */ /* 0x000fc600048070ff */
[----:B------:R0:W-:Y:S04]  /*b2710*/  STL [R1+0xec], R0 ;  /* 0x0000ec0001007387 */ /* 0x0001e80000100800 */
[----:B------:R-:W-:Y:S01]  /*b2720*/  STL [R1+0x45d8], R52 ;  /* 0x0045d83401007387 */ /* 0x000fe20000100800 */
[----:B0-----:R-:W-:Y:S02]  /*b2730*/  F2FP.SATFINITE.E4M3.F32.PACK_AB_MERGE_C R0, R18, R19, RZ ;  /* 0x000000131200723e */ /* 0x001fe400048070ff */
[----:B------:R-:W-:-:S03]  /*b2740*/  F2FP.SATFINITE.E4M3.F32.PACK_AB_MERGE_C R16, R16, R17, RZ ;  /* 0x000000111010723e */ /* 0x000fc600048070ff */
[----:B------:R0:W-:Y:S01]  /*b2750*/  STL [R1+0x128], R0 ;  /* 0x0001280001007387 */ /* 0x0001e20000100800 */
        /* <DEDUP_REMOVED lines=8> */
[----:B---3--:R-:W-:-:S03]  /*b27e0*/  F2FP.SATFINITE.E4M3.F32.PACK_AB_MERGE_C R0, R6, R7, RZ ;  /* 0x000000070600723e */ /* 0x008fc600048070ff */
[----:B------:R-:W-:Y:S04]  /*b27f0*/  STL [R1+0x198], R8 ;  /* 0x0001980801007387 */ /* 0x000fe80000100800 */
[----:B------:R0:W-:Y:S01]  /*b2800*/  STL [R1+0x184], R0 ;  /* 0x0001840001007387 */ /* 0x0001e20000100800 */
[----:B--2---:R-:W-:-:S03]  /*b2810*/  F2FP.SATFINITE.E4M3.F32.PACK_AB_MERGE_C R4, R4, R5, RZ ;  /* 0x000000050404723e */ /* 0x004fc600048070ff */
[----:B0-----:R-:W2:Y:S01]  /*b2820*/  LDL.LU R0, [R1+0x5c8] ;  /* 0x0005c80001007983 */ /* 0x001ea20000300800 */
[----:B------:R-:W-:-:S03]  /*b2830*/  F2FP.SATFINITE.E4M3.F32.PACK_AB_MERGE_C R2, R2, R3, RZ ;  /* 0x000000030202723e */ /* 0x000fc600048070ff */
[----:B------:R0:W-:Y:S04]  /*b2840*/  STL [R1+0x180], R4 ;  /* 0x0001800401007387 */ /* 0x0001e80000100800 */
[----:B------:R-:W2:Y:S04]  /*b2850*/  LDL.LU R61, [R1+0x5cc] ;  /* 0x0005cc00013d7983 */ /* 0x000ea80000300800 */
        /* <DEDUP_REMOVED lines=56> */
[----:B---3--:R-:W3:Y:S01]  /*b2be0*/  LDL.LU R2, [R1+0x4ec] ;  /* 0x0004ec0001027983 */ /* 0x008ee20000300800 */
[----:B--2---:R-:W-:-:S05]  /*b2bf0*/  F2FP.SATFINITE.E4M3.F32.PACK_AB_MERGE_C R51, R61, R0, RZ ;  /* 0x000000003d33723e */ /* 0x004fca00048070ff */
[----:B------:R0:W-:Y:S01]  /*b2c00*/  STL [R1+0x1a8], R51 ;  /* 0x0001a83301007387 */ /* 0x0001e20000100800 */
[----:B----4-:R-:W-:-:S05]  /*b2c10*/  F2FP.SATFINITE.E4M3.F32.PACK_AB_MERGE_C R0, R59, R60, RZ ;  /* 0x0000003c3b00723e */ /* 0x010fca00048070ff */
[----:B------:R2:W-:Y:S01]  /*b2c20*/  STL [R1+0xf0], R0 ;  /* 0x0000f00001007387 */ /* 0x0005e20000100800 */
[----:B------:R-:W-:Y:S02]  /*b2c30*/  F2FP.SATFINITE.E4M3.F32.PACK_AB_MERGE_C R52, R57, R58, RZ ;  /* 0x0000003a3934723e */ /* 0x000fe400048070ff */
[----:B0-----:R-:W-:-:S03]  /*b2c40*/  F2FP.SATFINITE.E4M3.F32.PACK_AB_MERGE_C R51, R55, R56, RZ ;  /* 0x000000383733723e */ /* 0x001fc600048070ff */
[----:B------:R-:W-:Y:S01]  /*b2c50*/  STL [R1+0xd8], R52 ;  /* 0x0000d83401007387 */ /* 0x000fe20000100800 */
[----:B--2---:R-:W-:-:S03]  /*b2c60*/  F2FP.SATFINITE.E4M3.F32.PACK_AB_MERGE_C R0, R50, R53, RZ ;  /* 0x000000353200723e */ /* 0x004fc600048070ff */
[----:B------:R-:W-:Y:S01]  /*b2c70*/  STL [R1+0xb0], R51 ;  /* 0x0000b03301007387 */ /* 0x000fe20000100800 */
[----:B------:R-:W-:-:S05]  /*b2c80*/  F2FP.SATFINITE.E4M3.F32.PACK_AB_MERGE_C R50, R48, R49, RZ ;  /* 0x000000313032723e */ /* 0x000fca00048070ff */
        /* <DEDUP_REMOVED lines=42> */
[----:B------:R-:W-:-:S05]  /*b2f30*/  F2FP.SATFINITE.E4M3.F32.PACK_AB_MERGE_C R6, R6, R7, RZ ;  /* 0x000000070606723e */ /* 0x000fca00048070ff */
[----:B------:R0:W-:Y:S01]  /*b2f40*/  STL [R1+0x3e0], R6 ;  /* 0x0003e00601007387 */ /* 0x0001e20000100800 */
[----:B------:R-:W-:-:S03]  /*b2f50*/  F2FP.SATFINITE.E4M3.F32.PACK_AB_MERGE_C R4, R4, R5, RZ ;  /* 0x000000050404723e */ /* 0x000fc600048070ff */
[----:B------:R-:W2:Y:S04]  /*b2f60*/  LDL.LU R58, [R1+0x4d0] ;  /* 0x0004d000013a7983 */ /* 0x000ea80000300800 */
[----:B------:R4:W-:Y:S01]  /*b2f70*/  STL [R1+0x3fc], R4 ;  /* 0x0003fc0401007387 */ /* 0x0009e20000100800 */
[----:B---3--:R-:W-:-:S03]  /*b2f80*/  F2FP.SATFINITE.E4M3.F32.PACK_AB_MERGE_C R0, R2, R3, RZ ;  /* 0x000000030200723e */ /* 0x008fc600048070ff */
[----:B------:R-:W2:Y:S04]  /*b2f90*/  LDL.LU R57, [R1+0x4d4] ;  /* 0x0004d40001397983 */ /* 0x000ea80000300800 */
        /* <DEDUP_REMOVED lines=48> */
[----:B----4-:R-:W4:Y:S04]  /*b32a0*/  LDL.LU R4, [R1+0x914] ;  /* 0x0009140001047983 */ /* 0x010f280000300800 */
[----:B------:R-:W4:Y:S04]  /*b32b0*/  LDL.LU R3, [R1+0x918] ;  /* 0x0009180001037983 */ /* 0x000f280000300800 */
[----:B------:R-:W4:Y:S01]  /*b32c0*/  LDL.LU R2, [R1+0x91c] ;  /* 0x00091c0001027983 */ /* 0x000f220000300800 */
[----:B--2---:R-:W-:-:S05]  /*b32d0*/  F2FP.SATFINITE.E4M3.F32.PACK_AB_MERGE_C R49, R57, R58, RZ ;  /* 0x0000003a3931723e */ /* 0x004fca00048070ff */
[----:B------:R-:W-:Y:S01]  /*b32e0*/  STL [R1+0x410], R49 ;  /* 0x0004103101007387 */ /* 0x000fe20000100800 */
[----:B---3--:R-:W-:-:S05]  /*b32f0*/  F2FP.SATFINITE.E4M3.F32.PACK_AB_MERGE_C R0, R55, R56, RZ ;  /* 0x000000383700723e */ /* 0x008fca00048070ff */
        /* <DEDUP_REMOVED lines=37> */
[----:B------:R-:W-:Y:S01]  /*b3550*/  STL [R1+0x45e4], R44 ;  /* 0x0045e42c01007387 */ /* 0x000fe20000100800 */
[----:B------:R-:W-:-:S03]  /*b3560*/  F2FP.SATFINITE.E4M3.F32.PACK_AB_MERGE_C R43, R10, R11, RZ ;  /* 0x0000000b0a2b723e */ /* 0x000fc600048070ff */
[----:B------:R0:W-:Y:S01]  /*b3570*/  STL [R1+0x68], R0 ;  /* 0x0000680001007387 */ /* 0x0001e20000100800 */
[----:B------:R-:W-:-:S03]  /*b3580*/  F2FP.SATFINITE.E4M3.F32.PACK_AB_MERGE_C R42, R8, R9, RZ ;  /* 0x00000009082a723e */ /* 0x000fc600048070ff */
[----:B------:R-:W-:Y:S01]  /*b3590*/  STL [R1+0x45e8], R43 ;  /* 0x0045e82b01007387 */ /* 0x000fe20000100800 */
[----:B------:R-:W-:-:S03]  /*b35a0*/  F2FP.SATFINITE.E4M3.F32.PACK_AB_MERGE_C R47, R6, R7, RZ ;  /* 0x00000007062f723e */ /* 0x000fc600048070ff */
[----:B------:R-:W-:Y:S01]  /*b35b0*/  STL [R1+0x45ec], R42 ;  /* 0x0045ec2a01007387 */ /* 0x000fe20000100800 */
[----:B----4-:R-:W-:-:S03]  /*b35c0*/  F2FP.SATFINITE.E4M3.F32.PACK_AB_MERGE_C R28, R4, R5, RZ ;  /* 0x00000005041c723e */ /* 0x010fc600048070ff */
[----:B------:R-:W-:Y:S04]  /*b35d0*/  STL [R1+0x45f0], R47 ;  /* 0x0045f02f01007387 */ /* 0x000fe80000100800 */
[----:B------:R-:W-:Y:S04]  /*b35e0*/  STL [R1+0x45f4], R28 ;  /* 0x0045f41c01007387 */ /* 0x000fe80000100800 */
[----:B0-----:R-:W2:Y:S04]  /*b35f0*/  LDL.LU R0, [R1+0x980] ;  /* 0x0009800001007983 */ /* 0x001ea80000300800 */
        /* <DEDUP_REMOVED lines=43> */
[----:B------:R-:W-:-:S03]  /*b38b0*/  F2FP.SATFINITE.E4M3.F32.PACK_AB_MERGE_C R40, R2, R3, RZ ;  /* 0x000000030228723e */ /* 0x000fc600048070ff */
[----:B------:R-:W4:Y:S04]  /*b38c0*/  LDL.LU R7, [R1+0x9d0] ;  /* 0x0009d00001077983 */ /* 0x000f280000300800 */
[----:B------:R-:W4:Y:S04]  /*b38d0*/  LDL.LU R6, [R1+0x9d4] ;  /* 0x0009d40001067983 */ /* 0x000f280000300800 */
[----:B------:R-:W4:Y:S04]  /*b38e0*/  LDL.LU R5, [R1+0x9d8] ;  /* 0x0009d80001057983 */ /* 0x000f280000300800 */
[----:B------:R-:W4:Y:S04]  /*b38f0*/  LDL.LU R4, [R1+0x9dc] ;  /* 0x0009dc0001047983 */ /* 0x000f280000300800 */
[----:B------:R-:W4:Y:S04]  /*b3900*/  LDL.LU R3, [R1+0x9c0] ;  /* 0x0009c00001037983 */ /* 0x000f280000300800 */
[----:B------:R-:W4:Y:S04]  /*b3910*/  LDL.LU R2, [R1+0x9c4] ;  /* 0x0009c40001027983 */ /* 0x000f280000300800 */
[----:B------:R3:W-:Y:S01]  /*b3920*/  STL [R1+0x45f8], R40 ;  /* 0x0045f82801007387 */ /* 0x0007e20000100800 */
[----:B--2---:R-:W-:-:S05]  /*b3930*/  F2FP.SATFINITE.E4M3.F32.PACK_AB_MERGE_C R0, R61, R0, RZ ;  /* 0x000000003d00723e */ /* 0x004fca00048070ff */
[----:B------:R0:W-:Y:S01]  /*b3940*/  STL [R1+0x64], R0 ;  /* 0x0000640001007387 */ /* 0x0001e20000100800 */
[----:B---3--:R-:W-:Y:S02]  /*b3950*/  F2FP.SATFINITE.E4M3.F32.PACK_AB_MERGE_C R40, R59, R60, RZ ;  /* 0x0000003c3b28723e */ /* 0x008fe400048070ff */
[----:B----4-:R-:W-:-:S03]  /*b3960*/  F2FP.SATFINITE.E4M3.F32.PACK_AB_MERGE_C R28, R57, R58, RZ ;  /* 0x0000003a391c723e */ /* 0x010fc600048070ff */
[----:B------:R2:W-:Y:S04]  /*b3970*/  STL [R1+0x3c], R40 ;  /* 0x00003c2801007387 */ /* 0x0005e80000100800 */
[----:B------:R3:W-:Y:S01]  /*b3980*/  STL [R1+0x90], R28 ;  /* 0x0000901c01007387 */ /* 0x0007e20000100800 */
[----:B0-----:R-:W-:-:S05]  /*b3990*/  F2FP.SATFINITE.E4M3.F32.PACK_AB_MERGE_C R0, R55, R56, RZ ;  /* 0x000000383700723e */ /* 0x001fca00048070ff */
[----:B------:R0:W-:Y:S01]  /*b39a0*/  STL [R1+0x88], R0 ;  /* 0x0000880001007387 */ /* 0x0001e20000100800 */
[----:B--2---:R-:W-:Y:S02]  /*b39b0*/  F2FP.SATFINITE.E4M3.F32.PACK_AB_MERGE_C R40, R48, R53, RZ ;  /* 0x000000353028723e */ /* 0x004fe400048070ff */
[----:B---3--:R-:W-:-:S03]  /*b39c0*/  F2FP.SATFINITE.E4M3.F32.PACK_AB_MERGE_C R28, R45, R46, RZ ;  /* 0x0000002e2d1c723e */ /* 0x008fc600048070ff */
[----:B------:R-:W-:Y:S04]  /*b39d0*/  STL [R1+0xb8], R40 ;  /* 0x0000b82801007387 */ /* 0x000fe80000100800 */
[----:B------:R2:W-:Y:S01]  /*b39e0*/  STL [R1+0xb4], R28 ;  /* 0x0000b41c01007387 */ /* 0x0005e20000100800 */
[----:B0-----:R-:W-:-:S05]  /*b39f0*/  F2FP.SATFINITE.E4M3.F32.PACK_AB_MERGE_C R0, R39, R41, RZ ;  /* 0x000000292700723e */ /* 0x001fca00048070ff */
[----:B------:R0:W-:Y:S01]  /*b3a00*/  STL [R1+0x8c], R0 ;  /* 0x00008c0001007387 */ /* 0x0001e20000100800 */
[----:B------:R-:W-:Y:S02]  /*b3a10*/  F2FP.SATFINITE.E4M3.F32.PACK_AB_MERGE_C R37, R37, R38, RZ ;  /* 0x000000262525723e */ /* 0x000fe400048070ff */
[----:B--2---:R-:W-:-:S03]  /*b3a20*/  F2FP.SATFINITE.E4M3.F32.PACK_AB_MERGE_C R28, R35, R36, RZ ;  /* 0x00000024231c723e */ /* 0x004fc600048070ff */
        /* <DEDUP_REMOVED lines=10> */
[----:B------:R0:W-:Y:S01]  /*b3ad0*/  STL [R1+0xa8], R0 ;  /* 0x0000a80001007387 */ /* 0x0001e20000100800 */
[----:B------:R-:W-:-:S03]  /*b3ae0*/  F2FP.SATFINITE.E4M3.F32.PACK_AB_MERGE_C R33, R22, R23, RZ ;  /* 0x000000171621723e */ /* 0x000fc600048070ff */
[----:B------:R-:W-:Y:S01]  /*b3af0*/  STL [R1+0x4604], R37 ;  /* 0x0046042501007387 */ /* 0x000fe20000100800 */
[----:B------:R-:W-:-:S03]  /*b3b00*/  F2FP.SATFINITE.E4M3.F32.PACK_AB_MERGE_C R31, R20, R21, RZ ;  /* 0x00000015141f723e */ /* 0x000fc600048070ff */
[----:B------:R-:W-:Y:S01]  /*b3b10*/  STL [R1+0x4608], R33 ;  /* 0x0046082101007387 */ /* 0x000fe20000100800 */
[----:B------:R-:W-:-:S03]  /*b3b20*/  F2FP.SATFINITE.E4M3.F32.PACK_AB_MERGE_C R18, R18, R19, RZ ;  /* 0x000000131212723e */ /* 0x000fc600048070ff */
[----:B------:R-:W-:Y:S01]  /*b3b30*/  STL [R1+0x460c], R31 ;  /* 0x00460c1f01007387 */ /* 0x000fe20000100800 */
        /* <DEDUP_REMOVED lines=14> */
[----:B------:R-:W3:Y:S04]  /*b3c20*/  LDL.LU R59, [R1+0x9c8] ;  /* 0x0009c800013b7983 */ /* 0x000ee80000300800 */
[----:B------:R4:W-:Y:S01]  /*b3c30*/  STL [R1+0x50], R4 ;  /* 0x0000500401007387 */ /* 0x0009e20000100800 */
[----:B0-----:R-:W-:-:S03]  /*b3c40*/  F2FP.SATFINITE.E4M3.F32.PACK_AB_MERGE_C R0, R2, R3, RZ ;  /* 0x000000030200723e */ /* 0x001fc600048070ff */
        /* <DEDUP_REMOVED lines=37> */
[----:B--2---:R-:W2:Y:S04]  /*b3ea0*/  LDL.LU R6, [R1+0xa3c] ;  /* 0x000a3c0001067983 */ /* 0x004ea80000300800 */
[----:B------:R-:W2:Y:S04]  /*b3eb0*/  LDL.LU R5, [R1+0xa20] ;  /* 0x000a200001057983 */ /* 0x000ea80000300800 */
[----:B----4-:R-:W2:Y:S04]  /*b3ec0*/  LDL.LU R4, [R1+0xa24] ;  /* 0x000a240001047983 */ /* 0x010ea80000300800 */
[----:B------:R-:W4:Y:S04]  /*b3ed0*/  LDL.LU R3, [R1+0xa28] ;  /* 0x000a280001037983 */ /* 0x000f280000300800 */
[----:B------:R-:W4:Y:S01]  /*b3ee0*/  LDL.LU R2, [R1+0xa2c] ;  /* 0x000a2c0001027983 */ /* 0x000f220000300800 */
[----:B---3--:R-:W-:-:S02]  /*b3ef0*/  F2FP.SATFINITE.E4M3.F32.PACK_AB_MERGE_C R0, R58, R59, RZ ;  /* 0x0000003b3a00723e */ /* 0x008fc400048070ff */
        /* <DEDUP_REMOVED lines=33> */
[----:B------:R-:W-:Y:S04]  /*b4110*/  STL [R1+0x4630], R46 ;  /* 0x0046302e01007387 */ /* 0x000fe80000100800 */
[----:B------:R0:W-:Y:S01]  /*b4120*/  STL [R1], R0 ;  /* 0x0000000001007387 */ /* 0x0001e20000100800 */
[----:B--2---:R-:W-:Y:S02]  /*b4130*/  F2FP.SATFINITE.E4M3.F32.PACK_AB_MERGE_C R38, R4, R5, RZ ;  /* 0x000000050426723e */ /* 0x004fe400048070ff */
[----:B0-----:R-:W-:-:S03]  /*b4140*/  F2FP.SATFINITE.E4M3.F32.PACK_AB_MERGE_C R0, R6, R7, RZ ;  /* 0x000000070600723e */ /* 0x001fc600048070ff */
[----:B------:R-:W-:Y:S04]  /*b4150*/  STL [R1+0x4634], R38 ;  /* 0x0046342601007387 */ /* 0x000fe80000100800 */
[----:B------:R0:W-:Y:S04]  /*b4160*/  STL [R1+0x40], R0 ;  /* 0x0000400001007387 */ /* 0x0001e80000100800 */
        /* <DEDUP_REMOVED lines=12> */
[----:B------:R-:W0:Y:S04]  /*b4230*/  LDL.LU R21, [R1+0xae0] ;  /* 0x000ae00001157983 */ /* 0x000e280000300800 */
[----:B------:R-:W0:Y:S04]  /*b4240*/  LDL.LU R20, [R1+0xae4] ;  /* 0x000ae40001147983 */ /* 0x000e280000300800 */
        /* <DEDUP_REMOVED lines=16> */
[----:B----4-:R-:W-:-:S03]  /*b4350*/  F2FP.SATFINITE.E4M3.F32.PACK_AB_MERGE_C R53, R2, R3, RZ ;  /* 0x000000030235723e */ /* 0x010fc600048070ff */
[----:B------:R-:W4:Y:S04]  /*b4360*/  LDL.LU R3, [R1+0xaa8] ;  /* 0x000aa80001037983 */ /* 0x000f280000300800 */
[----:B------:R-:W4:Y:S04]  /*b4370*/  LDL.LU R2, [R1+0xaac] ;  /* 0x000aac0001027983 */ /* 0x000f280000300800 */
[----:B------:R-:W-:Y:S01]  /*b4380*/  STL [R1+0x4638], R53 ;  /* 0x0046383501007387 */ /* 0x000fe20000100800 */
[----:B--2---:R-:W-:Y:S02]  /*b4390*/  F2FP.SATFINITE.E4M3.F32.PACK_AB_MERGE_C R24, R24, R58, RZ ;  /* 0x0000003a1818723e */ /* 0x004fe400048070ff */
[----:B---3--:R-:W-:-:S03]  /*b43a0*/  F2FP.SATFINITE.E4M3.F32.PACK_AB_MERGE_C R23, R23, R57, RZ ;  /* 0x000000391717723e */ /* 0x008fc600048070ff */
[----:B------:R-:W-:Y:S01]  /*b43b0*/  STL [R1+0x463c], R24 ;  /* 0x00463c1801007387 */ /* 0x000fe20000100800 */
[----:B------:R-:W-:-:S03]  /*b43c0*/  F2FP.SATFINITE.E4M3.F32.PACK_AB_MERGE_C R35, R35, R56, RZ ;  /* 0x000000382323723e */ /* 0x000fc600048070ff */
[----:B------:R-:W-:Y:S01]  /*b43d0*/  STL [R1+0x4640], R23 ;  /* 0x0046401701007387 */ /* 0x000fe20000100800 */
[----:B------:R-:W-:-:S03]  /*b43e0*/  F2FP.SATFINITE.E4M3.F32.PACK_AB_MERGE_C R25, R25, R55, RZ ;  /* 0x000000371919723e */ /* 0x000fc600048070ff */
[----:B------:R-:W-:Y:S01]  /*b43f0*/  STL [R1+0x4644], R35 ;  /* 0x0046442301007387 */ /* 0x000fe20000100800 */
[----:B------:R-:W-:-:S03]  /*b4400*/  F2FP.SATFINITE.E4M3.F32.PACK_AB_MERGE_C R59, R32, R36, RZ ;  /* 0x00000024203b723e */ /* 0x000fc600048070ff */
[----:B------:R2:W-:Y:S01]  /*b4410*/  STL [R1+0x4648], R25 ;  /* 0x0046481901007387 */ /* 0x0005e20000100800 */
        /* <DEDUP_REMOVED lines=20> */
[----:B------:R-:W-:Y:S04]  /*b4560*/  STL [R1+0x4668], R20 ;  /* 0x0046681401007387 */ /* 0x000fe80000100800 */
[----:B--2---:R-:W2:Y:S04]  /*b4570*/  LDL.LU R25, [R1+0xb10] ;  /* 0x000b100001197983 */ /* 0x004ea80000300800 */
        /* <DEDUP_REMOVED lines=50> */
[----:B------:R-:W-:Y:S01]  /*b48a0*/  STL [R1+0x466c], R19 ;  /* 0x00466c1301007387 */ /* 0x000fe20000100800 */
[----:B--2---:R-:W-:-:S05]  /*b48b0*/  F2FP.SATFINITE.E4M3.F32.PACK_AB_MERGE_C R18, R18, R25, RZ ;  /* 0x000000191212723e */ /* 0x004fca00048070ff */
[----:B------:R-:W-:Y:S01]  /*b48c0*/  STL [R1+0x4670], R18 ;  /* 0x0046701201007387 */ /* 0x000fe20000100800 */
[----:B---3--:R-:W-:Y:S02]  /*b48d0*/  F2FP.SATFINITE.E4M3.F32.PACK_AB_MERGE_C R12, R12, R46, RZ ;  /* 0x0000002e0c0c723e */ /* 0x008fe400048070ff */
[----:B------:R-:W-:-:S03]  /*b48e0*/  F2FP.SATFINITE.E4M3.F32.PACK_AB_MERGE_C R11, R11, R60, RZ ;  /* 0x0000003c0b0b723e */ /* 0x000fc600048070ff */
[----:B------:R-:W-:Y:S04]  /*b48f0*/  STL [R1+0x45bc], R12 ;  /* 0x0045bc0c01007387 */ /* 0x000fe80000100800 */
[----:B------:R-:W-:Y:S01]  /*b4900*/  STL [R1+0x45c0], R11 ;  /* 0x0045c00b01007387 */ /* 0x000fe20000100800 */
[----:B------:R-:W-:-:S05]  /*b4910*/  F2FP.SATFINITE.E4M3.F32.PACK_AB_MERGE_C R9, R9, R26, RZ ;  /* 0x0000001a0909723e */ /* 0x000fca00048070ff */
[----:B------:R-:W-:Y:S01]  /*b4920*/  STL [R1+0x45c4], R9 ;  /* 0x0045c40901007387 */ /* 0x000fe20000100800 */
[----:B----4-:R-:W-:-:S05]  /*b4930*/  F2FP.SATFINITE.E4M3.F32.PACK_AB_MERGE_C R5, R5, R34, RZ ;  /* 0x000000220505723e */ /* 0x010fca00048070ff */
[----:B------:R0:W-:Y:S01]  /*b4940*/  STL [R1+0x45b0], R5 ;  /* 0x0045b00501007387 */ /* 0x0001e20000100800 */
[----:B------:R-:W-:Y:S02]  /*b4950*/  F2FP.SATFINITE.E4M3.F32.PACK_AB_MERGE_C R17, R17, R35, RZ ;  /* 0x000000231111723e */ /* 0x000fe400048070ff */
[----:B0-----:R-:W-:-:S05]  /*b4960*/  F2FP.SATFINITE.E4M3.F32.PACK_AB_MERGE_C R5, R45, R39, RZ ;  /* 0x000000272d05723e */ /* 0x001fca00048070ff */
[----:B------:R0:W-:Y:S01]  /*b4970*/  STL [R1+0x320], R5 ;  /* 0x0003200501007387 */ /* 0x0001e20000100800 */
[----:B------:R-:W-:-:S05]  /*b4980*/  F2FP.SATFINITE.E4M3.F32.PACK_AB_MERGE_C R11, R28, R40, RZ ;  /* 0x000000281c0b723e */ /* 0x000fca00048070ff */
[----:B------:R2:W-:Y:S01]  /*b4990*/  STL [R1+0x31c], R11 ;  /* 0x00031c0b01007387 */ /* 0x0005e20000100800 */
[----:B------:R-:W-:-:S05]  /*b49a0*/  F2FP.SATFINITE.E4M3.F32.PACK_AB_MERGE_C R9, R42, R47, RZ ;  /* 0x0000002f2a09723e */ /* 0x000fca00048070ff */
[----:B------:R3:W-:Y:S01]  /*b49b0*/  STL [R1+0x350], R9 ;  /* 0x0003500901007387 */ /* 0x0007e20000100800 */
[----:B0-----:R-:W-:-:S05]  /*b49c0*/  F2FP.SATFINITE.E4M3.F32.PACK_AB_MERGE_C R5, R44, R43, RZ ;  /* 0x0000002b2c05723e */ /* 0x001fca00048070ff */
[----:B------:R0:W-:Y:S01]  /*b49d0*/  STL [R1+0x34c], R5 ;  /* 0x00034c0501007387 */ /* 0x0001e20000100800 */
[----:B--2---:R-:W-:-:S05]  /*b49e0*/  F2FP.SATFINITE.E4M3.F32.PACK_AB_MERGE_C R11, R50, R49, RZ ;  /* 0x00000031320b723e */ /* 0x004fca00048070ff */
[----:B------:R-:W-:Y:S01]  /*b49f0*/  STL [R1+0x364], R11 ;  /* 0x0003640b01007387 */ /* 0x000fe20000100800 */
[----:B---3--:R-:W-:-:S03]  /*b4a00*/  F2FP.SATFINITE.E4M3.F32.PACK_AB_MERGE_C R9, R51, R52, RZ ;  /* 0x000000343309723e */ /* 0x008fc600048070ff */
[----:B------:R-:W2:Y:S04]  /*b4a10*/  LDL.LU R18, [R1+0xca8] ;  /* 0x000ca80001127983 */ /* 0x000ea80000300800 */
[----:B------:R-:W-:Y:S01]  /*b4a20*/  STL [R1+0x360], R9 ;  /* 0x0003600901007387 */ /* 0x000fe20000100800 */
[----:B0-----:R-:W-:-:S03]  /*b4a30*/  F2FP.SATFINITE.E4M3.F32.PACK_AB_MERGE_C R5, R29, R54, RZ ;  /* 0x000000361d05723e */ /* 0x001fc600048070ff */
[----:B------:R-:W2:Y:S04]  /*b4a40*/  LDL.LU R19, [R1+0xcac] ;  /* 0x000cac0001137983 */ /* 0x000ea80000300800 */
[----:B------:R0:W-:Y:S04]  /*b4a50*/  STL [R1+0x374], R5 ;  /* 0x0003740501007387 */ /* 0x0001e80000100800 */
        /* <DEDUP_REMOVED lines=12> */
[----:B------:R-:W4:Y:S01]  /*b4b20*/  LDL.LU R35, [R1+0xc7c] ;  /* 0x000c7c0001237983 */ /* 0x000f220000300800 */
[----:B------:R-:W-:-:S03]  /*b4b30*/  F2FP.SATFINITE.E4M3.F32.PACK_AB_MERGE_C R15, R15, R24, RZ ;  /* 0x000000180f0f723e */ /* 0x000fc600048070ff */
[----:B------:R-:W4:Y:S01]  /*b4b40*/  LDL.LU R23, [R1+0xd10] ;  /* 0x000d100001177983 */ /* 0x000f220000300800 */
[----:B------:R-:W-:-:S03]  /*b4b50*/  F2FP.SATFINITE.E4M3.F32.PACK_AB_MERGE_C R14, R14, R53, RZ ;  /* 0x000000350e0e723e */ /* 0x000fc600048070ff */
[----:B------:R-:W4:Y:S01]  /*b4b60*/  LDL.LU R57, [R1+0xd14] ;  /* 0x000d140001397983 */ /* 0x000f220000300800 */
[----:B------:R-:W-:-:S03]  /*b4b70*/  F2FP.SATFINITE.E4M3.F32.PACK_AB_MERGE_C R13, R13, R38, RZ ;  /* 0x000000260d0d723e */ /* 0x000fc600048070ff */
[----:B------:R-:W4:Y:S04]  /*b4b80*/  LDL.LU R24, [R1+0xd18] ;  /* 0x000d180001187983 */ /* 0x000f280000300800 */
[----:B------:R-:W4:Y:S01]  /*b4b90*/  LDL.LU R53, [R1+0xd1c] ;  /* 0x000d1c0001357983 */ /* 0x000f220000300800 */
[----:B------:R-:W-:-:S03]  /*b4ba0*/  F2FP.SATFINITE.E4M3.F32.PACK_AB_MERGE_C R10, R10, R61, RZ ;  /* 0x0000003d0a0a723e */ /* 0x000fc600048070ff */
[----:B------:R-:W4:Y:S04]  /*b4bb0*/  LDL.LU R38, [R1+0xd00] ;  /* 0x000d000001267983 */ /* 0x000f280000300800 */
[----:B------:R-:W4:Y:S01]  /*b4bc0*/  LDL.LU R46, [R1+0xd04] ;  /* 0x000d0400012e7983 */ /* 0x000f220000300800 */
[----:B------:R-:W-:-:S03]  /*b4bd0*/  F2FP.SATFINITE.E4M3.F32.PACK_AB_MERGE_C R8, R8, R27, RZ ;  /* 0x0000001b0808723e */ /* 0x000fc600048070ff */
[----:B------:R-:W4:Y:S04]  /*b4be0*/  LDL.LU R60, [R1+0xd08] ;  /* 0x000d0800013c7983 */ /* 0x000f280000300800 */
[----:B------:R-:W4:Y:S04]  /*b4bf0*/  LDL.LU R61, [R1+0xd0c] ;  /* 0x000d0c00013d7983 */ /* 0x000f280000300800 */
        /* <DEDUP_REMOVED lines=31> */
[----:B------:R-:W4:Y:S01]  /*b4df0*/  LDL.LU R11, [R1+0xc34] ;  /* 0x000c3400010b7983 */ /* 0x000f220000300800 */
[----:B--2---:R-:W-:-:S03]  /*b4e00*/  F2FP.SATFINITE.E4M3.F32.PACK_AB_MERGE_C R19, R19, R18, RZ ;  /* 0x000000121313723e */ /* 0x004fc600048070ff */
[----:B------:R-:W2:Y:S04]  /*b4e10*/  LDL.LU R18, [R1+0x4670] ;  /* 0x0046700001127983 */ /* 0x000ea80000300800 */
[----:B------:R0:W-:Y:S01]  /*b4e20*/  STL [R1+0x370], R19 ;  /* 0x0003701301007387 */ /* 0x0001e20000100800 */
[----:B---3--:R-:W-:-:S03]  /*b4e30*/  F2FP.SATFINITE.E4M3.F32.PACK_AB_MERGE_C R21, R21, R20, RZ ;  /* 0x000000141515723e */ /* 0x008fc600048070ff */
[----:B0-----:R-:W3:Y:S01]  /*b4e40*/  LDL.LU R19, [R1+0x466c] ;  /* 0x00466c0001137983 */ /* 0x001ee20000300800 */
[----:B----4-:R-:W-:-:S03]  /*b4e50*/  F2FP.SATFINITE.E4M3.F32.PACK_AB_MERGE_C R32, R32, R22, RZ ;  /* 0x000000162020723e */ /* 0x010fc600048070ff */
[----:B------:R-:W4:Y:S04]  /*b4e60*/  LDL.LU R20, [R1+0x4668] ;  /* 0x0046680001147983 */ /* 0x000f280000300800 */
[----:B------:R0:W-:Y:S01]  /*b4e70*/  STL [R1+0x388], R21 ;  /* 0x0003881501007387 */ /* 0x0001e20000100800 */
[----:B------:R-:W-:-:S03]  /*b4e80*/  F2FP.SATFINITE.E4M3.F32.PACK_AB_MERGE_C R55, R55, R36, RZ ;  /* 0x000000243737723e */ /* 0x000fc600048070ff */
[----:B0-----:R-:W2:Y:S01]  /*b4e90*/  LDL.LU R21, [R1+0x4664] ;  /* 0x0046640001157983 */ /* 0x001ea20000300800 */
[----:B------:R-:W-:-:S03]  /*b4ea0*/  F2FP.SATFINITE.E4M3.F32.PACK_AB_MERGE_C R56, R56, R12, RZ ;  /* 0x0000000c3838723e */ /* 0x000fc600048070ff */
[----:B------:R-:W2:Y:S04]  /*b4eb0*/  LDL.LU R22, [R1+0x4660] ;  /* 0x0046600001167983 */ /* 0x000ea80000300800 */
[----:B------:R0:W-:Y:S01]  /*b4ec0*/  STL [R1+0x380], R32 ;  /* 0x0003802001007387 */ /* 0x0001e20000100800 */
[----:B------:R-:W-:-:S03]  /*b4ed0*/  F2FP.SATFINITE.E4M3.F32.PACK_AB_MERGE_C R59, R59, R58, RZ ;  /* 0x0000003a3b3b723e */ /* 0x000fc600048070ff */
[----:B0-----:R-:W2:Y:S04]  /*b4ee0*/  LDL.LU R32, [R1+0x465c] ;  /* 0x00465c0001207983 */ /* 0x001ea80000300800 */
[----:B------:R-:W2:Y:S04]  /*b4ef0*/  LDL.LU R36, [R1+0x4658] ;  /* 0x0046580001247983 */ /* 0x000ea80000300800 */
[----:B------:R0:W-:Y:S01]  /*b4f00*/  STL [R1+0x3b4], R55 ;  /* 0x0003b43701007387 */ /* 0x0001e20000100800 */
[----:B------:R-:W-:Y:S02]  /*b4f10*/  F2FP.SATFINITE.E4M3.F32.PACK_AB_MERGE_C R35, R35, R25, RZ ;  /* 0x000000192323723e */ /* 0x000fe400048070ff */
[----:B------:R-:W-:Y:S01]  /*b4f20*/  F2FP.SATFINITE.E4M3.F32.PACK_AB_MERGE_C R57, R57, R23, RZ ;  /* 0x000000173939723e */ /* 0x000fe200048070ff */
[----:B0-----:R-:W2:Y:S04]  /*b4f30*/  LDL.LU R55, [R1+0x4654] ;  /* 0x0046540001377983 */ /* 0x001ea80000300800 */
[----:B------:R-:W2:Y:S04]  /*b4f40*/  LDL.LU R12, [R1+0xc38] ;  /* 0x000c3800010c7983 */ /* 0x000ea80000300800 */
[----:B------:R0:W-:Y:S01]  /*b4f50*/  STL [R1+0x3b0], R56 ;  /* 0x0003b03801007387 */ /* 0x0001e20000100800 */
[----:B------:R-:W-:-:S03]  /*b4f60*/  F2FP.SATFINITE.E4M3.F32.PACK_AB_MERGE_C R53, R53, R24, RZ ;  /* 0x000000183535723e */ /* 0x000fc600048070ff */
[----:B0-----:R-:W2:Y:S04]  /*b4f70*/  LDL.LU R56, [R1+0xc3c] ;  /* 0x000c3c0001387983 */ /* 0x001ea80000300800 */
[----:B------:R-:W2:Y:S04]  /*b4f80*/  LDL.LU R58, [R1+0x4650] ;  /* 0x00465000013a7983 */ /* 0x000ea80000300800 */
[----:B------:R0:W-:Y:S01]  /*b4f90*/  STL [R1+0x3d4], R59 ;  /* 0x0003d43b01007387 */ /* 0x0001e20000100800 */
[----:B------:R-:W-:-:S03]  /*b4fa0*/  F2FP.SATFINITE.E4M3.F32.PACK_AB_MERGE_C R46, R46, R38, RZ ;  /* 0x000000262e2e723e */ /* 0x000fc600048070ff */
[----:B0-----:R-:W3:Y:S04]  /*b4fb0*/  LDL.LU R59, [R1+0x464c] ;  /* 0x00464c00013b7983 */ /* 0x001ee80000300800 */
[----:B------:R-:W3:Y:S04]  /*b4fc0*/  LDL.LU R25, [R1+0x4648] ;  /* 0x0046480001197983 */ /* 0x000ee80000300800 */
        /* <DEDUP_REMOVED lines=23> */
[----:B------:R-:W4:Y:S04]  /*b5140*/  LDL R29, [R1+0x16d0] ;  /* 0x0016d000011d7983 */ /* 0x000f280000100800 */
[----:B------:R0:W-:Y:S01]  /*b5150*/  STL [R1+0x328], R54 ;  /* 0x0003283601007387 */ /* 0x0001e20000100800 */
[----:B------:R-:W-:-:S03]  /*b5160*/  F2FP.SATFINITE.E4M3.F32.PACK_AB_MERGE_C R39, R39, R37, RZ ;  /* 0x000000252727723e */ /* 0x000fc600048070ff */
[----:B0-----:R-:W4:Y:S04]  /*b5170*/  LDL.LU R54, [R1+0x34] ;  /* 0x0000340001367983 */ /* 0x001f280000300800 */
[----:B------:R-:W4:Y:S04]  /*b5180*/  LDL.LU R48, [R1+0x461c] ;  /* 0x00461c0001307983 */ /* 0x000f280000300800 */
        /* <DEDUP_REMOVED lines=8> */
[----:B------:R0:W-:Y:S04]  /*b5210*/  STL [R1+0x36c], R33 ;  /* 0x00036c2101007387 */ /* 0x0001e80000100800 */
[----:B0-----:R-:W4:Y:S04]  /*b5220*/  LDL.LU R33, [R1+0x4608] ;  /* 0x0046080001217983 */ /* 0x001f280000300800 */
[----:B------:R-:W4:Y:S04]  /*b5230*/  LDL.LU R37, [R1+0x4604] ;  /* 0x0046040001257983 */ /* 0x000f280000300800 */
[----:B------:R0:W-:Y:S04]  /*b5240*/  STL [R1+0x368], R39 ;  /* 0x0003682701007387 */ /* 0x0001e80000100800 */
[----:B0-----:R-:W4:Y:S04]  /*b5250*/  LDL.LU R39, [R1+0x4600] ;  /* 0x0046000001277983 */ /* 0x001f280000300800 */
[----:B------:R-:W4:Y:S04]  /*b5260*/  LDL.LU R45, [R1+0x45fc] ;  /* 0x0045fc00012d7983 */ /* 0x000f280000300800 */
[----:B------:R0:W-:Y:S04]  /*b5270*/  STL [R1+0x37c], R40 ;  /* 0x00037c2801007387 */ /* 0x0001e80000100800 */
[----:B0-----:R-:W4:Y:S04]  /*b5280*/  LDL.LU R40, [R1+0x45f8] ;  /* 0x0045f80001287983 */ /* 0x001f280000300800 */
[----:B------:R-:W4:Y:S01]  /*b5290*/  LDL.LU R28, [R1+0x45f4] ;  /* 0x0045f400011c7983 */ /* 0x000f220000300800 */
[----:B------:R-:W-:-:S02]  /*b52a0*/  F2FP.SATFINITE.E4M3.F32.PACK_AB_MERGE_C R43, R43, R42, RZ ;  /* 0x0000002a2b2b723e */ /* 0x000fc400048070ff */
[----:B------:R-:W-:Y:S01]  /*b52b0*/  F2FP.SATFINITE.E4M3.F32.PACK_AB_MERGE_C R49, R49, R44, RZ ;  /* 0x0000002c3131723e */ /* 0x000fe200048070ff */
        /* <DEDUP_REMOVED lines=14> */
[----:B------:R-:W-:-:S03]  /*b53a0*/  F2FP.SATFINITE.E4M3.F32.PACK_AB_MERGE_C R9, R11, R9, RZ ;  /* 0x000000090b09723e */ /* 0x000fc600048070ff */
[----:B------:R-:W-:Y:S01]  /*b53b0*/  STL [R1+0x3b8], R5 ;  /* 0x0003b80501007387 */ /* 0x000fe20000100800 */
[----:B--2---:R-:W-:-:S03]  /*b53c0*/  LOP3.LUT R11, R18, 0xffff, RZ, 0xc0, !PT ;  /* 0x0000ffff120b7812 */ /* 0x004fc600078ec0ff */
[----:B------:R3:W-:Y:S01]  /*b53d0*/  STL [R1+0x3dc], R9 ;  /* 0x0003dc0901007387 */ /* 0x0007e20000100800 */
[----:B------:R-:W-:Y:S02]  /*b53e0*/  LOP3.LUT R17, R17, 0xffff, RZ, 0xc0, !PT ;  /* 0x0000ffff11117812 */ /* 0x000fe400078ec0ff */
[----:B---3--:R-:W-:Y:S01]  /*b53f0*/  LOP3.LUT R9, R27, 0xffff, RZ, 0xc0, !PT ;  /* 0x0000ffff1b097812 */ /* 0x008fe200078ec0ff */
[C---:B----4-:R-:W-:Y:S02]  /*b5400*/  VIADD R18, R29.reuse, 0x3f ;  /* 0x0000003f1d127836 */ /* 0x050fe40000000000 */
[----:B------:R-:W-:-:S05]  /*b5410*/  VIADD R27, R29, 0x1 ;  /* 0x000000011d1b7836 */ /* 0x000fca0000000000 */
[----:B------:R-:W-:Y:S01]  /*b5420*/  ISETP.GE.AND P2, PT, R27, UR31, PT ;  /* 0x0000001f1b007c0c */ /* 0x000fe2000bf46270 */
[----:B------:R-:W-:Y:S01]  /*b5430*/  ULEA UR4, UR5, UR4, 0x18 ;  /* 0x0000000405047291 */ /* 0x000fe2000f8ec0ff */
[----:B------:R-:W-:Y:S01]  /*b5440*/  LOP3.LUT R27, R57, 0xffff, RZ, 0xc0, !PT ;  /* 0x0000ffff391b7812 */ /* 0x000fe200078ec0ff */
[----:B------:R-:W0:Y:S01]  /*b5450*/  LDCU UR31, c[0x0][0x3b4] ;  /* 0x00007680ff1f77ac */ /* 0x000e220008000800 */
[----:B-1----:R-:W-:Y:S02]  /*b5460*/  ISETP.GE.AND P0, PT, R18, UR49, PT ;  /* 0x0000003112007c0c */ /* 0x002fe4000bf06270 */
[----:B------:R-:W-:Y:S01]  /*b5470*/  LOP3.LUT R54, R54, 0xffff, RZ, 0xc0, !PT ;  /* 0x0000ffff36367812 */ /* 0x000fe200078ec0ff */
[----:B------:R-:W1:Y:S01]  /*b5480*/  LDCU UR5, c[0x0][0x398] ;  /* 0x00007300ff0577ac */ /* 0x000e620008000800 */
[----:B------:R-:W-:Y:S02]  /*b5490*/  LOP3.LUT R26, R26, 0xffff, RZ, 0xc0, !PT ;  /* 0x0000ffff1a1a7812 */ /* 0x000fe400078ec0ff */
[----:B------:R-:W-:Y:S01]  /*b54a0*/  LOP3.LUT R57, R23, 0xffff, RZ, 0xc0, !PT ;  /* 0x0000ffff17397812 */ /* 0x000fe200078ec0ff */
[----:B------:R-:W2:Y:S01]  /*b54b0*/  LDCU UR49, c[0x0][0x3b8] ;  /* 0x00007700ff3177ac */ /* 0x000ea20008000800 */
[----:B------:R-:W-:-:S02]  /*b54c0*/  LOP3.LUT R31, R31, 0xffff, RZ, 0xc0, !PT ;  /* 0x0000ffff1f1f7812 */ /* 0x000fc400078ec0ff */
[----:B------:R-:W-:Y:S02]  /*b54d0*/  LOP3.LUT R33, R33, 0xffff, RZ, 0xc0, !PT ;  /* 0x0000ffff21217812 */ /* 0x000fe400078ec0ff */
[----:B------:R-:W-:-:S04]  /*b54e0*/  LOP3.LUT R5, R28, 0xffff, RZ, 0xc0, !PT ;  /* 0x0000ffff1c057812 */ /* 0x000fc800078ec0ff */
[----:B------:R-:W-:Y:S01]  /*b54f0*/  PRMT R29, R5, 0x3340, R9 ;  /* 0x00003340051d7816 */ /* 0x000fe20000000009 */
[----:B------:R3:W-:Y:S01]  /*b5500*/  STL [R1+0xdc], R5 ;  /* 0x0000dc0501007387 */ /* 0x0007e20000100800 */
[----:B------:R-:W-:-:S03]  /*b5510*/  PRMT R28, R11, 0x3340, R1 ;  /* 0x000033400b1c7816 */ /* 0x000fc60000000001 */
[----:B------:R-:W-:Y:S01]  /*b5520*/  STL [R1+0x98], R11 ;  /* 0x0000980b01007387 */ /* 0x000fe20000100800 */
[----:B---3--:R-:W-:-:S03]  /*b5530*/  F2FP.SATFINITE.E4M3.F32.PACK_AB_MERGE_C R5, R56, R12, RZ ;  /* 0x0000000c3805723e */ /* 0x008fc600048070ff */
[----:B------:R-:W-:Y:S04]  /*b5540*/  STL [R1+0xd4], R9 ;  /* 0x0000d40901007387 */ /* 0x000fe80000100800 */
[----:B------:R3:W-:Y:S02]  /*b5550*/  STL [R1+0x3d8], R5 ;  /* 0x0003d80501007387 */ /* 0x0007e40000100800 */
[----:B---3--:R-:W-:Y:S02]  /*b5560*/  PRMT R5, R29, 0x5410, R28 ;  /* 0x000054101d057816 */ /* 0x008fe4000000001c */
[----:B------:R-:W3:Y:S04]  /*b5570*/  LDL.LU R29, [R1+0xd0] ;  /* 0x0000d000011d7983 */ /* 0x000ee80000300800 */
[----:B------:R4:W-:Y:S04]  /*b5580*/  STL [R1+0x4bc], R5 ;  /* 0x0004bc0501007387 */ /* 0x0009e80000100800 */
[----:B------:R-:W2:Y:S04]  /*b5590*/  LDL.LU R28, [R1+0x80] ;  /* 0x00008000011c7983 */ /* 0x000ea80000300800 */
[----:B------:R-:W2:Y:S04]  /*b55a0*/  LDL.LU R11, [R1+0x100] ;  /* 0x00010000010b7983 */ /* 0x000ea80000300800 */
[----:B------:R-:W-:Y:S04]  /*b55b0*/  STL [R1+0x10c], R27 ;  /* 0x00010c1b01007387 */ /* 0x000fe80000100800 */
[----:B----4-:R-:W4:Y:S04]  /*b55c0*/  LDL.LU R5, [R1+0x38] ;  /* 0x0000380001057983 */ /* 0x010f280000300800 */
[----:B------:R-:W4:Y:S04]  /*b55d0*/  LDL.LU R9, [R1+0x2c] ;  /* 0x00002c0001097983 */ /* 0x000f280000300800 */
[----:B------:R-:W4:Y:S01]  /*b55e0*/  LDL.LU R12, [R1+0x24] ;  /* 0x00002400010c7983 */ /* 0x000f220000300800 */
[----:B------:R-:W-:-:S02]  /*b55f0*/  LOP3.LUT R40, R40, 0xffff, RZ, 0xc0, !PT ;  /* 0x0000ffff28287812 */ /* 0x000fc400078ec0ff */
[----:B------:R-:W-:Y:S01]  /*b5600*/  LOP3.LUT R56, R24, 0xffff, RZ, 0xc0, !PT ;  /* 0x0000ffff18387812 */ /* 0x000fe200078ec0ff */
[----:B------:R-:W-:Y:S01]  /*b5610*/  STL [R1+0x108], R54 ;  /* 0x0001083601007387 */ /* 0x000fe20000100800 */
[----:B------:R-:W-:Y:S02]  /*b5620*/  LOP3.LUT R24, R0, 0xffff, RZ, 0xc0, !PT ;  /* 0x0000ffff00187812 */ /* 0x000fe400078ec0ff */
[----:B------:R-:W-:Y:S02]  /*b5630*/  LOP3.LUT R18, R51, 0xffff, RZ, 0xc0, !PT ;  /* 0x0000ffff33127812 */ /* 0x000fe400078ec0ff */
[----:B------:R-:W-:-:S03]  /*b5640*/  LOP3.LUT R51, R2, 0xffff, RZ, 0xc0, !PT ;  /* 0x0000ffff02337812 */ /* 0x000fc600078ec0ff */
[----:B------:R-:W-:Y:S04]  /*b5650*/  STL [R1+0xf8], R18 ;  /* 0x0000f81201007387 */ /* 0x000fe80000100800 */
[----:B------:R-:W-:Y:S04]  /*b5660*/  STL [R1+0xa4], R40 ;  /* 0x0000a42801007387 */ /* 0x000fe80000100800 */
[----:B------:R-:W-:Y:S04]  /*b5670*/  STL [R1+0xe4], R33 ;  /* 0x0000e42101007387 */ /* 0x000fe80000100800 */
[----:B------:R0:W-:Y:S04]  /*b5680*/  STL [R1+0x9c], R26 ;  /* 0x00009c1a01007387 */ /* 0x0001e80000100800 */
[----:B------:R-:W-:Y:S01]  /*b5690*/  STL [R1+0xa0], R31 ;  /* 0x0000a01f01007387 */ /* 0x000fe20000100800 */
[----:B------:R-:W-:-:S03]  /*b56a0*/  PRMT R23, R40, 0x3340, R26 ;  /* 0x0000334028177816 */ /* 0x000fc6000000001a */
[----:B------:R-:W-:Y:S01]  /*b56b0*/  STL [R1+0xe0], R56 ;  /* 0x0000e03801007387 */ /* 0x000fe20000100800 */
[----:B------:R-:W-:-:S03]  /*b56c0*/  PRMT R2, R24, 0x3340, R1 ;  /* 0x0000334018027816 */ /* 0x000fc60000000001 */
[----:B------:R-:W-:Y:S01]  /*b56d0*/  STL [R1+0x70], R17 ;  /* 0x0000701101007387 */ /* 0x000fe20000100800 */
[----:B0-----:R-:W-:-:S03]  /*b56e0*/  PRMT R26, R33, 0x3340, R56 ;  /* 0x00003340211a7816 */ /* 0x001fc60000000038 */
[----:B------:R0:W-:Y:S04]  /*b56f0*/  STL [R1+0x4a8], R24 ;  /* 0x0004a81801007387 */ /* 0x0001e80000100800 */
[----:B------:R-:W-:Y:S04]  /*b5700*/  STL [R1+0xcc], R51 ;  /* 0x0000cc3301007387 */ /* 0x000fe80000100800 */
[----:B------:R1:W-:Y:S01]  /*b5710*/  STL [R1+0x94], R57 ;  /* 0x0000943901007387 */ /* 0x0003e20000100800 */
[----:B0-----:R-:W-:-:S03]  /*b5720*/  PRMT R24, R31, 0x3340, R57 ;  /* 0x000033401f187816 */ /* 0x001fc60000000039 */
[----:B------:R-:W4:Y:S04]  /*b5730*/  LDL.LU R56, [R1+0x104] ;  /* 0x0001040001387983 */ /* 0x000f280000300800 */
[----:B-1----:R-:W4:Y:S01]  /*b5740*/  LDL.LU R57, [R1+0xfc] ;  /* 0x0000fc0001397983 */ /* 0x002f220000300800 */
[--C-:B------:R-:W-:Y:S02]  /*b5750*/  PRMT R0, R17, 0x3340, R1.reuse ;  /* 0x0000334011007816 */ /* 0x100fe40000000001 */
[--C-:B------:R-:W-:Y:S02]  /*b5760*/  PRMT R17, R51, 0x3340, R1.reuse ;  /* 0x0000334033117816 */ /* 0x100fe40000000001 */
[----:B------:R-:W-:Y:S02]  /*b5770*/  PRMT R0, R23, 0x5410, R0 ;  /* 0x0000541017007816 */ /* 0x000fe40000000000 */
[----:B------:R-:W-:-:S02]  /*b5780*/  PRMT R18, R18, 0x3340, R1 ;  /* 0x0000334012127816 */ /* 0x000fc40000000001 */
[----:B------:R-:W-:Y:S02]  /*b5790*/  PRMT R27, R27, 0x3340, R54 ;  /* 0x000033401b1b7816 */ /* 0x000fe40000000036 */
[----:B------:R-:W-:Y:S01]  /*b57a0*/  PRMT R23, R24, 0x5410, R2 ;  /* 0x0000541018177816 */ /* 0x000fe20000000002 */
[----:B------:R-:W4:Y:S01]  /*b57b0*/  LDL.LU R54, [R1+0x45d0] ;  /* 0x0045d00001367983 */ /* 0x000f220000300800 */
[----:B------:R-:W-:-:S03]  /*b57c0*/  PRMT R2, R26, 0x5410, R17 ;  /* 0x000054101a027816 */ /* 0x000fc60000000011 */
[----:B------:R0:W-:Y:S04]  /*b57d0*/  STL [R1+0x4b8], R0 ;  /* 0x0004b80001007387 */ /* 0x0001e80000100800 */
[----:B------:R-:W-:Y:S01]  /*b57e0*/  STL [R1+0x4b4], R23 ;  /* 0x0004b41701007387 */ /* 0x000fe20000100800 */
[----:B0-----:R-:W-:-:S03]  /*b57f0*/  PRMT R0, R27, 0x5410, R18 ;  /* 0x000054101b007816 */ /* 0x001fc60000000012 */
[----:B------:R0:W-:Y:S04]  /*b5800*/  STL [R1+0x4b0], R2 ;  /* 0x0004b00201007387 */ /* 0x0001e80000100800 */
[----:B------:R1:W-:Y:S01]  /*b5810*/  STL [R1+0x4ac], R0 ;  /* 0x0004ac0001007387 */ /* 0x0003e20000100800 */
[----:B------:R-:W-:Y:S02]  /*b5820*/  LOP3.LUT R17, R49, 0xffff, RZ, 0xc0, !PT ;  /* 0x0000ffff31117812 */ /* 0x000fe400078ec0ff */
[----:B------:R-:W-:Y:S02]  /*b5830*/  LOP3.LUT R18, R20, 0xffff, RZ, 0xc0, !PT ;  /* 0x0000ffff14127812 */ /* 0x000fe400078ec0ff */
[----:B0-----:R-:W-:Y:S02]  /*b5840*/  LOP3.LUT R2, R50, 0xffff, RZ, 0xc0, !PT ;  /* 0x0000ffff32027812 */ /* 0x001fe400078ec0ff */
[----:B-1----:R-:W-:-:S02]  /*b5850*/  LOP3.LUT R0, R52, 0xffff, RZ, 0xc0, !PT ;  /* 0x0000ffff34007812 */ /* 0x002fc400078ec0ff */
[----:B---3--:R-:W-:Y:S02]  /*b5860*/  LOP3.LUT R26, R29, 0xffff, RZ, 0xc0, !PT ;  /* 0x0000ffff1d1a7812 */ /* 0x008fe400078ec0ff */
[----:B--2---:R-:W-:-:S03]  /*b5870*/  LOP3.LUT R23, R28, 0xffff, RZ, 0xc0, !PT ;  /* 0x0000ffff1c177812 */ /* 0x004fc600078ec0ff */
[----:B------:R-:W-:Y:S01]  /*b5880*/  STL [R1+0xd0], R26 ;  /* 0x0000d01a01007387 */ /* 0x000fe20000100800 */
[----:B------:R-:W-:-:S03]  /*b5890*/  LOP3.LUT R11, R11, 0xffff, RZ, 0xc0, !PT ;  /* 0x0000ffff0b0b7812 */ /* 0x000fc600078ec0ff */
[----:B------:R0:W-:Y:S01]  /*b58a0*/  STL [R1+0x80], R23 ;  /* 0x0000801701007387 */ /* 0x0001e20000100800 */
[----:B----4-:R-:W-:Y:S02]  /*b58b0*/  LOP3.LUT R27, R5, 0xffff, RZ, 0xc0, !PT ;  /* 0x0000ffff051b7812 */ /* 0x010fe400078ec0ff */
[----:B------:R-:W-:-:S03]  /*b58c0*/  LOP3.LUT R24, R9, 0xffff, RZ, 0xc0, !PT ;  /* 0x0000ffff09187812 */ /* 0x000fc600078ec0ff */
[----:B------:R-:W-:Y:S01]  /*b58d0*/  STL [R1+0x38], R27 ;  /* 0x0000381b01007387 */ /* 0x000fe20000100800 */
[----:B------:R-:W-:-:S03]  /*b58e0*/  LOP3.LUT R12, R12, 0xffff, RZ, 0xc0, !PT ;  /* 0x0000ffff0c0c7812 */ /* 0x000fc600078ec0ff */
[----:B------:R-:W-:Y:S01]  /*b58f0*/  STL [R1+0x120], R11 ;  /* 0x0001200b01007387 */ /* 0x000fe20000100800 */
[----:B------:R-:W-:-:S03]  /*b5900*/  LOP3.LUT R5, R42, 0xffff, RZ, 0xc0, !PT ;  /* 0x0000ffff2a057812 */ /* 0x000fc600078ec0ff */
[----:B------:R1:W-:Y:S01]  /*b5910*/  STL [R1+0x34], R24 ;  /* 0x0000341801007387 */ /* 0x0003e20000100800 */
[----:B------:R-:W-:-:S03]  /*b5920*/  LOP3.LUT R9, R30, 0xffff, RZ, 0xc0, !PT ;  /* 0x0000ffff1e097812 */ /* 0x000fc600078ec0ff */
[----:B------:R-:W-:Y:S01]  /*b5930*/  STL [R1+0x114], R12 ;  /* 0x0001140c01007387 */ /* 0x000fe20000100800 */
[----:B------:R-:W-:-:S03]  /*b5940*/  PRMT R20, R26, 0x3340, R27 ;  /* 0x000033401a147816 */ /* 0x000fc6000000001b */
[----:B------:R2:W-:Y:S01]  /*b5950*/  STL [R1+0x2c], R0 ;  /* 0x00002c0001007387 */ /* 0x0005e20000100800 */
[----:B0-----:R-:W-:-:S03]  /*b5960*/  PRMT R23, R23, 0x3340, R24 ;  /* 0x0000334017177816 */ /* 0x001fc60000000018 */
[----:B------:R0:W-:Y:S01]  /*b5970*/  STL [R1+0x24], R2 ;  /* 0x0000240201007387 */ /* 0x0001e20000100800 */
[----:B-1----:R-:W-:-:S03]  /*b5980*/  PRMT R24, R11, 0x3340, R12 ;  /* 0x000033400b187816 */ /* 0x002fc6000000000c */
[----:B------:R1:W-:Y:S01]  /*b5990*/  STL [R1+0x498], R17 ;  /* 0x0004981101007387 */ /* 0x0003e20000100800 */
[----:B--2---:R-:W-:-:S03]  /*b59a0*/  PRMT R0, R0, 0x3340, R1 ;  /* 0x0000334000007816 */ /* 0x004fc60000000001 */
[----:B------:R2:W-:Y:S01]  /*b59b0*/  STL [R1+0x134], R5 ;  /* 0x0001340501007387 */ /* 0x0005e20000100800 */
[----:B0-----:R-:W-:-:S03]  /*b59c0*/  PRMT R2, R2, 0x3340, R1 ;  /* 0x0000334002027816 */ /* 0x001fc60000000001 */
[----:B------:R-:W-:Y:S01]  /*b59d0*/  STL [R1+0x130], R9 ;  /* 0x0001300901007387 */ /* 0x000fe20000100800 */
[----:B------:R-:W-:Y:S02]  /*b59e0*/  PRMT R0, R20, 0x5410, R0 ;  /* 0x0000541014007816 */ /* 0x000fe40000000000 */
[----:B-1----:R-:W-:Y:S01]  /*b59f0*/  PRMT R17, R17, 0x3340, R1 ;  /* 0x0000334011117816 */ /* 0x002fe20000000001 */
[----:B------:R0:W-:Y:S01]  /*b5a00*/  STL [R1+0x100], R18 ;  /* 0x0001001201007387 */ /* 0x0001e20000100800 */
[----:B------:R-:W-:Y:S02]  /*b5a10*/  PRMT R26, R5, 0x3340, R9 ;  /* 0x00003340051a7816 */ /* 0x000fe40000000009 */
[----:B--2---:R-:W-:Y:S01]  /*b5a20*/  PRMT R5, R23, 0x5410, R2 ;  /* 0x0000541017057816 */ /* 0x004fe20000000002 */
[----:B------:R1:W-:Y:S01]  /*b5a30*/  STL [R1+0x4a4], R0 ;  /* 0x0004a40001007387 */ /* 0x0003e20000100800 */
[----:B------:R-:W-:Y:S02]  /*b5a40*/  PRMT R2, R24, 0x5410, R17 ;  /* 0x0000541018027816 */ /* 0x000fe40000000011 */
[----:B0-----:R-:W-:Y:S01]  /*b5a50*/  PRMT R18, R18, 0x3340, R1 ;  /* 0x0000334012127816 */ /* 0x001fe20000000001 */
[----:B------:R0:W-:Y:S03]  /*b5a60*/  STL [R1+0x4a0], R5 ;  /* 0x0004a00501007387 */ /* 0x0001e60000100800 */
[----:B-1----:R-:W-:Y:S01]  /*b5a70*/  PRMT R0, R26, 0x5410, R18 ;  /* 0x000054101a007816 */ /* 0x002fe20000000012 */
[----:B------:R-:W-:Y:S04]  /*b5a80*/  STL [R1+0x49c], R2 ;  /* 0x00049c0201007387 */ /* 0x000fe80000100800 */
[----:B------:R1:W-:Y:S04]  /*b5a90*/  STL [R1+0x494], R0 ;  /* 0x0004940001007387 */ /* 0x0003e80000100800 */
[----:B0-----:R-:W2:Y:S01]  /*b5aa0*/  LDL.LU R5, [R1+0x158] ;  /* 0x0001580001057983 */ /* 0x001ea20000300800 */
[----:B------:R-:W-:-:S03]  /*b5ab0*/  LOP3.LUT R20, R56, 0xffff, RZ, 0xc0, !PT ;  /* 0x0000ffff38147812 */ /* 0x000fc600078ec0ff */
[----:B------:R-:W3:Y:S01]  /*b5ac0*/  LDL.LU R9, [R1+0x124] ;  /* 0x0001240001097983 */ /* 0x000ee20000300800 */
[----:B------:R-:W-:-:S03]  /*b5ad0*/  LOP3.LUT R23, R57, 0xffff, RZ, 0xc0, !PT ;  /* 0x0000ffff39177812 */ /* 0x000fc600078ec0ff */
[----:B------:R-:W-:Y:S04]  /*b5ae0*/  STL [R1+0x148], R20 ;  /* 0x0001481401007387 */ /* 0x000fe80000100800 */
[----:B------:R-:W-:Y:S04]  /*b5af0*/  STL [R1+0x144], R23 ;  /* 0x0001441701007387 */ /* 0x000fe80000100800 */
[----:B------:R-:W4:Y:S04]  /*b5b00*/  LDL.LU R12, [R1+0x154] ;  /* 0x00015400010c7983 */ /* 0x000f280000300800 */
[----:B------:R-:W4:Y:S04]  /*b5b10*/  LDL.LU R11, [R1+0x12c] ;  /* 0x00012c00010b7983 */ /* 0x000f280000300800 */
[----:B------:R-:W4:Y:S04]  /*b5b20*/  LDL.LU R56, [R1+0xec] ;  /* 0x0000ec0001387983 */ /* 0x000f280000300800 */
[----:B------:R-:W4:Y:S01]  /*b5b30*/  LDL.LU R57, [R1+0xb0] ;  /* 0x0000b00001397983 */ /* 0x000f220000300800 */
[----:B------:R-:W-:-:S02]  /*b5b40*/  LOP3.LUT R17, R54, 0xffff, RZ, 0xc0, !PT ;  /* 0x0000ffff36117812 */ /* 0x000fc400078ec0ff */
[----:B------:R-:W-:Y:S02]  /*b5b50*/  LOP3.LUT R24, R39, 0xffff, RZ, 0xc0, !PT ;  /* 0x0000ffff27187812 */ /* 0x000fe400078ec0ff */
[----:B------:R-:W-:Y:S02]  /*b5b60*/  LOP3.LUT R47, R47, 0xffff, RZ, 0xc0, !PT ;  /* 0x0000ffff2f2f7812 */ /* 0x000fe400078ec0ff */
[----:B------:R-:W-:Y:S02]  /*b5b70*/  LOP3.LUT R18, R37, 0xffff, RZ, 0xc0, !PT ;  /* 0x0000ffff25127812 */ /* 0x000fe400078ec0ff */
[----:B------:R-:W-:Y:S02]  /*b5b80*/  LOP3.LUT R48, R48, 0xffff, RZ, 0xc0, !PT ;  /* 0x0000ffff30307812 */ /* 0x000fe400078ec0ff */
[----:B------:R-:W-:Y:S01]  /*b5b90*/  LOP3.LUT R54, R19, 0xffff, RZ, 0xc0, !PT ;  /* 0x0000ffff13367812 */ /* 0x000fe200078ec0ff */
[----:B------:R0:W-:Y:S01]  /*b5ba0*/  STL [R1+0x13c], R17 ;  /* 0x00013c1101007387 */ /* 0x0001e20000100800 */
[----:B------:R-:W-:-:S02]  /*b5bb0*/  LOP3.LUT R49, R4, 0xffff, RZ, 0xc0, !PT ;  /* 0x0000ffff04317812 */ /* 0x000fc400078ec0ff */
[----:B------:R-:W-:Y:S01]  /*b5bc0*/  LOP3.LUT R3, R3, 0xffff, RZ, 0xc0, !PT ;  /* 0x0000ffff03037812 */ /* 0x000fe200078ec0ff */
[----:B------:R-:W-:Y:S01]  /*b5bd0*/  STL [R1+0xfc], R24 ;  /* 0x0000fc1801007387 */ /* 0x000fe20000100800 */
[--C-:B------:R-:W-:Y:S02]  /*b5be0*/  PRMT R4, R17, 0x3340, R1.reuse ;  /* 0x0000334011047816 */ /* 0x100fe40000000001 */
[----:B------:R-:W-:Y:S01]  /*b5bf0*/  LOP3.LUT R53, R53, 0xffff, RZ, 0xc0, !PT ;  /* 0x0000ffff35357812 */ /* 0x000fe200078ec0ff */
[----:B------:R0:W-:Y:S01]  /*b5c00*/  STL [R1+0x104], R18 ;  /* 0x0001041201007387 */ /* 0x0001e20000100800 */
[----:B-1----:R-:W-:Y:S02]  /*b5c10*/  PRMT R0, R54, 0x3340, R1 ;  /* 0x0000334036007816 */ /* 0x002fe40000000001 */
[----:B0-----:R-:W-:Y:S01]  /*b5c20*/  PRMT R17, R47, 0x3340, R48 ;  /* 0x000033402f117816 */ /* 0x001fe20000000030 */
[----:B------:R-:W-:Y:S01]  /*b5c30*/  STL [R1+0x45ac], R54 ;  /* 0x0045ac3601007387 */ /* 0x000fe20000100800 */
[----:B------:R-:W-:-:S02]  /*b5c40*/  LOP3.LUT R38, R38, 0xffff, RZ, 0xc0, !PT ;  /* 0x0000ffff26267812 */ /* 0x000fc400078ec0ff */
[----:B------:R-:W-:Y:S01]  /*b5c50*/  PRMT R0, R17, 0x5410, R0 ;  /* 0x0000541011007816 */ /* 0x000fe20000000000 */
[----:B------:R0:W-:Y:S01]  /*b5c60*/  STL [R1+0x47c], R3 ;  /* 0x00047c0301007387 */ /* 0x0001e20000100800 */
[----:B------:R-:W-:Y:S02]  /*b5c70*/  PRMT R2, R49, 0x3340, R1 ;  /* 0x0000334031027816 */ /* 0x000fe40000000001 */
[----:B------:R-:W-:Y:S02]  /*b5c80*/  PRMT R18, R18, 0x3340, R53 ;  /* 0x0000334012127816 */ /* 0x000fe40000000035 */
[----:B------:R-:W-:Y:S01]  /*b5c90*/  PRMT R19, R24, 0x3340, R38 ;  /* 0x0000334018137816 */ /* 0x000fe20000000026 */
[----:B------:R-:W-:Y:S01]  /*b5ca0*/  STL [R1+0x45b4], R49 ;  /* 0x0045b43101007387 */ /* 0x000fe20000100800 */
[----:B------:R-:W-:Y:S02]  /*b5cb0*/  PRMT R20, R20, 0x3340, R23 ;  /* 0x0000334014147816 */ /* 0x000fe40000000017 */
[----:B0-----:R-:W-:Y:S01]  /*b5cc0*/  PRMT R3, R3, 0x3340, R1 ;  /* 0x0000334003037816 */ /* 0x001fe20000000001 */
[----:B------:R-:W-:Y:S01]  /*b5cd0*/  STL [R1+0x45c8], R48 ;  /* 0x0045c83001007387 */ /* 0x000fe20000100800 */
[----:B------:R-:W-:-:S02]  /*b5ce0*/  PRMT R2, R19, 0x5410, R2 ;  /* 0x0000541013027816 */ /* 0x000fc40000000002 */
[----:B------:R-:W-:Y:S01]  /*b5cf0*/  PRMT R3, R18, 0x5410, R3 ;  /* 0x0000541012037816 */ /* 0x000fe20000000003 */
[----:B------:R0:W-:Y:S04]  /*b5d00*/  STL [R1+0x488], R0 ;  /* 0x0004880001007387 */ /* 0x0001e80000100800 */
[----:B------:R-:W-:Y:S01]  /*b5d10*/  STL [R1+0x484], R3 ;  /* 0x0004840301007387 */ /* 0x000fe20000100800 */
[----:B0-----:R-:W-:-:S03]  /*b5d20*/  PRMT R0, R20, 0x5410, R4 ;  /* 0x0000541014007816 */ /* 0x001fc60000000004 */
[----:B------:R-:W-:Y:S04]  /*b5d30*/  STL [R1+0x480], R2 ;  /* 0x0004800201007387 */ /* 0x000fe80000100800 */
[----:B------:R0:W-:Y:S04]  /*b5d40*/  STL [R1+0x468], R0 ;  /* 0x0004680001007387 */ /* 0x0001e80000100800 */
[----:B------:R-:W4:Y:S04]  /*b5d50*/  LDL.LU R33, [R1+0x15c] ;  /* 0x00015c0001217983 */ /* 0x000f280000300800 */
[----:B------:R-:W4:Y:S04]  /*b5d60*/  LDL.LU R29, [R1+0x1d4] ;  /* 0x0001d400011d7983 */ /* 0x000f280000300800 */
[----:B------:R-:W4:Y:S01]  /*b5d70*/  LDL.LU R28, [R1+0x1ac] ;  /* 0x0001ac00011c7983 */ /* 0x000f220000300800 */
[----:B---3--:R-:W-:-:S02]  /*b5d80*/  LOP3.LUT R18, R9, 0xffff, RZ, 0xc0, !PT ;  /* 0x0000ffff09127812 */ /* 0x008fc400078ec0ff */
[----:B--2---:R-:W-:-:S03]  /*b5d90*/  LOP3.LUT R50, R5, 0xffff, RZ, 0xc0, !PT ;  /* 0x0000ffff05327812 */ /* 0x004fc600078ec0ff */
[----:B------:R1:W-:Y:S04]  /*b5da0*/  STL [R1+0x124], R18 ;  /* 0x0001241201007387 */ /* 0x0003e80000100800 */
[----:B------:R-:W2:Y:S01]  /*b5db0*/  LDL.LU R5, [R1+0x160] ;  /* 0x0001600001057983 */ /* 0x000ea20000300800 */
[----:B----4-:R-:W-:-:S03]  /*b5dc0*/  LOP3.LUT R51, R12, 0xffff, RZ, 0xc0, !PT ;  /* 0x0000ffff0c337812 */ /* 0x010fc600078ec0ff */
[----:B------:R-:W3:Y:S01]  /*b5dd0*/  LDL.LU R12, [R1+0x178] ;  /* 0x00017800010c7983 */ /* 0x000ee20000300800 */
[----:B------:R-:W-:-:S03]  /*b5de0*/  LOP3.LUT R37, R11, 0xffff, RZ, 0xc0, !PT ;  /* 0x0000ffff0b257812 */ /* 0x000fc600078ec0ff */
[----:B------:R-:W4:Y:S04]  /*b5df0*/  LDL.LU R9, [R1+0x140] ;  /* 0x0001400001097983 */ /* 0x000f280000300800 */
[----:B------:R-:W4:Y:S01]  /*b5e00*/  LDL.LU R11, [R1+0x118] ;  /* 0x00011800010b7983 */ /* 0x000f220000300800 */
[----:B------:R-:W-:-:S03]  /*b5e10*/  LOP3.LUT R52, R56, 0xffff, RZ, 0xc0, !PT ;  /* 0x0000ffff38347812 */ /* 0x000fc600078ec0ff */
[----:B------:R-:W4:Y:S01]  /*b5e20*/  LDL.LU R56, [R1+0x110] ;  /* 0x0001100001387983 */ /* 0x000f220000300800 */
[----:B------:R-:W-:-:S03]  /*b5e30*/  LOP3.LUT R39, R57, 0xffff, RZ, 0xc0, !PT ;  /* 0x0000ffff39277812 */ /* 0x000fc600078ec0ff */
[----:B------:R-:W4:Y:S01]  /*b5e40*/  LDL.LU R57, [R1+0xd8] ;  /* 0x0000d80001397983 */ /* 0x000f220000300800 */
[----:B------:R-:W-:Y:S02]  /*b5e50*/  LOP3.LUT R20, R43, 0xffff, RZ, 0xc0, !PT ;  /* 0x0000ffff2b147812 */ /* 0x000fe400078ec0ff */
[----:B0-----:R-:W-:Y:S02]  /*b5e60*/  PRMT R0, R52, 0x3340, R1 ;  /* 0x0000334034007816 */ /* 0x001fe40000000001 */
[----:B------:R-:W-:Y:S02]  /*b5e70*/  PRMT R17, R50, 0x3340, R51 ;  /* 0x0000334032117816 */ /* 0x000fe40000000033 */
[----:B------:R-:W-:Y:S02]  /*b5e80*/  LOP3.LUT R40, R44, 0xffff, RZ, 0xc0, !PT ;  /* 0x0000ffff2c287812 */ /* 0x000fe400078ec0ff */
[----:B------:R-:W-:Y:S02]  /*b5e90*/  LOP3.LUT R41, R41, 0xffff, RZ, 0xc0, !PT ;  /* 0x0000ffff29297812 */ /* 0x000fe400078ec0ff */
[----:B------:R-:W-:-:S02]  /*b5ea0*/  LOP3.LUT R43, R22, 0xffff, RZ, 0xc0, !PT ;  /* 0x0000ffff162b7812 */ /* 0x000fc400078ec0ff */
[----:B------:R-:W-:Y:S02]  /*b5eb0*/  PRMT R2, R39, 0x3340, R1 ;  /* 0x0000334027027816 */ /* 0x000fe40000000001 */
[----:B-1----:R-:W-:Y:S02]  /*b5ec0*/  PRMT R18, R18, 0x3340, R37 ;  /* 0x0000334012127816 */ /* 0x002fe40000000025 */
[----:B------:R-:W-:Y:S02]  /*b5ed0*/  LOP3.LUT R23, R34, 0xffff, RZ, 0xc0, !PT ;  /* 0x0000ffff22177812 */ /* 0x000fe400078ec0ff */
[----:B------:R-:W-:Y:S01]  /*b5ee0*/  LOP3.LUT R42, R21, 0xffff, RZ, 0xc0, !PT ;  /* 0x0000ffff152a7812 */ /* 0x000fe200078ec0ff */
[----:B------:R0:W-:Y:S01]  /*b5ef0*/  STL [R1+0x158], R20 ;  /* 0x0001581401007387 */ /* 0x0001e20000100800 */
[----:B------:R-:W-:Y:S02]  /*b5f00*/  PRMT R0, R17, 0x5410, R0 ;  /* 0x0000541011007816 */ /* 0x000fe40000000000 */
[----:B------:R-:W-:-:S02]  /*b5f10*/  PRMT R3, R43, 0x3340, R1 ;  /* 0x000033402b037816 */ /* 0x000fc40000000001 */
[----:B------:R-:W-:Y:S02]  /*b5f20*/  PRMT R19, R40, 0x3340, R41 ;  /* 0x0000334028137816 */ /* 0x000fe40000000029 */
[----:B------:R-:W-:Y:S02]  /*b5f30*/  PRMT R17, R18, 0x5410, R2 ;  /* 0x0000541012117816 */ /* 0x000fe40000000002 */
[----:B------:R-:W-:Y:S02]  /*b5f40*/  PRMT R4, R42, 0x3340, R1 ;  /* 0x000033402a047816 */ /* 0x000fe40000000001 */
[----:B0-----:R-:W-:Y:S01]  /*b5f50*/  PRMT R20, R20, 0x3340, R23 ;  /* 0x0000334014147816 */ /* 0x001fe20000000017 */
[----:B------:R-:W-:Y:S01]  /*b5f60*/  STL [R1+0x154], R23 ;  /* 0x0001541701007387 */ /* 0x000fe20000100800 */
[----:B------:R-:W-:-:S03]  /*b5f70*/  PRMT R2, R19, 0x5410, R3 ;  /* 0x0000541013027816 */ /* 0x000fc60000000003 */
[----:B------:R0:W-:Y:S04]  /*b5f80*/  STL [R1+0x464], R0 ;  /* 0x0004640001007387 */ /* 0x0001e80000100800 */
[----:B------:R1:W-:Y:S01]  /*b5f90*/  STL [R1+0x460], R17 ;  /* 0x0004601101007387 */ /* 0x0003e20000100800 */
[----:B0-----:R-:W-:-:S03]  /*b5fa0*/  PRMT R0, R20, 0x5410, R4 ;  /* 0x0000541014007816 */ /* 0x001fc60000000004 */
[----:B------:R-:W-:Y:S04]  /*b5fb0*/  STL [R1+0x444], R2 ;  /* 0x0004440201007387 */ /* 0x000fe80000100800 */
[----:B------:R0:W-:Y:S01]  /*b5fc0*/  STL [R1+0x440], R0 ;  /* 0x0004400001007387 */ /* 0x0001e20000100800 */
[----:B-1----:R-:W-:Y:S02]  /*b5fd0*/  LOP3.LUT R17, R33, 0xffff, RZ, 0xc0, !PT ;  /* 0x0000ffff21117812 */ /* 0x002fe400078ec0ff */
[----:B------:R-:W-:-:S03]  /*b5fe0*/  LOP3.LUT R18, R29, 0xffff, RZ, 0xc0, !PT ;  /* 0x0000ffff1d127812 */ /* 0x000fc600078ec0ff */
[----:B------:R1:W-:Y:S01]  /*b5ff0*/  STL [R1+0x15c], R17 ;  /* 0x00015c1101007387 */ /* 0x0003e20000100800 */
[----:B------:R-:W-:-:S03]  /*b6000*/  LOP3.LUT R19, R28, 0xffff, RZ, 0xc0, !PT ;  /* 0x0000ffff1c137812 */ /* 0x000fc600078ec0ff */
[----:B------:R0:W-:Y:S01]  /*b6010*/  STL [R1+0xb0], R18 ;  /* 0x0000b01201007387 */ /* 0x0001e20000100800 */
[----:B--2---:R-:W-:Y:S02]  /*b6020*/  LOP3.LUT R22, R5, 0xffff, RZ, 0xc0, !PT ;  /* 0x0000ffff05167812 */ /* 0x004fe400078ec0ff */
[----:B---3--:R-:W-:-:S03]  /*b6030*/  LOP3.LUT R21, R12, 0xffff, RZ, 0xc0, !PT ;  /* 0x0000ffff0c157812 */ /* 0x008fc600078ec0ff */
[----:B------:R-:W-:Y:S04]  /*b6040*/  STL [R1+0x160], R22 ;  /* 0x0001601601007387 */ /* 0x000fe80000100800 */
[----:B------:R-:W2:Y:S04]  /*b6050*/  LDL.LU R12, [R1+0x1e0] ;  /* 0x0001e000010c7983 */ /* 0x000ea80000300800 */
[----:B------:R-:W-:Y:S04]  /*b6060*/  STL [R1+0x1ac], R19 ;  /* 0x0001ac1301007387 */ /* 0x000fe80000100800 */
[----:B------:R-:W-:Y:S01]  /*b6070*/  STL [R1+0x12c], R21 ;  /* 0x00012c1501007387 */ /* 0x000fe20000100800 */
[----:B----4-:R-:W-:-:S03]  /*b6080*/  LOP3.LUT R33, R11, 0xffff, RZ, 0xc0, !PT ;  /* 0x0000ffff0b217812 */ /* 0x010fc600078ec0ff */
[----:B------:R-:W3:Y:S01]  /*b6090*/  LDL.LU R23, [R1+0x1fc] ;  /* 0x0001fc0001177983 */ /* 0x000ee20000300800 */
[----:B------:R-:W-:-:S03]  /*b60a0*/  LOP3.LUT R20, R9, 0xffff, RZ, 0xc0, !PT ;  /* 0x0000ffff09147812 */ /* 0x000fc600078ec0ff */
[----:B------:R-:W4:Y:S04]  /*b60b0*/  LDL.LU R5, [R1+0x1dc] ;  /* 0x0001dc0001057983 */ /* 0x000f280000300800 */
[----:B------:R-:W4:Y:S04]  /*b60c0*/  LDL.LU R30, [R1+0x1c0] ;  /* 0x0001c000011e7983 */ /* 0x000f280000300800 */
[----:B------:R-:W4:Y:S01]  /*b60d0*/  LDL.LU R11, [R1+0x1b4] ;  /* 0x0001b400010b7983 */ /* 0x000f220000300800 */
[----:B------:R-:W-:-:S03]  /*b60e0*/  LOP3.LUT R34, R56, 0xffff, RZ, 0xc0, !PT ;  /* 0x0000ffff38227812 */ /* 0x000fc600078ec0ff */
[----:B------:R-:W-:Y:S04]  /*b60f0*/  STL [R1+0x140], R20 ;  /* 0x0001401401007387 */ /* 0x000fe80000100800 */
[----:B------:R-:W4:Y:S04]  /*b6100*/  LDL.LU R9, [R1+0x1b0] ;  /* 0x0001b00001097983 */ /* 0x000f280000300800 */
[----:B------:R-:W4:Y:S01]  /*b6110*/  LDL.LU R56, [R1+0x17c] ;  /* 0x00017c0001387983 */ /* 0x000f220000300800 */
[----:B------:R-:W-:-:S03]  /*b6120*/  LOP3.LUT R4, R57, 0xffff, RZ, 0xc0, !PT ;  /* 0x0000ffff39047812 */ /* 0x000fc600078ec0ff */
[----:B------:R-:W4:Y:S04]  /*b6130*/  LDL.LU R57, [R1+0x16c] ;  /* 0x00016c0001397983 */ /* 0x000f280000300800 */
[----:B------:R0:W-:Y:S04]  /*b6140*/  STL [R1+0x420], R4 ;  /* 0x0004200401007387 */ /* 0x0001e80000100800 */
[----:B------:R-:W4:Y:S01]  /*b6150*/  LDL.LU R31, [R1+0xf0] ;  /* 0x0000f000011f7983 */ /* 0x000f220000300800 */
[----:B------:R-:W-:-:S03]  /*b6160*/  LOP3.LUT R44, R6, 0xffff, RZ, 0xc0, !PT ;  /* 0x0000ffff062c7812 */ /* 0x000fc600078ec0ff */
[----:B------:R-:W4:Y:S01]  /*b6170*/  LDL.LU R27, [R1+0x14c] ;  /* 0x00014c00011b7983 */ /* 0x000f220000300800 */
[----:B------:R-:W-:-:S03]  /*b6180*/  LOP3.LUT R45, R45, 0xffff, RZ, 0xc0, !PT ;  /* 0x0000ffff2d2d7812 */ /* 0x000fc600078ec0ff */
[----:B------:R-:W4:Y:S01]  /*b6190*/  LDL.LU R29, [R1+0x150] ;  /* 0x00015000011d7983 */ /* 0x000f220000300800 */
[----:B------:R-:W-:-:S03]  /*b61a0*/  LOP3.LUT R46, R46, 0xffff, RZ, 0xc0, !PT ;  /* 0x0000ffff2e2e7812 */ /* 0x000fc600078ec0ff */
[----:B------:R-:W4:Y:S01]  /*b61b0*/  LDL.LU R28, [R1+0x11c] ;  /* 0x00011c00011c7983 */ /* 0x000f220000300800 */
[--C-:B0-----:R-:W-:Y:S02]  /*b61c0*/  PRMT R0, R44, 0x3340, R1.reuse ;  /* 0x000033402c007816 */ /* 0x101fe40000000001 */
[----:B------:R-:W-:Y:S02]  /*b61d0*/  PRMT R6, R45, 0x3340, R46 ;  /* 0x000033402d067816 */ /* 0x000fe4000000002e */
[--C-:B------:R-:W-:Y:S02]  /*b61e0*/  PRMT R2, R33, 0x3340, R1.reuse ;  /* 0x0000334021027816 */ /* 0x100fe40000000001 */
[----:B-1----:R-:W-:Y:S02]  /*b61f0*/  PRMT R17, R17, 0x3340, R22 ;  /* 0x0000334011117816 */ /* 0x002fe40000000016 */
[----:B------:R-:W-:Y:S02]  /*b6200*/  PRMT R0, R6, 0x5410, R0 ;  /* 0x0000541006007816 */ /* 0x000fe40000000000 */
[----:B------:R-:W-:-:S02]  /*b6210*/  PRMT R3, R34, 0x3340, R1 ;  /* 0x0000334022037816 */ /* 0x000fc40000000001 */
[----:B------:R-:W-:Y:S02]  /*b6220*/  PRMT R18, R18, 0x3340, R21 ;  /* 0x0000334012127816 */ /* 0x000fe40000000015 */
[----:B------:R-:W-:Y:S02]  /*b6230*/  PRMT R4, R4, 0x3340, R1 ;  /* 0x0000334004047816 */ /* 0x000fe40000000001 */
[----:B------:R-:W-:Y:S01]  /*b6240*/  PRMT R19, R19, 0x3340, R20 ;  /* 0x0000334013137816 */ /* 0x000fe20000000014 */
[----:B------:R0:W-:Y:S01]  /*b6250*/  STL [R1+0x434], R0 ;  /* 0x0004340001007387 */ /* 0x0001e20000100800 */
[----:B------:R-:W-:Y:S02]  /*b6260*/  PRMT R6, R17, 0x5410, R2 ;  /* 0x0000541011067816 */ /* 0x000fe40000000002 */
[----:B------:R-:W-:-:S03]  /*b6270*/  PRMT R2, R18, 0x5410, R3 ;  /* 0x0000541012027816 */ /* 0x000fc60000000003 */
[----:B------:R-:W-:Y:S01]  /*b6280*/  STL [R1+0x41c], R6 ;  /* 0x00041c0601007387 */ /* 0x000fe20000100800 */
[----:B0-----:R-:W-:-:S03]  /*b6290*/  PRMT R0, R19, 0x5410, R4 ;  /* 0x0000541013007816 */ /* 0x001fc60000000004 */
[----:B------:R0:W-:Y:S04]  /*b62a0*/  STL [R1+0x418], R2 ;  /* 0x0004180201007387 */ /* 0x0001e80000100800 */
[----:B------:R1:W-:Y:S01]  /*b62b0*/  STL [R1+0x414], R0 ;  /* 0x0004140001007387 */ /* 0x0003e20000100800 */
[----:B--2---:R-:W-:-:S05]  /*b62c0*/  LOP3.LUT R12, R12, 0xffff, RZ, 0xc0, !PT ;  /* 0x0000ffff0c0c7812 */ /* 0x004fca00078ec0ff */
[----:B------:R-:W-:Y:S01]  /*b62d0*/  STL [R1+0x1e0], R12 ;  /* 0x0001e00c01007387 */ /* 0x000fe20000100800 */
[----:B---3--:R-:W-:Y:S02]  /*b62e0*/  LOP3.LUT R17, R23, 0xffff, RZ, 0xc0, !PT ;  /* 0x0000ffff17117812 */ /* 0x008fe400078ec0ff */
[----:B----4-:R-:W-:-:S03]  /*b62f0*/  LOP3.LUT R5, R5, 0xffff, RZ, 0xc0, !PT ;  /* 0x0000ffff05057812 */ /* 0x010fc600078ec0ff */
[----:B------:R-:W-:Y:S04]  /*b6300*/  STL [R1+0x1d4], R17 ;  /* 0x0001d41101007387 */ /* 0x000fe80000100800 */
[----:B------:R-:W2:Y:S01]  /*b6310*/  LDL.LU R24, [R1+0x1e4] ;  /* 0x0001e40001187983 */ /* 0x000ea20000300800 */
[----:B------:R-:W-:-:S03]  /*b6320*/  LOP3.LUT R18, R11, 0xffff, RZ, 0xc0, !PT ;  /* 0x0000ffff0b127812 */ /* 0x000fc600078ec0ff */
[----:B------:R-:W-:Y:S01]  /*b6330*/  STL [R1+0x1fc], R5 ;  /* 0x0001fc0501007387 */ /* 0x000fe20000100800 */
[----:B------:R-:W-:-:S03]  /*b6340*/  LOP3.LUT R20, R30, 0xffff, RZ, 0xc0, !PT ;  /* 0x0000ffff1e147812 */ /* 0x000fc600078ec0ff */
[----:B------:R-:W3:Y:S04]  /*b6350*/  LDL.LU R23, [R1+0x18c] ;  /* 0x00018c0001177983 */ /* 0x000ee80000300800 */
[----:B------:R-:W-:Y:S01]  /*b6360*/  STL [R1+0x1b4], R18 ;  /* 0x0001b41201007387 */ /* 0x000fe20000100800 */
[----:B------:R-:W-:-:S03]  /*b6370*/  LOP3.LUT R19, R9, 0xffff, RZ, 0xc0, !PT ;  /* 0x0000ffff09137812 */ /* 0x000fc600078ec0ff */
[----:B------:R-:W4:Y:S01]  /*b6380*/  LDL.LU R30, [R1+0x128] ;  /* 0x00012800011e7983 */ /* 0x000f220000300800 */
[----:B------:R-:W-:-:S03]  /*b6390*/  LOP3.LUT R9, R56, 0xffff, RZ, 0xc0, !PT ;  /* 0x0000ffff38097812 */ /* 0x000fc600078ec0ff */
[----:B------:R-:W4:Y:S04]  /*b63a0*/  LDL.LU R11, [R1+0x7c] ;  /* 0x00007c00010b7983 */ /* 0x000f280000300800 */
[----:B------:R-:W4:Y:S01]  /*b63b0*/  LDL.LU R56, [R1+0x74] ;  /* 0x0000740001387983 */ /* 0x000f220000300800 */
[----:B------:R-:W-:-:S03]  /*b63c0*/  LOP3.LUT R21, R57, 0xffff, RZ, 0xc0, !PT ;  /* 0x0000ffff39157812 */ /* 0x000fc600078ec0ff */
[----:B------:R-:W-:Y:S04]  /*b63d0*/  STL [R1+0x178], R19 ;  /* 0x0001781301007387 */ /* 0x000fe80000100800 */
[----:B------:R-:W4:Y:S01]  /*b63e0*/  LDL.LU R57, [R1+0x3c] ;  /* 0x00003c0001397983 */ /* 0x000f220000300800 */
[----:B0-----:R-:W-:Y:S02]  /*b63f0*/  LOP3.LUT R2, R27, 0xffff, RZ, 0xc0, !PT ;  /* 0x0000ffff1b027812 */ /* 0x001fe400078ec0ff */
[----:B------:R-:W-:Y:S01]  /*b6400*/  LOP3.LUT R3, R29, 0xffff, RZ, 0xc0, !PT ;  /* 0x0000ffff1d037812 */ /* 0x000fe200078ec0ff */
[----:B------:R-:W-:Y:S01]  /*b6410*/  STL [R1+0x1c0], R9 ;  /* 0x0001c00901007387 */ /* 0x000fe20000100800 */
[----:B------:R-:W-:-:S03]  /*b6420*/  LOP3.LUT R4, R28, 0xffff, RZ, 0xc0, !PT ;  /* 0x0000ffff1c047812 */ /* 0x000fc600078ec0ff */
[----:B------:R0:W-:Y:S01]  /*b6430*/  STL [R1+0x17c], R2 ;  /* 0x00017c0201007387 */ /* 0x0001e20000100800 */
[----:B------:R-:W-:-:S03]  /*b6440*/  LOP3.LUT R31, R31, 0xffff, RZ, 0xc0, !PT ;  /* 0x0000ffff1f1f7812 */ /* 0x000fc600078ec0ff */
[----:B------:R0:W-:Y:S01]  /*b6450*/  STL [R1+0xd8], R3 ;  /* 0x0000d80301007387 */ /* 0x0001e20000100800 */
[----:B-1----:R-:W-:-:S03]  /*b6460*/  PRMT R0, R31, 0x3340, R1 ;  /* 0x000033401f007816 */ /* 0x002fc60000000001 */
[----:B------:R-:W4:Y:S01]  /*b6470*/  LDL.LU R27, [R1+0x18] ;  /* 0x00001800011b7983 */ /* 0x000f220000300800 */
[----:B------:R-:W-:-:S03]  /*b6480*/  PRMT R6, R20, 0x3340, R21 ;  /* 0x0000334014067816 */ /* 0x000fc60000000015 */
[----:B------:R1:W-:Y:S01]  /*b6490*/  STL [R1+0x240], R4 ;  /* 0x0002400401007387 */ /* 0x0003e20000100800 */
[----:B0-----:R-:W-:-:S03]  /*b64a0*/  PRMT R2, R2, 0x3340, R1 ;  /* 0x0000334002027816 */ /* 0x001fc60000000001 */
[----:B------:R-:W4:Y:S01]  /*b64b0*/  LDL.LU R29, [R1+0x10] ;  /* 0x00001000011d7983 */ /* 0x000f220000300800 */
[----:B------:R-:W-:Y:S02]  /*b64c0*/  PRMT R17, R17, 0x3340, R19 ;  /* 0x0000334011117816 */ /* 0x000fe40000000013 */
[----:B------:R-:W-:Y:S02]  /*b64d0*/  PRMT R3, R3, 0x3340, R1 ;  /* 0x0000334003037816 */ /* 0x000fe40000000001 */
[----:B------:R-:W-:Y:S02]  /*b64e0*/  PRMT R18, R12, 0x3340, R18 ;  /* 0x000033400c127816 */ /* 0x000fe40000000012 */
[----:B------:R-:W-:Y:S02]  /*b64f0*/  PRMT R0, R6, 0x5410, R0 ;  /* 0x0000541006007816 */ /* 0x000fe40000000000 */
[----:B------:R-:W-:Y:S02]  /*b6500*/  PRMT R19, R5, 0x3340, R9 ;  /* 0x0000334005137816 */ /* 0x000fe40000000009 */
[----:B-1----:R-:W-:-:S02]  /*b6510*/  PRMT R4, R4, 0x3340, R1 ;  /* 0x0000334004047816 */ /* 0x002fc40000000001 */
[----:B------:R-:W-:Y:S01]  /*b6520*/  PRMT R5, R17, 0x5410, R2 ;  /* 0x0000541011057816 */ /* 0x000fe20000000002 */
[----:B------:R0:W-:Y:S01]  /*b6530*/  STL [R1+0x408], R0 ;  /* 0x0004080001007387 */ /* 0x0001e20000100800 */
[----:B------:R-:W-:-:S03]  /*b6540*/  PRMT R2, R18, 0x5410, R3 ;  /* 0x0000541012027816 */ /* 0x000fc60000000003 */
[----:B------:R1:W-:Y:S04]  /*b6550*/  STL [R1+0x2f4], R5 ;  /* 0x0002f40501007387 */ /* 0x0003e80000100800 */
[----:B------:R-:W4:Y:S01]  /*b6560*/  LDL.LU R28, [R1+0x6c] ;  /* 0x00006c00011c7983 */ /* 0x000f220000300800 */
[----:B0-----:R-:W-:-:S03]  /*b6570*/  PRMT R0, R19, 0x5410, R4 ;  /* 0x0000541013007816 */ /* 0x001fc60000000004 */
[----:B------:R-:W-:Y:S04]  /*b6580*/  STL [R1+0x2ec], R2 ;  /* 0x0002ec0201007387 */ /* 0x000fe80000100800 */
[----:B-1----:R-:W4:Y:S04]  /*b6590*/  LDL.LU R5, [R1+0x68] ;  /* 0x0000680001057983 */ /* 0x002f280000300800 */
[----:B------:R4:W-:Y:S04]  /*b65a0*/  STL [R1+0x2f0], R0 ;  /* 0x0002f00001007387 */ /* 0x0009e80000100800 */
[----:B------:R-:W4:Y:S04]  /*b65b0*/  LDL.LU R9, [R1+0x64] ;  /* 0x0000640001097983 */ /* 0x000f280000300800 */
[----:B------:R-:W4:Y:S01]  /*b65c0*/  LDL.LU R12, [R1+0x30] ;  /* 0x00003000010c7983 */ /* 0x000f220000300800 */
[----:B--2---:R-:W-:-:S02]  /*b65d0*/  LOP3.LUT R6, R24, 0xffff, RZ, 0xc0, !PT ;  /* 0x0000ffff18067812 */ /* 0x004fc400078ec0ff */
[----:B---3--:R-:W-:-:S03]  /*b65e0*/  LOP3.LUT R26, R23, 0xffff, RZ, 0xc0, !PT ;  /* 0x0000ffff171a7812 */ /* 0x008fc600078ec0ff */
[----:B------:R-:W-:Y:S01]  /*b65f0*/  STL [R1+0x16c], R6 ;  /* 0x00016c0601007387 */ /* 0x000fe20000100800 */
[----:B----4-:R-:W-:-:S03]  /*b6600*/  LOP3.LUT R0, R30, 0xffff, RZ, 0xc0, !PT ;  /* 0x0000ffff1e007812 */ /* 0x010fc600078ec0ff */
[----:B------:R-:W-:Y:S01]  /*b6610*/  STL [R1+0x150], R26 ;  /* 0x0001501a01007387 */ /* 0x000fe20000100800 */
[----:B------:R-:W-:-:S03]  /*b6620*/  LOP3.LUT R17, R11, 0xffff, RZ, 0xc0, !PT ;  /* 0x0000ffff0b117812 */ /* 0x000fc600078ec0ff */
[----:B------:R0:W-:Y:S01]  /*b6630*/  STL [R1+0x14c], R0 ;  /* 0x00014c0001007387 */ /* 0x0001e20000100800 */
[----:B------:R-:W-:-:S03]  /*b6640*/  LOP3.LUT R23, R56, 0xffff, RZ, 0xc0, !PT ;  /* 0x0000ffff38177812 */ /* 0x000fc600078ec0ff */
[----:B------:R-:W2:Y:S04]  /*b6650*/  LDL.LU R11, [R1+0xc] ;  /* 0x00000c00010b7983 */ /* 0x000ea80000300800 */
[----:B------:R1:W-:Y:S01]  /*b6660*/  STL [R1+0x24c], R17 ;  /* 0x00024c1101007387 */ /* 0x0003e20000100800 */
[----:B------:R-:W-:-:S03]  /*b6670*/  LOP3.LUT R18, R57, 0xffff, RZ, 0xc0, !PT ;  /* 0x0000ffff39127812 */ /* 0x000fc600078ec0ff */
[----:B------:R-:W-:Y:S04]  /*b6680*/  STL [R1+0x23c], R23 ;  /* 0x00023c1701007387 */ /* 0x000fe80000100800 */
[----:B------:R-:W3:Y:S04]  /*b6690*/  LDL.LU R56, [R1+0x8] ;  /* 0x0000080001387983 */ /* 0x000ee80000300800 */
[----:B------:R-:W4:Y:S01]  /*b66a0*/  LDL.LU R57, [R1+0x4] ;  /* 0x0000040001397983 */ /* 0x000f220000300800 */
[----:B------:R-:W-:Y:S02]  /*b66b0*/  LOP3.LUT R2, R25, 0xffff, RZ, 0xc0, !PT ;  /* 0x0000ffff19027812 */ /* 0x000fe400078ec0ff */
[----:B------:R-:W-:-:S02]  /*b66c0*/  LOP3.LUT R19, R61, 0xffff, RZ, 0xc0, !PT ;  /* 0x0000ffff3d137812 */ /* 0x000fc400078ec0ff */
[----:B------:R-:W-:Y:S01]  /*b66d0*/  LOP3.LUT R22, R27, 0xffff, RZ, 0xc0, !PT ;  /* 0x0000ffff1b167812 */ /* 0x000fe200078ec0ff */
[----:B------:R-:W-:Y:S01]  /*b66e0*/  STL [R1+0x284], R18 ;  /* 0x0002841201007387 */ /* 0x000fe20000100800 */
[----:B------:R-:W-:Y:S02]  /*b66f0*/  LOP3.LUT R3, R35, 0xffff, RZ, 0xc0, !PT ;  /* 0x0000ffff23037812 */ /* 0x000fe400078ec0ff */
[----:B------:R-:W-:Y:S02]  /*b6700*/  LOP3.LUT R4, R15, 0xffff, RZ, 0xc0, !PT ;  /* 0x0000ffff0f047812 */ /* 0x000fe400078ec0ff */
[----:B------:R-:W-:Y:S01]  /*b6710*/  LOP3.LUT R24, R29, 0xffff, RZ, 0xc0, !PT ;  /* 0x0000ffff1d187812 */ /* 0x000fe200078ec0ff */
[----:B------:R-:W-:Y:S01]  /*b6720*/  STL [R1+0x248], R22 ;  /* 0x0002481601007387 */ /* 0x000fe20000100800 */
[----:B0-----:R-:W-:Y:S02]  /*b6730*/  PRMT R0, R0, 0x3340, R1 ;  /* 0x0000334000007816 */ /* 0x001fe40000000001 */
[----:B------:R-:W-:Y:S01]  /*b6740*/  PRMT R6, R6, 0x3340, R26 ;  /* 0x0000334006067816 */ /* 0x000fe2000000001a */
[----:B------:R-:W-:Y:S01]  /*b6750*/  STL [R1+0x234], R24 ;  /* 0x0002341801007387 */ /* 0x000fe20000100800 */
[----:B------:R-:W-:-:S03]  /*b6760*/  PRMT R15, R23, 0x3340, R24 ;  /* 0x00003340170f7816 */ /* 0x000fc60000000018 */
[----:B------:R0:W-:Y:S01]  /*b6770*/  STL [R1+0x230], R2 ;  /* 0x0002300201007387 */ /* 0x0001e20000100800 */
[----:B------:R-:W-:-:S03]  /*b6780*/  PRMT R0, R6, 0x5410, R0 ;  /* 0x0000541006007816 */ /* 0x000fc60000000000 */
[----:B------:R-:W-:Y:S01]  /*b6790*/  STL [R1+0x278], R19 ;  /* 0x0002781301007387 */ /* 0x000fe20000100800 */
[----:B-1----:R-:W-:-:S03]  /*b67a0*/  PRMT R17, R17, 0x3340, R22 ;  /* 0x0000334011117816 */ /* 0x002fc60000000016 */
[----:B------:R1:W-:Y:S01]  /*b67b0*/  STL [R1+0x238], R3 ;  /* 0x0002380301007387 */ /* 0x0003e20000100800 */
[----:B0-----:R-:W-:-:S03]  /*b67c0*/  PRMT R2, R2, 0x3340, R1 ;  /* 0x0000334002027816 */ /* 0x001fc60000000001 */
[----:B------:R0:W-:Y:S01]  /*b67d0*/  STL [R1+0x26c], R4 ;  /* 0x00026c0401007387 */ /* 0x0001e20000100800 */
[----:B------:R-:W-:Y:S02]  /*b67e0*/  PRMT R18, R18, 0x3340, R19 ;  /* 0x0000334012127816 */ /* 0x000fe40000000013 */
[----:B------:R-:W-:Y:S02]  /*b67f0*/  PRMT R6, R15, 0x5410, R2 ;  /* 0x000054100f067816 */ /* 0x000fe40000000002 */
[--C-:B-1----:R-:W-:Y:S01]  /*b6800*/  PRMT R3, R3, 0x3340, R1.reuse ;  /* 0x0000334003037816 */ /* 0x102fe20000000001 */
[----:B------:R1:W-:Y:S01]  /*b6810*/  STL [R1+0x2d4], R0 ;  /* 0x0002d40001007387 */ /* 0x0003e20000100800 */
[----:B0-----:R-:W-:Y:S02]  /*b6820*/  PRMT R4, R4, 0x3340, R1 ;  /* 0x0000334004047816 */ /* 0x001fe40000000001 */
[----:B------:R-:W-:Y:S01]  /*b6830*/  PRMT R2, R17, 0x5410, R3 ;  /* 0x0000541011027816 */ /* 0x000fe20000000003 */
[----:B------:R0:W-:Y:S01]  /*b6840*/  STL [R1+0x344], R6 ;  /* 0x0003440601007387 */ /* 0x0001e20000100800 */
[----:B-1----:R-:W-:-:S03]  /*b6850*/  PRMT R0, R18, 0x5410, R4 ;  /* 0x0000541012007816 */ /* 0x002fc60000000004 */
[----:B------:R-:W-:Y:S01]  /*b6860*/  STL [R1+0x334], R2 ;  /* 0x0003340201007387 */ /* 0x000fe20000100800 */
[----:B0-----:R-:W-:-:S03]  /*b6870*/  LOP3.LUT R6, R9, 0xffff, RZ, 0xc0, !PT ;  /* 0x0000ffff09067812 */ /* 0x001fc600078ec0ff */
[----:B------:R0:W-:Y:S01]  /*b6880*/  STL [R1+0x338], R0 ;  /* 0x0003380001007387 */ /* 0x0001e20000100800 */
[----:B------:R-:W-:-:S03]  /*b6890*/  LOP3.LUT R23, R12, 0xffff, RZ, 0xc0, !PT ;  /* 0x0000ffff0c177812 */ /* 0x000fc600078ec0ff */
[----:B------:R-:W3:Y:S04]  /*b68a0*/  LDL.LU R49, [R1+0x228] ;  /* 0x0002280001317983 */ /* 0x000ee80000300800 */
[----:B------:R-:W3:Y:S04]  /*b68b0*/  LDL.LU R54, [R1+0x224] ;  /* 0x0002240001367983 */ /* 0x000ee80000300800 */
[----:B------:R-:W-:Y:S01]  /*b68c0*/  STL [R1+0x22c], R6 ;  /* 0x00022c0601007387 */ /* 0x000fe20000100800 */
[----:B------:R-:W-:-:S03]  /*b68d0*/  LOP3.LUT R22, R28, 0xffff, RZ, 0xc0, !PT ;  /* 0x0000ffff1c167812 */ /* 0x000fc600078ec0ff */
[----:B------:R-:W3:Y:S04]  /*b68e0*/  LDL.LU R12, [R1+0x1f8] ;  /* 0x0001f800010c7983 */ /* 0x000ee80000300800 */
[----:B------:R-:W3:Y:S01]  /*b68f0*/  LDL.LU R27, [R1+0x1d0] ;  /* 0x0001d000011b7983 */ /* 0x000ee20000300800 */
[----:B------:R-:W-:-:S03]  /*b6900*/  LOP3.LUT R24, R5, 0xffff, RZ, 0xc0, !PT ;  /* 0x0000ffff05187812 */ /* 0x000fc600078ec0ff */
[----:B------:R-:W3:Y:S04]  /*b6910*/  LDL.LU R29, [R1+0x1cc] ;  /* 0x0001cc00011d7983 */ /* 0x000ee80000300800 */
[----:B------:R-:W3:Y:S01]  /*b6920*/  LDL.LU R28, [R1+0x1a4] ;  /* 0x0001a400011c7983 */ /* 0x000ee20000300800 */
[----:B0-----:R-:W-:-:S03]  /*b6930*/  LOP3.LUT R0, R16, 0xffff, RZ, 0xc0, !PT ;  /* 0x0000ffff10007812 */ /* 0x001fc600078ec0ff */
[----:B------:R-:W3:Y:S04]  /*b6940*/  LDL.LU R5, [R1+0x174] ;  /* 0x0001740001057983 */ /* 0x000ee80000300800 */
[----:B------:R-:W3:Y:S01]  /*b6950*/  LDL.LU R9, [R1+0x170] ;  /* 0x0001700001097983 */ /* 0x000ee20000300800 */
[----:B--2---:R-:W-:Y:S02]  /*b6960*/  LOP3.LUT R26, R11, 0xffff, RZ, 0xc0, !PT ;  /* 0x0000ffff0b1a7812 */ /* 0x004fe400078ec0ff */
[----:B----4-:R-:W-:-:S05]  /*b6970*/  LOP3.LUT R15, R57, 0xffff, RZ, 0xc0, !PT ;  /* 0x0000ffff390f7812 */ /* 0x010fca00078ec0ff */
[----:B------:R-:W-:Y:S04]  /*b6980*/  STL [R1+0x1e4], R15 ;  /* 0x0001e40f01007387 */ /* 0x000fe80000100800 */
[----:B------:R0:W-:Y:S04]  /*b6990*/  STL [R1+0x64], R0 ;  /* 0x0000640001007387 */ /* 0x0001e80000100800 */
[----:B------:R-:W2:Y:S01]  /*b69a0*/  LDL.LU R11, [R1+0x138] ;  /* 0x00013800010b7983 */ /* 0x000ea20000300800 */
[----:B---3--:R-:W-:-:S03]  /*b69b0*/  LOP3.LUT R25, R56, 0xffff, RZ, 0xc0, !PT ;  /* 0x0000ffff38197812 */ /* 0x008fc600078ec0ff */
[----:B------:R-:W3:Y:S04]  /*b69c0*/  LDL.LU R56, [R1+0x60] ;  /* 0x0000600001387983 */ /* 0x000ee80000300800 */
[----:B------:R-:W4:Y:S01]  /*b69d0*/  LDL.LU R57, [R1] ;  /* 0x0000000001397983 */ /* 0x000f220000300800 */
[----:B------:R-:W-:Y:S02]  /*b69e0*/  LOP3.LUT R36, R36, 0xffff, RZ, 0xc0, !PT ;  /* 0x0000ffff24247812 */ /* 0x000fe400078ec0ff */
[----:B0-----:R-:W-:Y:S02]  /*b69f0*/  PRMT R0, R0, 0x3340, R1 ;  /* 0x0000334000007816 */ /* 0x001fe40000000001 */
[----:B------:R-:W-:Y:S02]  /*b6a00*/  PRMT R6, R6, 0x3340, R15 ;  /* 0x0000334006067816 */ /* 0x000fe4000000000f */
[----:B------:R-:W-:-:S02]  /*b6a10*/  LOP3.LUT R32, R32, 0xffff, RZ, 0xc0, !PT ;  /* 0x0000ffff20207812 */ /* 0x000fc400078ec0ff */
[----:B------:R-:W-:Y:S02]  /*b6a20*/  LOP3.LUT R30, R60, 0xffff, RZ, 0xc0, !PT ;  /* 0x0000ffff3c1e7812 */ /* 0x000fe400078ec0ff */
[----:B------:R-:W-:Y:S02]  /*b6a30*/  LOP3.LUT R35, R8, 0xffff, RZ, 0xc0, !PT ;  /* 0x0000ffff08237812 */ /* 0x000fe400078ec0ff */
[--C-:B------:R-:W-:Y:S02]  /*b6a40*/  PRMT R2, R36, 0x3340, R1.reuse ;  /* 0x0000334024027816 */ /* 0x100fe40000000001 */
[----:B------:R-:W-:Y:S02]  /*b6a50*/  PRMT R8, R22, 0x3340, R26 ;  /* 0x0000334016087816 */ /* 0x000fe4000000001a */
        /* <DEDUP_REMOVED lines=10> */
[----:B------:R-:W-:Y:S04]  /*b6b00*/  STL [R1+0x3c8], R2 ;  /* 0x0003c80201007387 */ /* 0x000fe80000100800 */
[----:B------:R0:W-:Y:S01]  /*b6b10*/  STL [R1+0x3c4], R0 ;  /* 0x0003c40001007387 */ /* 0x0001e20000100800 */
[----:B------:R-:W-:Y:S02]  /*b6b20*/  LOP3.LUT R18, R49, 0xffff, RZ, 0xc0, !PT ;  /* 0x0000ffff31127812 */ /* 0x000fe400078ec0ff */
[----:B------:R-:W-:-:S05]  /*b6b30*/  LOP3.LUT R8, R54, 0xffff, RZ, 0xc0, !PT ;  /* 0x0000ffff36087812 */ /* 0x000fca00078ec0ff */
[----:B------:R-:W-:Y:S01]  /*b6b40*/  STL [R1+0x1b0], R8 ;  /* 0x0001b00801007387 */ /* 0x000fe20000100800 */
[----:B------:R-:W-:-:S03]  /*b6b50*/  LOP3.LUT R12, R12, 0xffff, RZ, 0xc0, !PT ;  /* 0x0000ffff0c0c7812 */ /* 0x000fc600078ec0ff */
[----:B------:R-:W4:Y:S01]  /*b6b60*/  LDL.LU R54, [R1+0x25c] ;  /* 0x00025c0001367983 */ /* 0x000f220000300800 */
[----:B------:R-:W-:-:S03]  /*b6b70*/  LOP3.LUT R49, R29, 0xffff, RZ, 0xc0, !PT ;  /* 0x0000ffff1d317812 */ /* 0x000fc600078ec0ff */
[----:B------:R-:W-:Y:S01]  /*b6b80*/  STL [R1+0x1dc], R12 ;  /* 0x0001dc0c01007387 */ /* 0x000fe20000100800 */
[----:B------:R-:W-:-:S03]  /*b6b90*/  LOP3.LUT R15, R28, 0xffff, RZ, 0xc0, !PT ;  /* 0x0000ffff1c0f7812 */ /* 0x000fc600078ec0ff */
[----:B------:R-:W-:Y:S04]  /*b6ba0*/  STL [R1+0x18c], R49 ;  /* 0x00018c3101007387 */ /* 0x000fe80000100800 */
[----:B------:R-:W4:Y:S01]  /*b6bb0*/  LDL.LU R16, [R1+0x258] ;  /* 0x0002580001107983 */ /* 0x000f220000300800 */
[----:B------:R-:W-:-:S03]  /*b6bc0*/  LOP3.LUT R3, R9, 0xffff, RZ, 0xc0, !PT ;  /* 0x0000ffff09037812 */ /* 0x000fc600078ec0ff */
[----:B------:R1:W-:Y:S01]  /*b6bd0*/  STL [R1+0x1a4], R15 ;  /* 0x0001a40f01007387 */ /* 0x0003e20000100800 */
[----:B------:R-:W-:-:S03]  /*b6be0*/  LOP3.LUT R19, R27, 0xffff, RZ, 0xc0, !PT ;  /* 0x0000ffff1b137812 */ /* 0x000fc600078ec0ff */
[----:B------:R-:W4:Y:S01]  /*b6bf0*/  LDL.LU R60, [R1+0x220] ;  /* 0x00022000013c7983 */ /* 0x000f220000300800 */
[----:B0-----:R-:W-:-:S03]  /*b6c00*/  LOP3.LUT R0, R7, 0xffff, RZ, 0xc0, !PT ;  /* 0x0000ffff07007812 */ /* 0x001fc600078ec0ff */
[----:B------:R-:W4:Y:S01]  /*b6c10*/  LDL.LU R17, [R1+0x218] ;  /* 0x0002180001117983 */ /* 0x000f220000300800 */
[----:B------:R-:W-:-:S03]  /*b6c20*/  LOP3.LUT R27, R5, 0xffff, RZ, 0xc0, !PT ;  /* 0x0000ffff051b7812 */ /* 0x000fc600078ec0ff */
[----:B------:R-:W-:Y:S04]  /*b6c30*/  STL [R1+0x74], R3 ;  /* 0x0000740301007387 */ /* 0x000fe80000100800 */
[----:B------:R-:W4:Y:S04]  /*b6c40*/  LDL.LU R48, [R1+0x1f4] ;  /* 0x0001f40001307983 */ /* 0x000f280000300800 */
[----:B------:R-:W4:Y:S04]  /*b6c50*/  LDL.LU R5, [R1+0x1ec] ;  /* 0x0001ec0001057983 */ /* 0x000f280000300800 */
[----:B------:R-:W4:Y:S04]  /*b6c60*/  LDL.LU R9, [R1+0x1c4] ;  /* 0x0001c40001097983 */ /* 0x000f280000300800 */
[----:B------:R0:W-:Y:S01]  /*b6c70*/  STL [R1+0x398], R0 ;  /* 0x0003980001007387 */ /* 0x0001e20000100800 */
[----:B-1----:R-:W-:-:S02]  /*b6c80*/  PRMT R15, R12, 0x3340, R15 ;  /* 0x000033400c0f7816 */ /* 0x002fc4000000000f */
[----:B--2---:R-:W-:-:S05]  /*b6c90*/  LOP3.LUT R4, R11, 0xffff, RZ, 0xc0, !PT ;  /* 0x0000ffff0b047812 */ /* 0x004fca00078ec0ff */
[----:B------:R1:W-:Y:S01]  /*b6ca0*/  STL [R1+0x170], R4 ;  /* 0x0001700401007387 */ /* 0x0003e20000100800 */
[----:B---3--:R-:W-:-:S03]  /*b6cb0*/  LOP3.LUT R28, R56, 0xffff, RZ, 0xc0, !PT ;  /* 0x0000ffff381c7812 */ /* 0x008fc600078ec0ff */
[----:B------:R-:W2:Y:S04]  /*b6cc0*/  LDL.LU R11, [R1+0x1bc] ;  /* 0x0001bc00010b7983 */ /* 0x000ea80000300800 */
[----:B------:R-:W3:Y:S04]  /*b6cd0*/  LDL.LU R56, [R1+0x190] ;  /* 0x0001900001387983 */ /* 0x000ee80000300800 */
[----:B------:R-:W3:Y:S01]  /*b6ce0*/  LDL.LU R61, [R1+0x188] ;  /* 0x00018800013d7983 */ /* 0x000ee20000300800 */
[----:B----4-:R-:W-:-:S03]  /*b6cf0*/  LOP3.LUT R29, R57, 0xffff, RZ, 0xc0, !PT ;  /* 0x0000ffff391d7812 */ /* 0x010fc600078ec0ff */
[----:B------:R-:W4:Y:S04]  /*b6d00*/  LDL.LU R12, [R1+0x168] ;  /* 0x00016800010c7983 */ /* 0x000f280000300800 */
[----:B------:R-:W4:Y:S01]  /*b6d10*/  LDL.LU R57, [R1+0x164] ;  /* 0x0001640001397983 */ /* 0x000f220000300800 */
[----:B0-----:R-:W-:Y:S02]  /*b6d20*/  PRMT R0, R0, 0x3340, R1 ;  /* 0x0000334000007816 */ /* 0x001fe40000000001 */
[----:B------:R-:W-:Y:S02]  /*b6d30*/  PRMT R6, R28, 0x3340, R29 ;  /* 0x000033401c067816 */ /* 0x000fe4000000001d */
[----:B------:R-:W-:Y:S02]  /*b6d40*/  PRMT R2, R27, 0x3340, R1 ;  /* 0x000033401b027816 */ /* 0x000fe40000000001 */
[----:B------:R-:W-:-:S02]  /*b6d50*/  PRMT R7, R18, 0x3340, R19 ;  /* 0x0000334012077816 */ /* 0x000fc40000000013 */
[----:B------:R-:W-:Y:S02]  /*b6d60*/  PRMT R3, R3, 0x3340, R1 ;  /* 0x0000334003037816 */ /* 0x000fe40000000001 */
[----:B------:R-:W-:Y:S02]  /*b6d70*/  PRMT R8, R8, 0x3340, R49 ;  /* 0x0000334008087816 */ /* 0x000fe40000000031 */
[----:B------:R-:W-:Y:S02]  /*b6d80*/  PRMT R0, R6, 0x5410, R0 ;  /* 0x0000541006007816 */ /* 0x000fe40000000000 */
[----:B-1----:R-:W-:Y:S02]  /*b6d90*/  PRMT R4, R4, 0x3340, R1 ;  /* 0x0000334004047816 */ /* 0x002fe40000000001 */
[----:B------:R-:W-:Y:S01]  /*b6da0*/  PRMT R6, R7, 0x5410, R2 ;  /* 0x0000541007067816 */ /* 0x000fe20000000002 */
[----:B------:R0:W-:Y:S01]  /*b6db0*/  STL [R1+0x3c0], R0 ;  /* 0x0003c00001007387 */ /* 0x0001e20000100800 */
[----:B------:R-:W-:-:S03]  /*b6dc0*/  PRMT R2, R8, 0x5410, R3 ;  /* 0x0000541008027816 */ /* 0x000fc60000000003 */
[----:B------:R1:W-:Y:S01]  /*b6dd0*/  STL [R1+0x3a4], R6 ;  /* 0x0003a40601007387 */ /* 0x0003e20000100800 */
[----:B0-----:R-:W-:-:S03]  /*b6de0*/  PRMT R0, R15, 0x5410, R4 ;  /* 0x000054100f007816 */ /* 0x001fc60000000004 */
[----:B------:R-:W-:Y:S04]  /*b6df0*/  STL [R1+0x3a0], R2 ;  /* 0x0003a00201007387 */ /* 0x000fe80000100800 */
[----:B------:R-:W4:Y:S01]  /*b6e00*/  LDL.LU R49, [R1+0xc8] ;  /* 0x0000c80001317983 */ /* 0x000f220000300800 */
[----:B-1----:R-:W-:-:S03]  /*b6e10*/  LOP3.LUT R6, R54, 0xffff, RZ, 0xc0, !PT ;  /* 0x0000ffff36067812 */ /* 0x002fc600078ec0ff */
[----:B------:R3:W-:Y:S04]  /*b6e20*/  STL [R1+0x39c], R0 ;  /* 0x00039c0001007387 */ /* 0x0007e80000100800 */
[----:B------:R-:W4:Y:S04]  /*b6e30*/  LDL.LU R54, [R1+0xc0] ;  /* 0x0000c00001367983 */ /* 0x000f280000300800 */
[----:B------:R-:W-:Y:S01]  /*b6e40*/  STL [R1+0x224], R6 ;  /* 0x0002240601007387 */ /* 0x000fe20000100800 */
[----:B------:R-:W-:Y:S02]  /*b6e50*/  LOP3.LUT R7, R16, 0xffff, RZ, 0xc0, !PT ;  /* 0x0000ffff10077812 */ /* 0x000fe400078ec0ff */
[----:B------:R-:W-:-:S03]  /*b6e60*/  LOP3.LUT R8, R60, 0xffff, RZ, 0xc0, !PT ;  /* 0x0000ffff3c087812 */ /* 0x000fc600078ec0ff */
[----:B------:R-:W-:Y:S01]  /*b6e70*/  STL [R1+0x1d0], R7 ;  /* 0x0001d00701007387 */ /* 0x000fe20000100800 */
[----:B------:R-:W-:-:S03]  /*b6e80*/  LOP3.LUT R15, R17, 0xffff, RZ, 0xc0, !PT ;  /* 0x0000ffff110f7812 */ /* 0x000fc600078ec0ff */
[----:B------:R-:W-:Y:S01]  /*b6e90*/  STL [R1+0x2a0], R8 ;  /* 0x0002a00801007387 */ /* 0x000fe20000100800 */
[----:B------:R-:W-:Y:S02]  /*b6ea0*/  LOP3.LUT R60, R48, 0xffff, RZ, 0xc0, !PT ;  /* 0x0000ffff303c7812 */ /* 0x000fe400078ec0ff */
[----:B------:R-:W-:-:S03]  /*b6eb0*/  LOP3.LUT R48, R5, 0xffff, RZ, 0xc0, !PT ;  /* 0x0000ffff05307812 */ /* 0x000fc600078ec0ff */
[----:B------:R-:W-:Y:S01]  /*b6ec0*/  STL [R1+0x218], R60 ;  /* 0x0002183c01007387 */ /* 0x000fe20000100800 */
[----:B------:R-:W-:-:S03]  /*b6ed0*/  LOP3.LUT R17, R9, 0xffff, RZ, 0xc0, !PT ;  /* 0x0000ffff09117812 */ /* 0x000fc600078ec0ff */
[----:B------:R-:W-:Y:S04]  /*b6ee0*/  STL [R1+0x228], R15 ;  /* 0x0002280f01007387 */ /* 0x000fe80000100800 */
[----:B------:R-:W-:Y:S04]  /*b6ef0*/  STL [R1+0x1cc], R48 ;  /* 0x0001cc3001007387 */ /* 0x000fe80000100800 */
[----:B------:R-:W4:Y:S04]  /*b6f00*/  LDL.LU R5, [R1+0x90] ;  /* 0x0000900001057983 */ /* 0x000f280000300800 */
[----:B------:R-:W-:Y:S04]  /*b6f10*/  STL [R1+0x29c], R17 ;  /* 0x00029c1101007387 */ /* 0x000fe80000100800 */
[----:B------:R-:W4:Y:S01]  /*b6f20*/  LDL.LU R9, [R1+0x88] ;  /* 0x0000880001097983 */ /* 0x000f220000300800 */
[----:B--2---:R-:W-:-:S03]  /*b6f30*/  LOP3.LUT R16, R11, 0xffff, RZ, 0xc0, !PT ;  /* 0x0000ffff0b107812 */ /* 0x004fc600078ec0ff */
[----:B------:R-:W2:Y:S01]  /*b6f40*/  LDL.LU R11, [R1+0x5c] ;  /* 0x00005c00010b7983 */ /* 0x000ea20000300800 */
[----:B---3--:R-:W-:-:S03]  /*b6f50*/  LOP3.LUT R0, R56, 0xffff, RZ, 0xc0, !PT ;  /* 0x0000ffff38007812 */ /* 0x008fc600078ec0ff */
[----:B------:R-:W-:Y:S01]  /*b6f60*/  STL [R1+0x220], R16 ;  /* 0x0002201001007387 */ /* 0x000fe20000100800 */
[----:B------:R-:W-:-:S03]  /*b6f70*/  LOP3.LUT R2, R61, 0xffff, RZ, 0xc0, !PT ;  /* 0x0000ffff3d027812 */ /* 0x000fc600078ec0ff */
[----:B------:R-:W3:Y:S01]  /*b6f80*/  LDL.LU R56, [R1+0x54] ;  /* 0x0000540001387983 */ /* 0x000ee20000300800 */
[----:B----4-:R-:W-:-:S03]  /*b6f90*/  LOP3.LUT R3, R12, 0xffff, RZ, 0xc0, !PT ;  /* 0x0000ffff0c037812 */ /* 0x010fc600078ec0ff */
[----:B------:R0:W-:Y:S01]  /*b6fa0*/  STL [R1+0x1f8], R0 ;  /* 0x0001f80001007387 */ /* 0x0001e20000100800 */
[----:B------:R-:W-:-:S03]  /*b6fb0*/  LOP3.LUT R4, R57, 0xffff, RZ, 0xc0, !PT ;  /* 0x0000ffff39047812 */ /* 0x000fc600078ec0ff */
[----:B------:R-:W4:Y:S04]  /*b6fc0*/  LDL.LU R12, [R1+0x20] ;  /* 0x00002000010c7983 */ /* 0x000f280000300800 */
[----:B------:R1:W-:Y:S04]  /*b6fd0*/  STL [R1+0x1f4], R2 ;  /* 0x0001f40201007387 */ /* 0x0003e80000100800 */
[----:B------:R-:W4:Y:S01]  /*b6fe0*/  LDL.LU R57, [R1+0x1c] ;  /* 0x00001c0001397983 */ /* 0x000f220000300800 */
[----:B0-----:R-:W-:Y:S02]  /*b6ff0*/  PRMT R0, R0, 0x3340, R1 ;  /* 0x0000334000007816 */ /* 0x001fe40000000001 */
[----:B------:R-:W-:Y:S01]  /*b7000*/  PRMT R6, R6, 0x3340, R60 ;  /* 0x0000334006067816 */ /* 0x000fe2000000003c */
[----:B------:R0:W-:Y:S01]  /*b7010*/  STL [R1+0x298], R3 ;  /* 0x0002980301007387 */ /* 0x0001e20000100800 */
[----:B------:R-:W-:-:S02]  /*b7020*/  PRMT R7, R7, 0x3340, R48 ;  /* 0x0000334007077816 */ /* 0x000fc40000000030 */
[----:B-1----:R-:W-:Y:S01]  /*b7030*/  PRMT R2, R2, 0x3340, R1 ;  /* 0x0000334002027816 */ /* 0x002fe20000000001 */
[----:B------:R1:W-:Y:S01]  /*b7040*/  STL [R1+0x294], R4 ;  /* 0x0002940401007387 */ /* 0x0003e20000100800 */
[----:B------:R-:W-:Y:S02]  /*b7050*/  PRMT R0, R6, 0x5410, R0 ;  /* 0x0000541006007816 */ /* 0x000fe40000000000 */
[----:B------:R-:W-:Y:S02]  /*b7060*/  PRMT R8, R8, 0x3340, R17 ;  /* 0x0000334008087816 */ /* 0x000fe40000000011 */
[----:B------:R-:W-:Y:S02]  /*b7070*/  PRMT R15, R15, 0x3340, R16 ;  /* 0x000033400f0f7816 */ /* 0x000fe40000000010 */
[--C-:B0-----:R-:W-:Y:S02]  /*b7080*/  PRMT R3, R3, 0x3340, R1.reuse ;  /* 0x0000334003037816 */ /* 0x101fe40000000001 */
[----:B-1----:R-:W-:Y:S01]  /*b7090*/  PRMT R4, R4, 0x3340, R1 ;  /* 0x0000334004047816 */ /* 0x002fe20000000001 */
[----:B------:R0:W-:Y:S01]  /*b70a0*/  STL [R1+0x30c], R0 ;  /* 0x00030c0001007387 */ /* 0x0001e20000100800 */
[----:B------:R-:W-:-:S02]  /*b70b0*/  PRMT R6, R7, 0x5410, R2 ;  /* 0x0000541007067816 */ /* 0x000fc40000000002 */
[----:B------:R-:W-:Y:S02]  /*b70c0*/  PRMT R2, R8, 0x5410, R3 ;  /* 0x0000541008027816 */ /* 0x000fe40000000003 */
[----:B------:R-:W-:Y:S01]  /*b70d0*/  LOP3.LUT R7, R49, 0xffff, RZ, 0xc0, !PT ;  /* 0x0000ffff31077812 */ /* 0x000fe200078ec0ff */
[----:B------:R1:W-:Y:S01]  /*b70e0*/  STL [R1+0x308], R6 ;  /* 0x0003080601007387 */ /* 0x0003e20000100800 */
[----:B0-----:R-:W-:-:S03]  /*b70f0*/  PRMT R0, R15, 0x5410, R4 ;  /* 0x000054100f007816 */ /* 0x001fc60000000004 */
[----:B------:R-:W-:Y:S04]  /*b7100*/  STL [R1+0x304], R2 ;  /* 0x0003040201007387 */ /* 0x000fe80000100800 */
[----:B------:R0:W-:Y:S01]  /*b7110*/  STL [R1+0x300], R0 ;  /* 0x0003000001007387 */ /* 0x0001e20000100800 */
[----:B-1----:R-:W-:-:S03]  /*b7120*/  LOP3.LUT R6, R54, 0xffff, RZ, 0xc0, !PT ;  /* 0x0000ffff36067812 */ /* 0x002fc600078ec0ff */
[----:B------:R-:W4:Y:S04]  /*b7130*/  LDL.LU R61, [R1+0x260] ;  /* 0x00026000013d7983 */ /* 0x000f280000300800 */
[----:B------:R-:W4:Y:S04]  /*b7140*/  LDL.LU R48, [R1+0x200] ;  /* 0x0002000001307983 */ /* 0x000f280000300800 */
[----:B------:R-:W-:Y:S04]  /*b7150*/  STL [R1+0x290], R7 ;  /* 0x0002900701007387 */ /* 0x000fe80000100800 */
[----:B------:R1:W-:Y:S04]  /*b7160*/  STL [R1+0x25c], R6 ;  /* 0x00025c0601007387 */ /* 0x0003e80000100800 */
[----:B------:R-:W4:Y:S04]  /*b7170*/  LDL.LU R49, [R1+0x1a0] ;  /* 0x0001a00001317983 */ /* 0x000f280000300800 */
[----:B------:R-:W4:Y:S01]  /*b7180*/  LDL.LU R54, [R1+0xc4] ;  /* 0x0000c40001367983 */ /* 0x000f220000300800 */
[----:B0-----:R-:W-:-:S02]  /*b7190*/  LOP3.LUT R0, R58, 0xffff, RZ, 0xc0, !PT ;  /* 0x0000ffff3a007812 */ /* 0x001fc400078ec0ff */
[----:B------:R-:W-:Y:S02]  /*b71a0*/  LOP3.LUT R2, R59, 0xffff, RZ, 0xc0, !PT ;  /* 0x0000ffff3b027812 */ /* 0x000fe400078ec0ff */
[----:B------:R-:W-:Y:S02]  /*b71b0*/  LOP3.LUT R3, R13, 0xffff, RZ, 0xc0, !PT ;  /* 0x0000ffff0d037812 */ /* 0x000fe400078ec0ff */
[----:B------:R-:W-:Y:S02]  /*b71c0*/  LOP3.LUT R4, R14, 0xffff, RZ, 0xc0, !PT ;  /* 0x0000ffff0e047812 */ /* 0x000fe400078ec0ff */
[----:B------:R-:W-:Y:S02]  /*b71d0*/  LOP3.LUT R15, R5, 0xffff, RZ, 0xc0, !PT ;  /* 0x0000ffff050f7812 */ /* 0x000fe400078ec0ff */
[----:B------:R-:W4:Y:S01]  /*b71e0*/  LDL.LU R5, [R1+0xbc] ;  /* 0x0000bc0001057983 */ /* 0x000f220000300800 */
[----:B------:R-:W-:-:S03]  /*b71f0*/  LOP3.LUT R8, R9, 0xffff, RZ, 0xc0, !PT ;  /* 0x0000ffff09087812 */ /* 0x000fc600078ec0ff */
[----:B------:R-:W-:Y:S04]  /*b7200*/  STL [R1+0x2c0], R15 ;  /* 0x0002c00f01007387 */ /* 0x000fe80000100800 */
[----:B------:R-:W-:Y:S01]  /*b7210*/  STL [R1+0x2b4], R8 ;  /* 0x0002b40801007387 */ /* 0x000fe20000100800 */
[----:B--2---:R-:W-:Y:S02]  /*b7220*/  LOP3.LUT R60, R11, 0xffff, RZ, 0xc0, !PT ;  /* 0x0000ffff0b3c7812 */ /* 0x004fe400078ec0ff */
[----:B---3--:R-:W-:-:S03]  /*b7230*/  LOP3.LUT R56, R56, 0xffff, RZ, 0xc0, !PT ;  /* 0x0000ffff38387812 */ /* 0x008fc600078ec0ff */
[----:B------:R-:W-:Y:S04]  /*b7240*/  STL [R1+0x28c], R60 ;  /* 0x00028c3c01007387 */ /* 0x000fe80000100800 */
[----:B------:R0:W-:Y:S01]  /*b7250*/  STL [R1+0x90], R56 ;  /* 0x0000903801007387 */ /* 0x0001e20000100800 */
[----:B----4-:R-:W-:-:S03]  /*b7260*/  LOP3.LUT R16, R12, 0xffff, RZ, 0xc0, !PT ;  /* 0x0000ffff0c107812 */ /* 0x010fc600078ec0ff */
[----:B------:R-:W2:Y:S04]  /*b7270*/  LDL.LU R9, [R1+0x8c] ;  /* 0x00008c0001097983 */ /* 0x000ea80000300800 */
[----:B------:R-:W3:Y:S01]  /*b7280*/  LDL.LU R11, [R1+0x58] ;  /* 0x00005800010b7983 */ /* 0x000ee20000300800 */
[----:B------:R-:W-:-:S03]  /*b7290*/  LOP3.LUT R17, R57, 0xffff, RZ, 0xc0, !PT ;  /* 0x0000ffff39117812 */ /* 0x000fc600078ec0ff */
[----:B------:R-:W-:Y:S04]  /*b72a0*/  STL [R1+0x2b0], R16 ;  /* 0x0002b01001007387 */ /* 0x000fe80000100800 */
[----:B------:R-:W-:Y:S04]  /*b72b0*/  STL [R1+0x2ac], R17 ;  /* 0x0002ac1101007387 */ /* 0x000fe80000100800 */
[----:B------:R-:W4:Y:S04]  /*b72c0*/  LDL.LU R12, [R1+0x50] ;  /* 0x00005000010c7983 */ /* 0x000f280000300800 */
[----:B------:R0:W-:Y:S01]  /*b72d0*/  STL [R1+0x2a4], R0 ;  /* 0x0002a40001007387 */ /* 0x0001e20000100800 */
[----:B-1----:R-:W-:-:S03]  /*b72e0*/  PRMT R6, R6, 0x3340, R56 ;  /* 0x0000334006067816 */ /* 0x002fc60000000038 */
[----:B------:R1:W-:Y:S04]  /*b72f0*/  STL [R1+0x258], R2 ;  /* 0x0002580201007387 */ /* 0x0003e80000100800 */
[----:B------:R0:W-:Y:S04]  /*b7300*/  STL [R1+0x2c8], R3 ;  /* 0x0002c80301007387 */ /* 0x0001e80000100800 */
[----:B------:R-:W4:Y:S04]  /*b7310*/  LDL.LU R57, [R1+0x28] ;  /* 0x0000280001397983 */ /* 0x000f280000300800 */
[----:B------:R1:W-:Y:S04]  /*b7320*/  STL [R1+0x2a8], R4 ;  /* 0x0002a80401007387 */ /* 0x0003e80000100800 */
[----:B0-----:R-:W4:Y:S01]  /*b7330*/  LDL.LU R56, [R1+0x45cc] ;  /* 0x0045cc0001387983 */ /* 0x001f220000300800 */
[----:B------:R-:W-:-:S02]  /*b7340*/  PRMT R0, R0, 0x3340, R1 ;  /* 0x0000334000007816 */ /* 0x000fc40000000001 */
[--C-:B-1----:R-:W-:Y:S02]  /*b7350*/  PRMT R2, R2, 0x3340, R1.reuse ;  /* 0x0000334002027816 */ /* 0x102fe40000000001 */
[----:B------:R-:W-:Y:S02]  /*b7360*/  PRMT R7, R7, 0x3340, R60 ;  /* 0x0000334007077816 */ /* 0x000fe4000000003c */
[----:B------:R-:W-:Y:S02]  /*b7370*/  PRMT R6, R6, 0x5410, R0 ;  /* 0x0000541006067816 */ /* 0x000fe40000000000 */
[----:B------:R-:W-:Y:S02]  /*b7380*/  PRMT R3, R3, 0x3340, R1 ;  /* 0x0000334003037816 */ /* 0x000fe40000000001 */
[----:B------:R-:W-:Y:S02]  /*b7390*/  PRMT R8, R8, 0x3340, R17 ;  /* 0x0000334008087816 */ /* 0x000fe40000000011 */
[----:B------:R-:W-:-:S02]  /*b73a0*/  PRMT R0, R7, 0x5410, R2 ;  /* 0x0000541007007816 */ /* 0x000fc40000000002 */
[----:B------:R-:W-:Y:S02]  /*b73b0*/  PRMT R4, R4, 0x3340, R1 ;  /* 0x0000334004047816 */ /* 0x000fe40000000001 */
[----:B------:R-:W-:Y:S01]  /*b73c0*/  PRMT R13, R15, 0x3340, R16 ;  /* 0x000033400f0d7816 */ /* 0x000fe20000000010 */
[----:B------:R-:W-:Y:S01]  /*b73d0*/  STL [R1+0x2e8], R6 ;  /* 0x0002e80601007387 */ /* 0x000fe20000100800 */
[----:B------:R-:W-:Y:S02]  /*b73e0*/  PRMT R3, R8, 0x5410, R3 ;  /* 0x0000541008037816 */ /* 0x000fe40000000003 */
[----:B------:R-:W-:Y:S01]  /*b73f0*/  PRMT R2, R13, 0x5410, R4 ;  /* 0x000054100d027816 */ /* 0x000fe20000000004 */
[----:B------:R0:W-:Y:S01]  /*b7400*/  STL [R1+0x2e0], R0 ;  /* 0x0002e00001007387 */ /* 0x0001e20000100800 */
[----:B------:R-:W-:Y:S02]  /*b7410*/  LOP3.LUT R48, R48, 0xffff, RZ, 0xc0, !PT ;  /* 0x0000ffff30307812 */ /* 0x000fe400078ec0ff */
[----:B------:R-:W-:Y:S01]  /*b7420*/  LOP3.LUT R4, R49, 0xffff, RZ, 0xc0, !PT ;  /* 0x0000ffff31047812 */ /* 0x000fe200078ec0ff */
[----:B------:R-:W-:Y:S01]  /*b7430*/  STL [R1+0x2e4], R3 ;  /* 0x0002e40301007387 */ /* 0x000fe20000100800 */
[----:B0-----:R-:W-:-:S03]  /*b7440*/  LOP3.LUT R0, R61, 0xffff, RZ, 0xc0, !PT ;  /* 0x0000ffff3d007812 */ /* 0x001fc600078ec0ff */
[----:B------:R-:W-:Y:S01]  /*b7450*/  STL [R1+0x2dc], R2 ;  /* 0x0002dc0201007387 */ /* 0x000fe20000100800 */
[----:B------:R-:W-:-:S03]  /*b7460*/  LOP3.LUT R59, R54, 0xffff, RZ, 0xc0, !PT ;  /* 0x0000ffff363b7812 */ /* 0x000fc600078ec0ff */
[----:B------:R0:W-:Y:S04]  /*b7470*/  STL [R1+0x60], R0 ;  /* 0x0000600001007387 */ /* 0x0001e80000100800 */
[----:B------:R1:W-:Y:S01]  /*b7480*/  STL [R1+0x6c], R48 ;  /* 0x00006c3001007387 */ /* 0x0003e20000100800 */
[----:B------:R-:W-:-:S03]  /*b7490*/  LOP3.LUT R17, R10, 0xffff, RZ, 0xc0, !PT ;  /* 0x0000ffff0a117812 */ /* 0x000fc600078ec0ff */
[----:B------:R-:W-:Y:S01]  /*b74a0*/  STL [R1+0x5c], R4 ;  /* 0x00005c0401007387 */ /* 0x000fe20000100800 */
[----:B------:R-:W-:-:S03]  /*b74b0*/  LOP3.LUT R7, R5, 0xffff, RZ, 0xc0, !PT ;  /* 0x0000ffff05077812 */ /* 0x000fc600078ec0ff */
[----:B------:R-:W4:Y:S01]  /*b74c0*/  LDL.LU R14, [R1+0x27c] ;  /* 0x00027c00010e7983 */ /* 0x000f220000300800 */
[----:B------:R-:W-:-:S03]  /*b74d0*/  IMAD.MOV.U32 R10, RZ, RZ, R0 ;  /* 0x000000ffff0a7224 */ /* 0x000fc600078e0000 */
[----:B------:R-:W4:Y:S04]  /*b74e0*/  LDL.LU R13, [R1+0x250] ;  /* 0x00025000010d7983 */ /* 0x000f280000300800 */
[----:B------:R-:W-:Y:S04]  /*b74f0*/  STL [R1+0xc], R7 ;  /* 0x00000c0701007387 */ /* 0x000fe80000100800 */
[----:B------:R-:W4:Y:S04]  /*b7500*/  LDL.LU R49, [R1+0x21c] ;  /* 0x00021c0001317983 */ /* 0x000f280000300800 */
[----:B------:R-:W4:Y:S04]  /*b7510*/  LDL.LU R15, [R1+0x214] ;  /* 0x00021400010f7983 */ /* 0x000f280000300800 */
[----:B------:R-:W4:Y:S01]  /*b7520*/  LDL.LU R54, [R1+0x1f0] ;  /* 0x0001f00001367983 */ /* 0x000f220000300800 */
[----:B------:R-:W-:-:S02]  /*b7530*/  PRMT R10, R10, 0x3340, R48 ;  /* 0x000033400a0a7816 */ /* 0x000fc40000000030 */
[----:B---3--:R-:W-:-:S04]  /*b7540*/  LOP3.LUT R58, R11, 0xffff, RZ, 0xc0, !PT ;  /* 0x0000ffff0b3a7812 */ /* 0x008fc800078ec0ff */
[----:B------:R-:W-:Y:S02]  /*b7550*/  PRMT R6, R59, 0x3340, R58 ;  /* 0x000033403b067816 */ /* 0x000fe4000000003a */
[----:B--2---:R-:W-:Y:S02]  /*b7560*/  LOP3.LUT R60, R9, 0xffff, RZ, 0xc0, !PT ;  /* 0x0000ffff093c7812 */ /* 0x004fe400078ec0ff */
[----:B----4-:R-:W-:Y:S02]  /*b7570*/  LOP3.LUT R61, R12, 0xffff, RZ, 0xc0, !PT ;  /* 0x0000ffff0c3d7812 */ /* 0x010fe400078ec0ff */
[----:B------:R-:W-:Y:S02]  /*b7580*/  LOP3.LUT R16, R56, 0xffff, RZ, 0xc0, !PT ;  /* 0x0000ffff38107812 */ /* 0x000fe400078ec0ff */
[----:B------:R-:W-:Y:S02]  /*b7590*/  LOP3.LUT R56, R55, 0xffff, RZ, 0xc0, !PT ;  /* 0x0000ffff37387812 */ /* 0x000fe400078ec0ff */
[----:B0-----:R-:W-:-:S02]  /*b75a0*/  PRMT R0, R16, 0x3340, R1 ;  /* 0x0000334010007816 */ /* 0x001fc40000000001 */
[----:B------:R-:W-:Y:S02]  /*b75b0*/  LOP3.LUT R55, R57, 0xffff, RZ, 0xc0, !PT ;  /* 0x0000ffff39377812 */ /* 0x000fe400078ec0ff */
[----:B------:R-:W2:Y:S01]  /*b75c0*/  LDL.LU R57, [R1+0x1e8] ;  /* 0x0001e80001397983 */ /* 0x000ea20000300800 */
[----:B------:R-:W-:-:S03]  /*b75d0*/  PRMT R0, R6, 0x5410, R0 ;  /* 0x0000541006007816 */ /* 0x000fc60000000000 */
[----:B------:R-:W3:Y:S04]  /*b75e0*/  LDL.LU R5, [R1+0x1b8] ;  /* 0x0001b80001057983 */ /* 0x000ee80000300800 */
[----:B------:R-:W4:Y:S04]  /*b75f0*/  LDL.LU R9, [R1+0x180] ;  /* 0x0001800001097983 */ /* 0x000f280000300800 */
[----:B------:R-:W3:Y:S04]  /*b7600*/  LDL.LU R11, [R1+0x184] ;  /* 0x00018400010b7983 */ /* 0x000ee80000300800 */
[----:B------:R-:W3:Y:S04]  /*b7610*/  LDL.LU R12, [R1+0x1c8] ;  /* 0x0001c800010c7983 */ /* 0x000ee80000300800 */
[----:B-1----:R-:W3:Y:S04]  /*b7620*/  LDL.LU R48, [R1+0x45c8] ;  /* 0x0045c80001307983 */ /* 0x002ee80000300800 */
[----:B------:R-:W3:Y:S04]  /*b7630*/  LDL.LU R6, [R1+0x274] ;  /* 0x0002740001067983 */ /* 0x000ee80000300800 */
[----:B------:R0:W-:Y:S04]  /*b7640*/  STL [R1+0x348], R0 ;  /* 0x0003480001007387 */ /* 0x0001e80000100800 */
[----:B0-----:R-:W3:Y:S01]  /*b7650*/  LDL.LU R0, [R1+0x254] ;  /* 0x0002540001007983 */ /* 0x001ee20000300800 */
[----:B------:R-:W-:-:S02]  /*b7660*/  PRMT R2, R56, 0x3340, R1 ;  /* 0x0000334038027816 */ /* 0x000fc40000000001 */
[----:B------:R-:W-:Y:S02]  /*b7670*/  PRMT R7, R7, 0x3340, R61 ;  /* 0x0000334007077816 */ /* 0x000fe4000000003d */
[----:B------:R-:W-:Y:S02]  /*b7680*/  PRMT R3, R17, 0x3340, R1 ;  /* 0x0000334011037816 */ /* 0x000fe40000000001 */
[----:B------:R-:W-:Y:S02]  /*b7690*/  PRMT R8, R60, 0x3340, R55 ;  /* 0x000033403c087816 */ /* 0x000fe40000000037 */
[----:B------:R-:W-:Y:S02]  /*b76a0*/  PRMT R4, R4, 0x3340, R1 ;  /* 0x0000334004047816 */ /* 0x000fe40000000001 */
[----:B------:R-:W-:Y:S02]  /*b76b0*/  PRMT R7, R7, 0x5410, R2 ;  /* 0x0000541007077816 */ /* 0x000fe40000000002 */
[----:B------:R-:W-:-:S02]  /*b76c0*/  PRMT R3, R8, 0x5410, R3 ;  /* 0x0000541008037816 */ /* 0x000fc40000000003 */
[----:B------:R-:W-:Y:S02]  /*b76d0*/  PRMT R2, R10, 0x5410, R4 ;  /* 0x000054100a027816 */ /* 0x000fe40000000004 */
[----:B------:R-:W-:Y:S01]  /*b76e0*/  LOP3.LUT R14, R14, 0xffff, RZ, 0xc0, !PT ;  /* 0x0000ffff0e0e7812 */ /* 0x000fe200078ec0ff */
[----:B------:R0:W-:Y:S01]  /*b76f0*/  STL [R1+0x340], R7 ;  /* 0x0003400701007387 */ /* 0x0001e20000100800 */
[----:B------:R-:W-:-:S03]  /*b7700*/  LOP3.LUT R10, R49, 0xffff, RZ, 0xc0, !PT ;  /* 0x0000ffff310a7812 */ /* 0x000fc600078ec0ff */
[----:B------:R-:W-:Y:S04]  /*b7710*/  STL [R1+0x33c], R3 ;  /* 0x00033c0301007387 */ /* 0x000fe80000100800 */
[----:B------:R4:W-:Y:S01]  /*b7720*/  STL [R1+0x330], R2 ;  /* 0x0003300201007387 */ /* 0x0009e20000100800 */
[----:B0-----:R-:W-:-:S03]  /*b7730*/  LOP3.LUT R7, R13, 0xffff, RZ, 0xc0, !PT ;  /* 0x0000ffff0d077812 */ /* 0x001fc600078ec0ff */
[----:B------:R-:W-:Y:S01]  /*b7740*/  STL [R1+0x1ec], R14 ;  /* 0x0001ec0e01007387 */ /* 0x000fe20000100800 */
[----:B------:R-:W-:Y:S02]  /*b7750*/  LOP3.LUT R13, R15, 0xffff, RZ, 0xc0, !PT ;  /* 0x0000ffff0f0d7812 */ /* 0x000fe400078ec0ff */
[----:B------:R-:W-:Y:S02]  /*b7760*/  LOP3.LUT R15, R54, 0xffff, RZ, 0xc0, !PT ;  /* 0x0000ffff360f7812 */ /* 0x000fe400078ec0ff */
[----:B--2---:R-:W-:Y:S02]  /*b7770*/  LOP3.LUT R57, R57, 0xffff, RZ, 0xc0, !PT ;  /* 0x0000ffff39397812 */ /* 0x004fe400078ec0ff */
[----:B----4-:R-:W-:Y:S02]  /*b7780*/  LOP3.LUT R2, R9, 0xffff, RZ, 0xc0, !PT ;  /* 0x0000ffff09027812 */ /* 0x010fe400078ec0ff */
[----:B---3--:R-:W-:-:S05]  /*b7790*/  LOP3.LUT R6, R6, 0xffff, RZ, 0xc0, !PT ;  /* 0x0000ffff06067812 */ /* 0x008fca00078ec0ff */
[----:B------:R0:W-:Y:S01]  /*b77a0*/  STL [R1+0x8], R6 ;  /* 0x0000080601007387 */ /* 0x0001e20000100800 */
[----:B------:R-:W-:-:S05]  /*b77b0*/  LOP3.LUT R8, R0, 0xffff, RZ, 0xc0, !PT ;  /* 0x0000ffff00087812 */ /* 0x000fca00078ec0ff */
[----:B------:R-:W-:Y:S01]  /*b77c0*/  STL [R1+0x88], R8 ;  /* 0x0000880801007387 */ /* 0x000fe20000100800 */
[----:B------:R-:W-:-:S03]  /*b77d0*/  LOP3.LUT R0, R5, 0xffff, RZ, 0xc0, !PT ;  /* 0x0000ffff05007812 */ /* 0x000fc600078ec0ff */
[----:B------:R1:W-:Y:S04]  /*b77e0*/  STL [R1+0x18], R7 ;  /* 0x0000180701007387 */ /* 0x0003e80000100800 */
[----:B------:R-:W2:Y:S04]  /*b77f0*/  LDL.LU R49, [R1+0x288] ;  /* 0x0002880001317983 */ /* 0x000ea80000300800 */
[----:B------:R-:W-:Y:S04]  /*b7800*/  STL [R1+0x1bc], R10 ;  /* 0x0001bc0a01007387 */ /* 0x000fe80000100800 */
[----:B------:R-:W3:Y:S01]  /*b7810*/  LDL.LU R54, [R1+0x268] ;  /* 0x0002680001367983 */ /* 0x000ee20000300800 */
[----:B------:R-:W-:-:S03]  /*b7820*/  LOP3.LUT R3, R11, 0xffff, RZ, 0xc0, !PT ;  /* 0x0000ffff0b037812 */ /* 0x000fc600078ec0ff */
[----:B------:R-:W-:Y:S01]  /*b7830*/  STL [R1+0x10], R13 ;  /* 0x0000100d01007387 */ /* 0x000fe20000100800 */
[----:B------:R-:W-:-:S03]  /*b7840*/  LOP3.LUT R4, R12, 0xffff, RZ, 0xc0, !PT ;  /* 0x0000ffff0c047812 */ /* 0x000fc600078ec0ff */
[----:B------:R-:W-:Y:S01]  /*b7850*/  STL [R1+0x58], R15 ;  /* 0x0000580f01007387 */ /* 0x000fe20000100800 */
[----:B0-----:R-:W-:-:S03]  /*b7860*/  PRMT R6, R6, 0x3340, R13 ;  /* 0x0000334006067816 */ /* 0x001fc6000000000d */
[----:B------:R-:W4:Y:S04]  /*b7870*/  LDL.LU R5, [R1+0x264] ;  /* 0x0002640001057983 */ /* 0x000f280000300800 */
[----:B------:R-:W-:Y:S01]  /*b7880*/  STL [R1+0x28], R57 ;  /* 0x0000283901007387 */ /* 0x000fe20000100800 */
[----:B-1----:R-:W-:-:S03]  /*b7890*/  PRMT R7, R7, 0x3340, R57 ;  /* 0x0000334007077816 */ /* 0x002fc60000000039 */
[----:B------:R0:W-:Y:S04]  /*b78a0*/  STL [R1+0x4], R0 ;  /* 0x0000040001007387 */ /* 0x0001e80000100800 */
[----:B------:R-:W4:Y:S04]  /*b78b0*/  LDL.LU R9, [R1+0x244] ;  /* 0x0002440001097983 */ /* 0x000f280000300800 */
[----:B------:R1:W-:Y:S01]  /*b78c0*/  STL [R1+0x2d8], R2 ;  /* 0x0002d80201007387 */ /* 0x0003e20000100800 */
[----:B0-----:R-:W-:-:S03]  /*b78d0*/  PRMT R0, R0, 0x3340, R1 ;  /* 0x0000334000007816 */ /* 0x001fc60000000001 */
[----:B------:R-:W4:Y:S01]  /*b78e0*/  LDL.LU R12, [R1+0x20c] ;  /* 0x00020c00010c7983 */ /* 0x000f220000300800 */
[----:B------:R-:W-:-:S03]  /*b78f0*/  PRMT R6, R6, 0x5410, R0 ;  /* 0x0000541006067816 */ /* 0x000fc60000000000 */
[----:B------:R0:W-:Y:S01]  /*b7900*/  STL [R1+0x50], R3 ;  /* 0x0000500301007387 */ /* 0x0001e20000100800 */
[----:B-1----:R-:W-:-:S03]  /*b7910*/  PRMT R2, R2, 0x3340, R1 ;  /* 0x0000334002027816 */ /* 0x002fc60000000001 */
[----:B------:R1:W-:Y:S01]  /*b7920*/  STL [R1+0x1e8], R4 ;  /* 0x0001e80401007387 */ /* 0x0003e20000100800 */
[----:B------:R-:W-:Y:S02]  /*b7930*/  PRMT R8, R8, 0x3340, R15 ;  /* 0x0000334008087816 */ /* 0x000fe4000000000f */
[----:B------:R-:W-:Y:S01]  /*b7940*/  PRMT R7, R7, 0x5410, R2 ;  /* 0x0000541007077816 */ /* 0x000fe20000000002 */
[----:B------:R-:W4:Y:S01]  /*b7950*/  LDL.LU R11, [R1+0x208] ;  /* 0x00020800010b7983 */ /* 0x000f220000300800 */
[----:B0-----:R-:W-:-:S03]  /*b7960*/  PRMT R3, R3, 0x3340, R1 ;  /* 0x0000334003037816 */ /* 0x001fc60000000001 */
[----:B------:R-:W4:Y:S04]  /*b7970*/  LDL.LU R13, [R1+0xe8] ;  /* 0x0000e800010d7983 */ /* 0x000f280000300800 */
[----:B------:R-:W4:Y:S01]  /*b7980*/  LDL.LU R57, [R1+0x78] ;  /* 0x0000780001397983 */ /* 0x000f220000300800 */
[----:B-1----:R-:W-:-:S03]  /*b7990*/  PRMT R4, R4, 0x3340, R1 ;  /* 0x0000334004047816 */ /* 0x002fc60000000001 */
[----:B------:R-:W4:Y:S01]  /*b79a0*/  LDL.LU R0, [R1+0x1d8] ;  /* 0x0001d80001007983 */ /* 0x000f220000300800 */
[----:B------:R-:W-:-:S03]  /*b79b0*/  PRMT R10, R14, 0x3340, R10 ;  /* 0x000033400e0a7816 */ /* 0x000fc6000000000a */
[----:B------:R0:W-:Y:S04]  /*b79c0*/  STL [R1+0x318], R6 ;  /* 0x0003180601007387 */ /* 0x0001e80000100800 */
[----:B------:R-:W4:Y:S04]  /*b79d0*/  LDL.LU R2, [R1+0x198] ;  /* 0x0001980001027983 */ /* 0x000f280000300800 */
[----:B------:R1:W-:Y:S01]  /*b79e0*/  STL [R1+0x314], R7 ;  /* 0x0003140701007387 */ /* 0x0003e20000100800 */
[----:B0-----:R-:W-:-:S03]  /*b79f0*/  PRMT R6, R8, 0x5410, R3 ;  /* 0x0000541008067816 */ /* 0x001fc60000000003 */
[----:B------:R-:W4:Y:S04]  /*b7a00*/  LDL.LU R3, [R1+0x19c] ;  /* 0x00019c0001037983 */ /* 0x000f280000300800 */
[----:B------:R2:W-:Y:S01]  /*b7a10*/  STL [R1+0x310], R6 ;  /* 0x0003100601007387 */ /* 0x0005e20000100800 */
[----:B-1----:R-:W-:-:S03]  /*b7a20*/  PRMT R7, R10, 0x5410, R4 ;  /* 0x000054100a077816 */ /* 0x002fc60000000004 */
[----:B------:R-:W4:Y:S04]  /*b7a30*/  LDL.LU R4, [R1+0x14] ;  /* 0x0000140001047983 */ /* 0x000f280000300800 */
[----:B------:R4:W-:Y:S04]  /*b7a40*/  STL [R1+0x2cc], R7 ;  /* 0x0002cc0701007387 */ /* 0x0009e80000100800 */
[----:B------:R-:W4:Y:S04]  /*b7a50*/  LDL.LU R14, [R1+0xb4] ;  /* 0x0000b400010e7983 */ /* 0x000f280000300800 */
[----:B------:R-:W4:Y:S01]  /*b7a60*/  LDL.LU R15, [R1+0xac] ;  /* 0x0000ac00010f7983 */ /* 0x000f220000300800 */
[----:B--2---:R-:W-:-:S05]  /*b7a70*/  LOP3.LUT R6, R49, 0xffff, RZ, 0xc0, !PT ;  /* 0x0000ffff31067812 */ /* 0x004fca00078ec0ff */
[----:B------:R-:W-:Y:S01]  /*b7a80*/  STL [R1+0x180], R6 ;  /* 0x0001800601007387 */ /* 0x000fe20000100800 */
[----:B---3--:R-:W-:-:S03]  /*b7a90*/  LOP3.LUT R8, R54, 0xffff, RZ, 0xc0, !PT ;  /* 0x0000ffff36087812 */ /* 0x008fc600078ec0ff */
[----:B------:R-:W2:Y:S01]  /*b7aa0*/  LDL.LU R49, [R1+0x84] ;  /* 0x0000840001317983 */ /* 0x000ea20000300800 */
[----:B----4-:R-:W-:-:S03]  /*b7ab0*/  LOP3.LUT R7, R5, 0xffff, RZ, 0xc0, !PT ;  /* 0x0000ffff05077812 */ /* 0x010fc600078ec0ff */
[----:B------:R-:W3:Y:S04]  /*b7ac0*/  LDL.LU R5, [R1+0x4c] ;  /* 0x00004c0001057983 */ /* 0x000ee80000300800 */
[----:B------:R-:W-:Y:S01]  /*b7ad0*/  STL [R1+0x1b8], R8 ;  /* 0x0001b80801007387 */ /* 0x000fe20000100800 */
[----:B------:R-:W-:-:S03]  /*b7ae0*/  LOP3.LUT R9, R9, 0xffff, RZ, 0xc0, !PT ;  /* 0x0000ffff09097812 */ /* 0x000fc600078ec0ff */
[----:B------:R-:W-:Y:S04]  /*b7af0*/  STL [R1+0x254], R7 ;  /* 0x0002540701007387 */ /* 0x000fe80000100800 */
[----:B------:R-:W4:Y:S01]  /*b7b00*/  LDL.LU R54, [R1+0x48] ;  /* 0x0000480001367983 */ /* 0x000f220000300800 */
[----:B------:R-:W-:-:S03]  /*b7b10*/  LOP3.LUT R12, R12, 0xffff, RZ, 0xc0, !PT ;  /* 0x0000ffff0c0c7812 */ /* 0x000fc600078ec0ff */
[----:B------:R-:W-:Y:S04]  /*b7b20*/  STL [R1+0x174], R9 ;  /* 0x0001740901007387 */ /* 0x000fe80000100800 */
[----:B------:R-:W-:Y:S01]  /*b7b30*/  STL [R1+0x1a0], R12 ;  /* 0x0001a00c01007387 */ /* 0x000fe20000100800 */
[----:B------:R-:W-:Y:S02]  /*b7b40*/  LOP3.LUT R11, R11, 0xffff, RZ, 0xc0, !PT ;  /* 0x0000ffff0b0b7812 */ /* 0x000fe400078ec0ff */
[----:B------:R-:W-:-:S03]  /*b7b50*/  LOP3.LUT R10, R13, 0xffff, RZ, 0xc0, !PT ;  /* 0x0000ffff0d0a7812 */ /* 0x000fc600078ec0ff */
[----:B------:R-:W-:Y:S01]  /*b7b60*/  STL [R1+0x244], R11 ;  /* 0x0002440b01007387 */ /* 0x000fe20000100800 */
[----:B------:R-:W-:Y:S02]  /*b7b70*/  LOP3.LUT R0, R0, 0xffff, RZ, 0xc0, !PT ;  /* 0x0000ffff00007812 */ /* 0x000fe400078ec0ff */
[----:B------:R-:W-:-:S03]  /*b7b80*/  LOP3.LUT R57, R57, 0xffff, RZ, 0xc0, !PT ;  /* 0x0000ffff39397812 */ /* 0x000fc600078ec0ff */
[----:B------:R0:W-:Y:S01]  /*b7b90*/  STL [R1+0x168], R0 ;  /* 0x0001680001007387 */ /* 0x0001e20000100800 */
[----:B------:R-:W-:Y:S02]  /*b7ba0*/  LOP3.LUT R2, R2, 0xffff, RZ, 0xc0, !PT ;  /* 0x0000ffff02027812 */ /* 0x000fe400078ec0ff */
[----:B------:R-:W-:Y:S02]  /*b7bb0*/  LOP3.LUT R3, R3, 0xffff, RZ, 0xc0, !PT ;  /* 0x0000ffff03037812 */ /* 0x000fe400078ec0ff */
[----:B0-----:R-:W-:-:S03]  /*b7bc0*/  PRMT R0, R0, 0x3340, R1 ;  /* 0x0000334000007816 */ /* 0x001fc60000000001 */
[----:B------:R-:W-:Y:S01]  /*b7bd0*/  STL [R1+0x1c8], R3 ;  /* 0x0001c80301007387 */ /* 0x000fe20000100800 */
[----:B------:R-:W-:Y:S02]  /*b7be0*/  PRMT R6, R6, 0x3340, R9 ;  /* 0x0000334006067816 */ /* 0x000fe40000000009 */
[----:B------:R-:W-:Y:S01]  /*b7bf0*/  LOP3.LUT R4, R4, 0xffff, RZ, 0xc0, !PT ;  /* 0x0000ffff04047812 */ /* 0x000fe200078ec0ff */
[----:B------:R-:W4:Y:S04]  /*b7c00*/  LDL.LU R13, [R1+0x44] ;  /* 0x00004400010d7983 */ /* 0x000f280000300800 */
[----:B------:R-:W-:Y:S01]  /*b7c10*/  STL [R1+0x21c], R2 ;  /* 0x00021c0201007387 */ /* 0x000fe20000100800 */
[----:B------:R-:W-:-:S03]  /*b7c20*/  PRMT R7, R7, 0x3340, R11 ;  /* 0x0000334007077816 */ /* 0x000fc6000000000b */
[----:B------:R0:W-:Y:S01]  /*b7c30*/  STL [R1+0x198], R10 ;  /* 0x0001980a01007387 */ /* 0x0001e20000100800 */
[----:B------:R-:W-:-:S03]  /*b7c40*/  PRMT R0, R6, 0x5410, R0 ;  /* 0x0000541006007816 */ /* 0x000fc60000000000 */
[----:B------:R1:W-:Y:S01]  /*b7c50*/  STL [R1+0x190], R57 ;  /* 0x0001903901007387 */ /* 0x0003e20000100800 */
[----:B------:R-:W-:-:S03]  /*b7c60*/  PRMT R8, R8, 0x3340, R12 ;  /* 0x0000334008087816 */ /* 0x000fc6000000000c */
[----:B------:R-:W-:Y:S01]  /*b7c70*/  STL [R1+0x184], R4 ;  /* 0x0001840401007387 */ /* 0x000fe20000100800 */
[----:B0-----:R-:W-:-:S03]  /*b7c80*/  PRMT R10, R10, 0x3340, R57 ;  /* 0x000033400a0a7816 */ /* 0x001fc60000000039 */
[----:B------:R-:W4:Y:S04]  /*b7c90*/  LDL.LU R9, [R1+0x45c4] ;  /* 0x0045c40001097983 */ /* 0x000f280000300800 */
[----:B------:R-:W4:Y:S04]  /*b7ca0*/  LDL.LU R11, [R1+0x45c0] ;  /* 0x0045c000010b7983 */ /* 0x000f280000300800 */
[----:B------:R-:W4:Y:S04]  /*b7cb0*/  LDL.LU R12, [R1+0x45bc] ;  /* 0x0045bc00010c7983 */ /* 0x000f280000300800 */
[----:B-1----:R-:W4:Y:S04]  /*b7cc0*/  LDL.LU R57, [R1+0x45b8] ;  /* 0x0045b80001397983 */ /* 0x002f280000300800 */
[----:B------:R-:W4:Y:S04]  /*b7cd0*/  LDL.LU R6, [R1+0xf4] ;  /* 0x0000f40001067983 */ /* 0x000f280000300800 */
[----:B------:R0:W-:Y:S04]  /*b7ce0*/  STL [R1+0x2b8], R0 ;  /* 0x0002b80001007387 */ /* 0x0001e80000100800 */
[----:B0-----:R-:W4:Y:S01]  /*b7cf0*/  LDL.LU R0, [R1+0xb8] ;  /* 0x0000b80001007983 */ /* 0x001f220000300800 */
[----:B------:R-:W-:-:S02]  /*b7d00*/  PRMT R2, R2, 0x3340, R1 ;  /* 0x0000334002027816 */ /* 0x000fc40000000001 */
[--C-:B------:R-:W-:Y:S02]  /*b7d10*/  PRMT R3, R3, 0x3340, R1.reuse ;  /* 0x0000334003037816 */ /* 0x100fe40000000001 */
[----:B------:R-:W-:Y:S02]  /*b7d20*/  PRMT R4, R4, 0x3340, R1 ;  /* 0x0000334004047816 */ /* 0x000fe40000000001 */
[----:B------:R-:W-:Y:S02]  /*b7d30*/  PRMT R7, R7, 0x5410, R2 ;  /* 0x0000541007077816 */ /* 0x000fe40000000002 */
[----:B------:R-:W-:Y:S02]  /*b7d40*/  PRMT R3, R8, 0x5410, R3 ;  /* 0x0000541008037816 */ /* 0x000fe40000000003 */
[----:B------:R-:W-:Y:S01]  /*b7d50*/  PRMT R2, R10, 0x5410, R4 ;  /* 0x000054100a027816 */ /* 0x000fe20000000004 */
[----:B------:R-:W-:Y:S01]  /*b7d60*/  STL [R1+0x2bc], R7 ;  /* 0x0002bc0701007387 */ /* 0x000fe20000100800 */
[----:B------:R-:W-:-:S02]  /*b7d70*/  LOP3.LUT R8, R14, 0xffff, RZ, 0xc0, !PT ;  /* 0x0000ffff0e087812 */ /* 0x000fc400078ec0ff */
[----:B------:R-:W-:Y:S01]  /*b7d80*/  LOP3.LUT R10, R15, 0xffff, RZ, 0xc0, !PT ;  /* 0x0000ffff0f0a7812 */ /* 0x000fe200078ec0ff */
[----:B------:R0:W-:Y:S04]  /*b7d90*/  STL [R1+0x288], R3 ;  /* 0x0002880301007387 */ /* 0x0001e80000100800 */
[----:B------:R1:W-:Y:S01]  /*b7da0*/  STL [R1+0x2c4], R2 ;  /* 0x0002c40201007387 */ /* 0x0003e20000100800 */
[----:B--2---:R-:W-:Y:S02]  /*b7db0*/  LOP3.LUT R49, R49, 0xffff, RZ, 0xc0, !PT ;  /* 0x0000ffff31317812 */ /* 0x004fe400078ec0ff */
[----:B---3--:R-:W-:Y:S02]  /*b7dc0*/  LOP3.LUT R5, R5, 0xffff, RZ, 0xc0, !PT ;  /* 0x0000ffff05057812 */ /* 0x008fe400078ec0ff */
[----:B----4-:R-:W-:-:S02]  /*b7dd0*/  LOP3.LUT R15, R54, 0xffff, RZ, 0xc0, !PT ;  /* 0x0000ffff360f7812 */ /* 0x010fc400078ec0ff */
[----:B------:R-:W-:Y:S02]  /*b7de0*/  LOP3.LUT R13, R13, 0xffff, RZ, 0xc0, !PT ;  /* 0x0000ffff0d0d7812 */ /* 0x000fe400078ec0ff */
[----:B------:R-:W-:Y:S02]  /*b7df0*/  LOP3.LUT R4, R9, 0xffff, RZ, 0xc0, !PT ;  /* 0x0000ffff09047812 */ /* 0x000fe400078ec0ff */
[----:B0-----:R-:W-:Y:S02]  /*b7e00*/  LOP3.LUT R3, R11, 0xffff, RZ, 0xc0, !PT ;  /* 0x0000ffff0b037812 */ /* 0x001fe400078ec0ff */
[----:B------:R-:W-:-:S05]  /*b7e10*/  LOP3.LUT R6, R6, 0xffff, RZ, 0xc0, !PT ;  /* 0x0000ffff06067812 */ /* 0x000fca00078ec0ff */
[----:B------:R0:W-:Y:S01]  /*b7e20*/  STL [R1+0x188], R6 ;  /* 0x0001880601007387 */ /* 0x0001e20000100800 */
[----:B------:R-:W-:-:S05]  /*b7e30*/  LOP3.LUT R7, R0, 0xffff, RZ, 0xc0, !PT ;  /* 0x0000ffff00077812 */ /* 0x000fca00078ec0ff */
[----:B------:R-:W-:Y:S01]  /*b7e40*/  STL [R1+0x19c], R7 ;  /* 0x00019c0701007387 */ /* 0x000fe20000100800 */
[----:B------:R-:W-:-:S03]  /*b7e50*/  LOP3.LUT R57, R57, 0xffff, RZ, 0xc0, !PT ;  /* 0x0000ffff39397812 */ /* 0x000fc600078ec0ff */
[----:B------:R-:W-:Y:S01]  /*b7e60*/  STL [R1+0x1c4], R8 ;  /* 0x0001c40801007387 */ /* 0x000fe20000100800 */
[----:B-1----:R-:W-:-:S03]  /*b7e70*/  LOP3.LUT R2, R12, 0xffff, RZ, 0xc0, !PT ;  /* 0x0000ffff0c027812 */ /* 0x002fc600078ec0ff */
[----:B------:R-:W-:Y:S04]  /*b7e80*/  STL [R1+0x78], R49 ;  /* 0x0000783101007387 */ /* 0x000fe80000100800 */
[----:B------:R1:W-:Y:S04]  /*b7e90*/  STL [R1+0x214], R10 ;  /* 0x0002140a01007387 */ /* 0x0003e80000100800 */
[----:B------:R-:W-:Y:S01]  /*b7ea0*/  STL [R1+0x4c], R5 ;  /* 0x00004c0501007387 */ /* 0x000fe20000100800 */
[----:B------:R-:W-:-:S03]  /*b7eb0*/  PRMT R0, R57, 0x3340, R1 ;  /* 0x0000334039007816 */ /* 0x000fc60000000001 */
[----:B------:R-:W2:Y:S01]  /*b7ec0*/  LDL.LU R14, [R1+0x280] ;  /* 0x00028000010e7983 */ /* 0x000ea20000300800 */
[----:B0-----:R-:W-:-:S03]  /*b7ed0*/  PRMT R6, R6, 0x3340, R49 ;  /* 0x0000334006067816 */ /* 0x001fc60000000031 */
[----:B------:R-:W3:Y:S04]  /*b7ee0*/  LDL.LU R54, [R1+0x210] ;  /* 0x0002100001367983 */ /* 0x000ee80000300800 */
[----:B------:R-:W-:Y:S01]  /*b7ef0*/  STL [R1+0x48], R15 ;  /* 0x0000480f01007387 */ /* 0x000fe20000100800 */
[----:B------:R-:W-:-:S03]  /*b7f00*/  PRMT R9, R10, 0x3340, R13 ;  /* 0x000033400a097816 */ /* 0x000fc6000000000d */
[----:B------:R-:W-:Y:S01]  /*b7f10*/  STL [R1+0x20c], R13 ;  /* 0x00020c0d01007387 */ /* 0x000fe20000100800 */
[----:B-1----:R-:W-:-:S03]  /*b7f20*/  PRMT R10, R6, 0x5410, R0 ;  /* 0x00005410060a7816 */ /* 0x002fc60000000000 */
[----:B------:R0:W-:Y:S01]  /*b7f30*/  STL [R1+0x14], R2 ;  /* 0x0000140201007387 */ /* 0x0001e20000100800 */
[----:B------:R-:W-:-:S03]  /*b7f40*/  PRMT R7, R7, 0x3340, R5 ;  /* 0x0000334007077816 */ /* 0x000fc60000000005 */
[----:B------:R1:W-:Y:S04]  /*b7f50*/  STL [R1+0x208], R3 ;  /* 0x0002080301007387 */ /* 0x0003e80000100800 */
[----:B------:R-:W4:Y:S01]  /*b7f60*/  LDL.LU R11, [R1+0x40] ;  /* 0x00004000010b7983 */ /* 0x000f220000300800 */
[----:B0-----:R-:W-:-:S03]  /*b7f70*/  PRMT R2, R2, 0x3340, R1 ;  /* 0x0000334002027816 */ /* 0x001fc60000000001 */
[----:B------:R0:W-:Y:S01]  /*b7f80*/  STL [R1+0x200], R4 ;  /* 0x0002000401007387 */ /* 0x0001e20000100800 */
[----:B------:R-:W-:-:S03]  /*b7f90*/  PRMT R8, R8, 0x3340, R15 ;  /* 0x0000334008087816 */ /* 0x000fc6000000000f */
[----:B------:R-:W4:Y:S01]  /*b7fa0*/  LDL.LU R49, [R1+0x45b4] ;  /* 0x0045b40001317983 */ /* 0x000f220000300800 */
[----:B-1----:R-:W-:-:S03]  /*b7fb0*/  PRMT R3, R3, 0x3340, R1 ;  /* 0x0000334003037816 */ /* 0x002fc60000000001 */
[----:B------:R-:W4:Y:S04]  /*b7fc0*/  LDL.LU R5, [R1+0x45b0] ;  /* 0x0045b00001057983 */ /* 0x000f280000300800 */
[----:B------:R-:W4:Y:S04]  /*b7fd0*/  LDL.LU R6, [R1+0x1a8] ;  /* 0x0001a80001067983 */ /* 0x000f280000300800 */
[----:B------:R-:W4:Y:S01]  /*b7fe0*/  LDL.LU R0, [R1+0xa8] ;  /* 0x0000a80001007983 */ /* 0x000f220000300800 */
[----:B0-----:R-:W-:-:S03]  /*b7ff0*/  PRMT R4, R4, 0x3340, R1 ;  /* 0x0000334004047816 */ /* 0x001fc60000000001 */
[----:B------:R0:W-:Y:S01]  /*b8000*/  STL [R1+0x27c], R10 ;  /* 0x00027c0a01007387 */ /* 0x0001e20000100800 */
[----:B------:R-:W-:Y:S02]  /*b8010*/  PRMT R8, R8, 0x5410, R3 ;  /* 0x0000541008087816 */ /* 0x000fe40000000003 */
[----:B------:R-:W-:Y:S02]  /*b8020*/  PRMT R9, R9, 0x5410, R4 ;  /* 0x0000541009097816 */ /* 0x000fe40000000004 */
[----:B0-----:R-:W-:Y:S02]  /*b8030*/  PRMT R10, R7, 0x5410, R2 ;  /* 0x00005410070a7816 */ /* 0x001fe40000000002 */
[----:B------:R-:W4:Y:S04]  /*b8040*/  LDL.LU R2, [R1+0x194] ;  /* 0x0001940001027983 */ /* 0x000f280000300800 */
[----:B------:R-:W4:Y:S04]  /*b8050*/  LDL.LU R7, [R1+0x98] ;  /* 0x0000980001077983 */ /* 0x000f280000300800 */
[----:B------:R-:W-:Y:S04]  /*b8060*/  STL [R1+0x274], R10 ;  /* 0x0002740a01007387 */ /* 0x000fe80000100800 */
[----:B------:R-:W4:Y:S04]  /*b8070*/  LDL.LU R3, [R1+0x270] ;  /* 0x0002700001037983 */ /* 0x000f280000300800 */
[----:B------:R0:W-:Y:S04]  /*b8080*/  STL [R1+0x268], R8 ;  /* 0x0002680801007387 */ /* 0x0001e80000100800 */
[----:B------:R-:W4:Y:S04]  /*b8090*/  LDL.LU R4, [R1+0x204] ;  /* 0x0002040001047983 */ /* 0x000f280000300800 */
[----:B0-----:R-:W4:Y:S04]  /*b80a0*/  LDL.LU R8, [R1+0x70] ;  /* 0x0000700001087983 */ /* 0x001f280000300800 */
[----:B------:R0:W-:Y:S04]  /*b80b0*/  STL [R1+0x2d0], R9 ;  /* 0x0002d00901007387 */ /* 0x0001e80000100800 */
[----:B------:R-:W4:Y:S04]  /*b80c0*/  LDL.LU R12, [R1+0xa4] ;  /* 0x0000a400010c7983 */ /* 0x000f280000300800 */
[----:B------:R-:W4:Y:S04]  /*b80d0*/  LDL.LU R10, [R1+0x9c] ;  /* 0x00009c00010a7983 */ /* 0x000f280000300800 */
[----:B------:R-:W4:Y:S04]  /*b80e0*/  LDL.LU R13, [R1+0xa0] ;  /* 0x0000a000010d7983 */ /* 0x000f280000300800 */
[----:B------:R-:W4:Y:S01]  /*b80f0*/  LDL.LU R15, [R1+0x94] ;  /* 0x00009400010f7983 */ /* 0x000f220000300800 */
[----:B--2---:R-:W-:-:S02]  /*b8100*/  LOP3.LUT R14, R14, 0xffff, RZ, 0xc0, !PT ;  /* 0x0000ffff0e0e7812 */ /* 0x004fc400078ec0ff */
[----:B---3--:R-:W-:-:S03]  /*b8110*/  LOP3.LUT R54, R54, 0xffff, RZ, 0xc0, !PT ;  /* 0x0000ffff36367812 */ /* 0x008fc600078ec0ff */
[----:B------:R-:W-:Y:S04]  /*b8120*/  STL [R1+0x1f0], R14 ;  /* 0x0001f00e01007387 */ /* 0x000fe80000100800 */
[----:B------:R-:W-:Y:S01]  /*b8130*/  STL [R1+0x1d8], R54 ;  /* 0x0001d83601007387 */ /* 0x000fe20000100800 */
[----:B----4-:R-:W-:Y:S02]  /*b8140*/  LOP3.LUT R11, R11, 0xffff, RZ, 0xc0, !PT ;  /* 0x0000ffff0b0b7812 */ /* 0x010fe400078ec0ff */
[----:B------:R-:W-:Y:S02]  /*b8150*/  LOP3.LUT R6, R6, 0xffff, RZ, 0xc0, !PT ;  /* 0x0000ffff06067812 */ /* 0x000fe400078ec0ff */
[----:B------:R-:W-:Y:S02]  /*b8160*/  LOP3.LUT R2, R2, 0xffff, RZ, 0xc0, !PT ;  /* 0x0000ffff02027812 */ /* 0x000fe400078ec0ff */
[----:B------:R-:W-:-:S05]  /*b8170*/  LOP3.LUT R3, R3, 0xffff, RZ, 0xc0, !PT ;  /* 0x0000ffff03037812 */ /* 0x000fca00078ec0ff */
[----:B------:R1:W-:Y:S01]  /*b8180*/  STL [R1+0x264], R3 ;  /* 0x0002640301007387 */ /* 0x0003e20000100800 */
[----:B0-----:R-:W-:Y:S02]  /*b8190*/  LOP3.LUT R9, R4, 0xffff, RZ, 0xc0, !PT ;  /* 0x0000ffff04097812 */ /* 0x001fe400078ec0ff */
[----:B------:R-:W-:Y:S02]  /*b81a0*/  LOP3.LUT R4, R0, 0xffff, RZ, 0xc0, !PT ;  /* 0x0000ffff00047812 */ /* 0x000fe400078ec0ff */
[----:B------:R-:W-:Y:S01]  /*b81b0*/  LOP3.LUT R0, R5, 0xffff, RZ, 0xc0, !PT ;  /* 0x0000ffff05007812 */ /* 0x000fe200078ec0ff */
[----:B------:R0:W-:Y:S01]  /*b81c0*/  STL [R1+0x1a8], R6 ;  /* 0x0001a80601007387 */ /* 0x0001e20000100800 */
[----:B------:R-:W-:-:S03]  /*b81d0*/  PRMT R5, R14, 0x3340, R54 ;  /* 0x000033400e057816 */ /* 0x000fc60000000036 */
[----:B------:R2:W-:Y:S01]  /*b81e0*/  STL [R1+0x260], R9 ;  /* 0x0002600901007387 */ /* 0x0005e20000100800 */
[----:B-1----:R-:W-:-:S03]  /*b81f0*/  PRMT R3, R3, 0x3340, R9 ;  /* 0x0000334003037816 */ /* 0x002fc60000000009 */
[----:B------:R-:W-:Y:S01]  /*b8200*/  STL [R1+0x250], R2 ;  /* 0x0002500201007387 */ /* 0x000fe20000100800 */
[----:B0-----:R-:W-:-:S03]  /*b8210*/  PRMT R6, R6, 0x3340, R1 ;  /* 0x0000334006067816 */ /* 0x001fc60000000001 */
[----:B------:R0:W-:Y:S01]  /*b8220*/  STL [R1+0x194], R0 ;  /* 0x0001940001007387 */ /* 0x0001e20000100800 */
[----:B--2---:R-:W-:-:S03]  /*b8230*/  PRMT R9, R5, 0x5410, R6 ;  /* 0x0000541005097816 */ /* 0x004fc60000000006 */
[----:B------:R1:W-:Y:S04]  /*b8240*/  STL [R1+0x210], R4 ;  /* 0x0002100401007387 */ /* 0x0003e80000100800 */
[----:B------:R-:W-:Y:S04]  /*b8250*/  STL [R1+0x204], R11 ;  /* 0x0002040b01007387 */ /* 0x000fe80000100800 */
[----:B------:R-:W2:Y:S04]  /*b8260*/  LDL.LU R54, [R1+0x45ac] ;  /* 0x0045ac0001367983 */ /* 0x000ea80000300800 */
[----:B------:R-:W3:Y:S04]  /*b8270*/  LDL.LU R5, [R1+0xdc] ;  /* 0x0000dc0001057983 */ /* 0x000ee80000300800 */
[----:B------:R-:W4:Y:S01]  /*b8280*/  LDL.LU R6, [R1+0xd4] ;  /* 0x0000d40001067983 */ /* 0x000f220000300800 */
[----:B0-----:R-:W-:-:S02]  /*b8290*/  PRMT R0, R0, 0x3340, R1 ;  /* 0x0000334000007816 */ /* 0x001fc40000000001 */
[----:B-1----:R-:W-:Y:S02]  /*b82a0*/  PRMT R4, R4, 0x3340, R11 ;  /* 0x0000334004047816 */ /* 0x002fe4000000000b */
[----:B------:R-:W-:Y:S02]  /*b82b0*/  PRMT R2, R2, 0x3340, R1 ;  /* 0x0000334002027816 */ /* 0x000fe40000000001 */
[----:B------:R-:W-:Y:S02]  /*b82c0*/  SHF.R.U32.HI R7, RZ, 0x8, R7 ;  /* 0x00000008ff077819 */ /* 0x000fe40000011607 */
[----:B------:R-:W-:Y:S01]  /*b82d0*/  PRMT R4, R4, 0x5410, R0 ;  /* 0x0000541004047816 */ /* 0x000fe20000000000 */
[----:B------:R0:W-:Y:S01]  /*b82e0*/  STL [R1+0x270], R9 ;  /* 0x0002700901007387 */ /* 0x0001e20000100800 */
[----:B------:R-:W-:Y:S02]  /*b82f0*/  PRMT R0, R3, 0x5410, R2 ;  /* 0x0000541003007816 */ /* 0x000fe40000000002 */
[----:B------:R-:W-:Y:S01]  /*b8300*/  LOP3.LUT R7, R7, 0xffff, RZ, 0xc0, !PT ;  /* 0x0000ffff07077812 */ /* 0x000fe200078ec0ff */
[----:B0-----:R-:W2:Y:S04]  /*b8310*/  LDL.LU R9, [R1+0xf8] ;  /* 0x0000f80001097983 */ /* 0x001ea80000300800 */
[----:B------:R-:W-:Y:S04]  /*b8320*/  STL [R1+0x280], R4 ;  /* 0x0002800401007387 */ /* 0x000fe80000100800 */
[----:B------:R-:W2:Y:S04]  /*b8330*/  LDL.LU R11, [R1+0x10c] ;  /* 0x00010c00010b7983 */ /* 0x000ea80000300800 */
[----:B------:R0:W-:Y:S01]  /*b8340*/  STL [R1+0x35c], R0 ;  /* 0x00035c0001007387 */ /* 0x0001e20000100800 */
[----:B------:R-:W-:-:S03]  /*b8350*/  SHF.R.U32.HI R2, RZ, 0x8, R10 ;  /* 0x00000008ff027819 */ /* 0x000fc6000001160a */
[----:B------:R-:W2:Y:S01]  /*b8360*/  LDL.LU R14, [R1+0x108] ;  /* 0x00010800010e7983 */ /* 0x000ea20000300800 */
[----:B0-----:R-:W-:Y:S02]  /*b8370*/  PRMT R0, R7, 0x3340, R1 ;  /* 0x0000334007007816 */ /* 0x001fe40000000001 */
[----:B------:R-:W-:-:S03]  /*b8380*/  SHF.R.U32.HI R7, RZ, 0x8, R8 ;  /* 0x00000008ff077819 */ /* 0x000fc60000011608 */
[----:B------:R0:W-:Y:S01]  /*b8390*/  STL [R1], R0 ;  /* 0x0000000001007387 */ /* 0x0001e20000100800 */
[----:B------:R-:W-:-:S03]  /*b83a0*/  LOP3.LUT R7, R7, 0xffff, RZ, 0xc0, !PT ;  /* 0x0000ffff07077812 */ /* 0x000fc600078ec0ff */
[----:B------:R-:W2:Y:S01]  /*b83b0*/  LDL.LU R8, [R1+0x80] ;  /* 0x0000800001087983 */ /* 0x000ea20000300800 */
[----:B------:R-:W-:Y:S02]  /*b83c0*/  SHF.R.U32.HI R3, RZ, 0x8, R13 ;  /* 0x00000008ff037819 */ /* 0x000fe4000001160d */
[----:B------:R-:W-:Y:S02]  /*b83d0*/  SHF.R.U32.HI R4, RZ, 0x8, R15 ;  /* 0x00000008ff047819 */ /* 0x000fe4000001160f */
[----:B0-----:R-:W-:Y:S02]  /*b83e0*/  SHF.R.U32.HI R0, RZ, 0x8, R12 ;  /* 0x00000008ff007819 */ /* 0x001fe4000001160c */
[----:B------:R-:W2:Y:S01]  /*b83f0*/  LDL.LU R12, [R1+0x34] ;  /* 0x00003400010c7983 */ /* 0x000ea20000300800 */
[----:B------:R-:W-:-:S03]  /*b8400*/  PRMT R7, R7, 0x3340, R1 ;  /* 0x0000334007077816 */ /* 0x000fc60000000001 */
[----:B------:R-:W2:Y:S01]  /*b8410*/  LDL.LU R10, [R1+0x2c] ;  /* 0x00002c00010a7983 */ /* 0x000ea20000300800 */
[----:B------:R-:W-:-:S03]  /*b8420*/  LOP3.LUT R2, R2, 0xffff, RZ, 0xc0, !PT ;  /* 0x0000ffff02027812 */ /* 0x000fc600078ec0ff */
[----:B------:R-:W2:Y:S01]  /*b8430*/  LDL.LU R13, [R1+0xd0] ;  /* 0x0000d000010d7983 */ /* 0x000ea20000300800 */
[----:B------:R-:W-:-:S03]  /*b8440*/  LOP3.LUT R0, R0, 0xffff, RZ, 0xc0, !PT ;  /* 0x0000ffff00007812 */ /* 0x000fc600078ec0ff */
[----:B------:R-:W2:Y:S01]  /*b8450*/  LDL.LU R15, [R1+0x38] ;  /* 0x00003800010f7983 */ /* 0x000ea20000300800 */
[----:B------:R-:W-:Y:S02]  /*b8460*/  PRMT R0, R0, 0x3340, R2 ;  /* 0x0000334000007816 */ /* 0x000fe40000000002 */
[----:B---3--:R-:W-:Y:S02]  /*b8470*/  SHF.R.U32.HI R5, RZ, 0x8, R5 ;  /* 0x00000008ff057819 */ /* 0x008fe40000011605 */
[----:B----4-:R-:W-:Y:S02]  /*b8480*/  SHF.R.U32.HI R6, RZ, 0x8, R6 ;  /* 0x00000008ff067819 */ /* 0x010fe40000011606 */
[----:B------:R-:W-:Y:S02]  /*b8490*/  LOP3.LUT R5, R5, 0xffff, RZ, 0xc0, !PT ;  /* 0x0000ffff05057812 */ /* 0x000fe400078ec0ff */
[----:B------:R-:W-:-:S04]  /*b84a0*/  LOP3.LUT R6, R6, 0xffff, RZ, 0xc0, !PT ;  /* 0x0000ffff06067812 */ /* 0x000fc800078ec0ff */
[----:B------:R-:W-:Y:S02]  /*b84b0*/  PRMT R6, R5, 0x3340, R6 ;  /* 0x0000334005067816 */ /* 0x000fe40000000006 */
[----:B------:R-:W3:Y:S04]  /*b84c0*/  LDL.LU R5, [R1+0xe4] ;  /* 0x0000e40001057983 */ /* 0x000ee80000300800 */
[----:B------:R0:W-:Y:S04]  /*b84d0*/  STL [R1+0x138], R6 ;  /* 0x0001380601007387 */ /* 0x0001e80000100800 */
[----:B0-----:R-:W4:Y:S04]  /*b84e0*/  LDL.LU R6, [R1+0xe0] ;  /* 0x0000e00001067983 */ /* 0x001f280000300800 */
[----:B------:R0:W-:Y:S04]  /*b84f0*/  STL [R1+0x30], R7 ;  /* 0x0000300701007387 */ /* 0x0001e80000100800 */
[----:B0-----:R-:W3:Y:S04]  /*b8500*/  LDL.LU R7, [R1+0x24] ;  /* 0x0000240001077983 */ /* 0x001ee80000300800 */
[----:B------:R-:W3:Y:S01]  /*b8510*/  LDL.LU R2, [R1+0xcc] ;  /* 0x0000cc0001027983 */ /* 0x000ee20000300800 */
[----:B------:R-:W-:-:S02]  /*b8520*/  LOP3.LUT R3, R3, 0xffff, RZ, 0xc0, !PT ;  /* 0x0000ffff03037812 */ /* 0x000fc400078ec0ff */
[----:B------:R-:W-:Y:S01]  /*b8530*/  LOP3.LUT R4, R4, 0xffff, RZ, 0xc0, !PT ;  /* 0x0000ffff04047812 */ /* 0x000fe200078ec0ff */
[----:B------:R-:W-:Y:S03]  /*b8540*/  STL [R1+0x128], R0 ;  /* 0x0001280001007387 */ /* 0x000fe60000100800 */
[----:B------:R-:W-:-:S05]  /*b8550*/  PRMT R3, R3, 0x3340, R4 ;  /* 0x0000334003037816 */ /* 0x000fca0000000004 */
[----:B------:R2:W-:Y:S02]  /*b8560*/  STL [R1+0x164], R3 ;  /* 0x0001640301007387 */ /* 0x0005e40000100800 */
[----:B--2---:R-:W-:Y:S02]  /*b8570*/  SHF.R.U32.HI R3, RZ, 0x8, R11 ;  /* 0x00000008ff037819 */ /* 0x004fe4000001160b */
[----:B------:R-:W-:Y:S02]  /*b8580*/  SHF.R.U32.HI R4, RZ, 0x8, R14 ;  /* 0x00000008ff047819 */ /* 0x000fe4000001160e */
[----:B---3--:R-:W-:Y:S02]  /*b8590*/  SHF.R.U32.HI R0, RZ, 0x8, R2 ;  /* 0x00000008ff007819 */ /* 0x008fe40000011602 */
[----:B------:R-:W-:Y:S02]  /*b85a0*/  SHF.R.U32.HI R2, RZ, 0x8, R5 ;  /* 0x00000008ff027819 */ /* 0x000fe40000011605 */
[----:B----4-:R-:W-:-:S02]  /*b85b0*/  SHF.R.U32.HI R5, RZ, 0x8, R6 ;  /* 0x00000008ff057819 */ /* 0x010fc40000011606 */
[----:B------:R-:W-:Y:S02]  /*b85c0*/  SHF.R.U32.HI R6, RZ, 0x8, R9 ;  /* 0x00000008ff067819 */ /* 0x000fe40000011609 */
[----:B------:R-:W2:Y:S01]  /*b85d0*/  LDL.LU R9, [R1+0x120] ;  /* 0x0001200001097983 */ /* 0x000ea20000300800 */
[----:B------:R-:W-:-:S03]  /*b85e0*/  LOP3.LUT R0, R0, 0xffff, RZ, 0xc0, !PT ;  /* 0x0000ffff00007812 */ /* 0x000fc600078ec0ff */
[----:B------:R-:W3:Y:S01]  /*b85f0*/  LDL.LU R11, [R1+0x114] ;  /* 0x00011400010b7983 */ /* 0x000ee20000300800 */
[----:B------:R-:W-:-:S05]  /*b8600*/  PRMT R0, R0, 0x3340, R1 ;  /* 0x0000334000007816 */ /* 0x000fca0000000001 */
[----:B------:R0:W-:Y:S04]  /*b8610*/  STL [R1+0x4594], R0 ;  /* 0x0045940001007387 */ /* 0x0001e80000100800 */
[----:B------:R-:W4:Y:S01]  /*b8620*/  LDL.LU R14, [R1+0x100] ;  /* 0x00010000010e7983 */ /* 0x000f220000300800 */
[----:B------:R-:W-:Y:S02]  /*b8630*/  LOP3.LUT R2, R2, 0xffff, RZ, 0xc0, !PT ;  /* 0x0000ffff02027812 */ /* 0x000fe400078ec0ff */
[----:B------:R-:W-:Y:S02]  /*b8640*/  LOP3.LUT R5, R5, 0xffff, RZ, 0xc0, !PT ;  /* 0x0000ffff05057812 */ /* 0x000fe400078ec0ff */
[----:B------:R-:W-:Y:S02]  /*b8650*/  LOP3.LUT R6, R6, 0xffff, RZ, 0xc0, !PT ;  /* 0x0000ffff06067812 */ /* 0x000fe400078ec0ff */
[----:B0-----:R-:W-:-:S02]  /*b8660*/  PRMT R0, R2, 0x3340, R5 ;  /* 0x0000334002007816 */ /* 0x001fc40000000005 */
[----:B------:R-:W-:Y:S02]  /*b8670*/  LOP3.LUT R3, R3, 0xffff, RZ, 0xc0, !PT ;  /* 0x0000ffff03037812 */ /* 0x000fe400078ec0ff */
[----:B------:R-:W-:Y:S01]  /*b8680*/  LOP3.LUT R4, R4, 0xffff, RZ, 0xc0, !PT ;  /* 0x0000ffff04047812 */ /* 0x000fe200078ec0ff */
[----:B------:R0:W-:Y:S01]  /*b8690*/  STL [R1+0x11c], R0 ;  /* 0x00011c0001007387 */ /* 0x0001e20000100800 */
[----:B------:R-:W-:Y:S02]  /*b86a0*/  PRMT R2, R6, 0x3340, R1 ;  /* 0x0000334006027816 */ /* 0x000fe40000000001 */
[----:B------:R-:W-:Y:S02]  /*b86b0*/  SHF.R.U32.HI R5, RZ, 0x8, R12 ;  /* 0x00000008ff057819 */ /* 0x000fe4000001160c */
[----:B------:R-:W-:Y:S01]  /*b86c0*/  SHF.R.U32.HI R6, RZ, 0x8, R10 ;  /* 0x00000008ff067819 */ /* 0x000fe2000001160a */
[----:B------:R-:W-:Y:S01]  /*b86d0*/  STL [R1+0x4590], R2 ;  /* 0x0045900201007387 */ /* 0x000fe20000100800 */
[----:B0-----:R-:W-:-:S02]  /*b86e0*/  PRMT R0, R3, 0x3340, R4 ;  /* 0x0000334003007816 */ /* 0x001fc40000000004 */
[----:B------:R-:W-:Y:S02]  /*b86f0*/  SHF.R.U32.HI R3, RZ, 0x8, R7 ;  /* 0x00000008ff037819 */ /* 0x000fe40000011607 */
[----:B------:R-:W-:Y:S01]  /*b8700*/  SHF.R.U32.HI R4, RZ, 0x8, R8 ;  /* 0x00000008ff047819 */ /* 0x000fe20000011608 */
[----:B------:R0:W-:Y:S01]  /*b8710*/  STL [R1+0x118], R0 ;  /* 0x0001180001007387 */ /* 0x0001e20000100800 */
[----:B------:R-:W-:-:S03]  /*b8720*/  SHF.R.U32.HI R7, RZ, 0x8, R13 ;  /* 0x00000008ff077819 */ /* 0x000fc6000001160d */
[----:B------:R-:W4:Y:S01]  /*b8730*/  LDL.LU R10, [R1+0x134] ;  /* 0x00013400010a7983 */ /* 0x000f220000300800 */
[----:B------:R-:W-:-:S03]  /*b8740*/  SHF.R.U32.HI R8, RZ, 0x8, R15 ;  /* 0x00000008ff087819 */ /* 0x000fc6000001160f */
[----:B------:R-:W4:Y:S01]  /*b8750*/  LDL.LU R12, [R1+0x130] ;  /* 0x00013000010c7983 */ /* 0x000f220000300800 */
[----:B------:R-:W-:Y:S02]  /*b8760*/  LOP3.LUT R3, R3, 0xffff, RZ, 0xc0, !PT ;  /* 0x0000ffff03037812 */ /* 0x000fe400078ec0ff */
[----:B------:R-:W-:Y:S01]  /*b8770*/  LOP3.LUT R4, R4, 0xffff, RZ, 0xc0, !PT ;  /* 0x0000ffff04047812 */ /* 0x000fe200078ec0ff */
[----:B------:R-:W4:Y:S01]  /*b8780*/  LDL.LU R13, [R1+0xfc] ;  /* 0x0000fc00010d7983 */ /* 0x000f220000300800 */
[----:B------:R-:W-:Y:S02]  /*b8790*/  LOP3.LUT R5, R5, 0xffff, RZ, 0xc0, !PT ;  /* 0x0000ffff05057812 */ /* 0x000fe400078ec0ff */
[----:B------:R-:W-:Y:S01]  /*b87a0*/  LOP3.LUT R6, R6, 0xffff, RZ, 0xc0, !PT ;  /* 0x0000ffff06067812 */ /* 0x000fe200078ec0ff */
[----:B------:R-:W4:Y:S01]  /*b87b0*/  LDL.LU R15, [R1+0x104] ;  /* 0x00010400010f7983 */ /* 0x000f220000300800 */
[----:B------:R-:W-:Y:S02]  /*b87c0*/  PRMT R3, R3, 0x3340, R1 ;  /* 0x0000334003037816 */ /* 0x000fe40000000001 */
[----:B0-----:R-:W-:-:S02]  /*b87d0*/  PRMT R0, R4, 0x3340, R5 ;  /* 0x0000334004007816 */ /* 0x001fc40000000005 */
[----:B------:R-:W-:Y:S01]  /*b87e0*/  PRMT R4, R6, 0x3340, R1 ;  /* 0x0000334006047816 */ /* 0x000fe20000000001 */
[----:B------:R-:W-:Y:S01]  /*b87f0*/  STL [R1+0x458c], R3 ;  /* 0x00458c0301007387 */ /* 0x000fe20000100800 */
[----:B------:R-:W-:Y:S02]  /*b8800*/  LOP3.LUT R7, R7, 0xffff, RZ, 0xc0, !PT ;  /* 0x0000ffff07077812 */ /* 0x000fe400078ec0ff */
[----:B------:R-:W-:Y:S01]  /*b8810*/  LOP3.LUT R8, R8, 0xffff, RZ, 0xc0, !PT ;  /* 0x0000ffff08087812 */ /* 0x000fe200078ec0ff */
[----:B------:R-:W-:Y:S04]  /*b8820*/  STL [R1+0x4588], R4 ;  /* 0x0045880401007387 */ /* 0x000fe80000100800 */
[----:B------:R0:W-:Y:S02]  /*b8830*/  STL [R1+0x108], R0 ;  /* 0x0001080001007387 */ /* 0x0001e40000100800 */
[----:B0-----:R-:W-:-:S05]  /*b8840*/  PRMT R0, R7, 0x3340, R8 ;  /* 0x0000334007007816 */ /* 0x001fca0000000008 */
[----:B------:R0:W-:Y:S04]  /*b8850*/  STL [R1+0x10c], R0 ;  /* 0x00010c0001007387 */ /* 0x0001e80000100800 */
[----:B0-----:R-:W4:Y:S01]  /*b8860*/  LDL.LU R0, [R1+0x13c] ;  /* 0x00013c0001007983 */ /* 0x001f220000300800 */
[----:B--2---:R-:W-:Y:S02]  /*b8870*/  SHF.R.U32.HI R5, RZ, 0x8, R9 ;  /* 0x00000008ff057819 */ /* 0x004fe40000011609 */
[----:B---3--:R-:W-:Y:S02]  /*b8880*/  SHF.R.U32.HI R6, RZ, 0x8, R11 ;  /* 0x00000008ff067819 */ /* 0x008fe4000001160b */
[----:B------:R-:W-:Y:S01]  /*b8890*/  LOP3.LUT R5, R5, 0xffff, RZ, 0xc0, !PT ;  /* 0x0000ffff05057812 */ /* 0x000fe200078ec0ff */
[----:B------:R-:W2:Y:S01]  /*b88a0*/  LDL.LU R11, [R1+0x148] ;  /* 0x00014800010b7983 */ /* 0x000ea20000300800 */
[----:B------:R-:W-:-:S04]  /*b88b0*/  LOP3.LUT R6, R6, 0xffff, RZ, 0xc0, !PT ;  /* 0x0000ffff06067812 */ /* 0x000fc800078ec0ff */
[----:B------:R-:W-:Y:S02]  /*b88c0*/  PRMT R2, R5, 0x3340, R6 ;  /* 0x0000334005027816 */ /* 0x000fe40000000006 */
[----:B----4-:R-:W-:-:S03]  /*b88d0*/  SHF.R.U32.HI R7, RZ, 0x8, R14 ;  /* 0x00000008ff077819 */ /* 0x010fc6000001160e */
[----:B------:R0:W-:Y:S04]  /*b88e0*/  STL [R1+0x120], R2 ;  /* 0x0001200201007387 */ /* 0x0001e80000100800 */
[----:B------:R-:W3:Y:S01]  /*b88f0*/  LDL.LU R14, [R1+0x144] ;  /* 0x00014400010e7983 */ /* 0x000ee20000300800 */
[----:B------:R-:W-:Y:S02]  /*b8900*/  SHF.R.U32.HI R54, RZ, 0x8, R54 ;  /* 0x00000008ff367819 */ /* 0x000fe40000011636 */
[----:B------:R-:W-:Y:S02]  /*b8910*/  SHF.R.U32.HI R47, RZ, 0x8, R47 ;  /* 0x00000008ff2f7819 */ /* 0x000fe4000001162f */
[----:B------:R-:W-:Y:S02]  /*b8920*/  SHF.R.U32.HI R48, RZ, 0x8, R48 ;  /* 0x00000008ff307819 */ /* 0x000fe40000011630 */
[----:B------:R-:W-:-:S02]  /*b8930*/  LOP3.LUT R54, R54, 0xffff, RZ, 0xc0, !PT ;  /* 0x0000ffff36367812 */ /* 0x000fc400078ec0ff */
[----:B------:R-:W-:Y:S02]  /*b8940*/  LOP3.LUT R7, R7, 0xffff, RZ, 0xc0, !PT ;  /* 0x0000ffff07077812 */ /* 0x000fe400078ec0ff */
[----:B------:R-:W-:Y:S02]  /*b8950*/  LOP3.LUT R47, R47, 0xffff, RZ, 0xc0, !PT ;  /* 0x0000ffff2f2f7812 */ /* 0x000fe400078ec0ff */
[----:B------:R-:W-:Y:S02]  /*b8960*/  LOP3.LUT R48, R48, 0xffff, RZ, 0xc0, !PT ;  /* 0x0000ffff30307812 */ /* 0x000fe400078ec0ff */
[--C-:B------:R-:W-:Y:S02]  /*b8970*/  PRMT R5, R54, 0x3340, R1.reuse ;  /* 0x0000334036057816 */ /* 0x100fe40000000001 */
[----:B------:R-:W-:Y:S02]  /*b8980*/  PRMT R6, R7, 0x3340, R1 ;  /* 0x0000334007067816 */ /* 0x000fe40000000001 */
[----:B0-----:R-:W-:Y:S01]  /*b8990*/  PRMT R2, R47, 0x3340, R48 ;  /* 0x000033402f027816 */ /* 0x001fe20000000030 */
[----:B------:R-:W-:Y:S01]  /*b89a0*/  STL [R1+0x4598], R5 ;  /* 0x0045980501007387 */ /* 0x000fe20000100800 */
[----:B------:R-:W-:-:S02]  /*b89b0*/  SHF.R.U32.HI R38, RZ, 0x8, R38 ;  /* 0x00000008ff267819 */ /* 0x000fc40000011626 */
[----:B------:R-:W-:Y:S01]  /*b89c0*/  SHF.R.U32.HI R49, RZ, 0x8, R49 ;  /* 0x00000008ff317819 */ /* 0x000fe20000011631 */
[----:B------:R-:W-:Y:S01]  /*b89d0*/  STL [R1+0x4584], R6 ;  /* 0x0045840601007387 */ /* 0x000fe20000100800 */
[----:B------:R-:W-:Y:S02]  /*b89e0*/  SHF.R.U32.HI R10, RZ, 0x8, R10 ;  /* 0x00000008ff0a7819 */ /* 0x000fe4000001160a */
[----:B------:R-:W-:Y:S01]  /*b89f0*/  SHF.R.U32.HI R7, RZ, 0x8, R12 ;  /* 0x00000008ff077819 */ /* 0x000fe2000001160c */
[----:B------:R0:W-:Y:S01]  /*b8a00*/  STL [R1+0x100], R2 ;  /* 0x0001000201007387 */ /* 0x0001e20000100800 */
[----:B------:R-:W-:Y:S02]  /*b8a10*/  SHF.R.U32.HI R8, RZ, 0x8, R13 ;  /* 0x00000008ff087819 */ /* 0x000fe4000001160d */
[----:B------:R-:W-:Y:S02]  /*b8a20*/  SHF.R.U32.HI R9, RZ, 0x8, R15 ;  /* 0x00000008ff097819 */ /* 0x000fe4000001160f */
[----:B------:R-:W4:Y:S01]  /*b8a30*/  LDL.LU R15, [R1+0x124] ;  /* 0x00012400010f7983 */ /* 0x000f220000300800 */
[----:B------:R-:W-:-:S02]  /*b8a40*/  LOP3.LUT R10, R10, 0xffff, RZ, 0xc0, !PT ;  /* 0x0000ffff0a0a7812 */ /* 0x000fc400078ec0ff */
[----:B------:R-:W-:Y:S02]  /*b8a50*/  LOP3.LUT R7, R7, 0xffff, RZ, 0xc0, !PT ;  /* 0x0000ffff07077812 */ /* 0x000fe400078ec0ff */
[----:B------:R-:W-:Y:S02]  /*b8a60*/  LOP3.LUT R8, R8, 0xffff, RZ, 0xc0, !PT ;  /* 0x0000ffff08087812 */ /* 0x000fe400078ec0ff */
[----:B------:R-:W-:Y:S02]  /*b8a70*/  LOP3.LUT R38, R38, 0xffff, RZ, 0xc0, !PT ;  /* 0x0000ffff26267812 */ /* 0x000fe400078ec0ff */
[----:B------:R-:W-:Y:S02]  /*b8a80*/  LOP3.LUT R49, R49, 0xffff, RZ, 0xc0, !PT ;  /* 0x0000ffff31317812 */ /* 0x000fe400078ec0ff */
[----:B------:R-:W-:Y:S02]  /*b8a90*/  SHF.R.U32.HI R53, RZ, 0x8, R53 ;  /* 0x00000008ff357819 */ /* 0x000fe40000011635 */
[----:B0-----:R-:W-:-:S02]  /*b8aa0*/  PRMT R2, R10, 0x3340, R7 ;  /* 0x000033400a027816 */ /* 0x001fc40000000007 */
[----:B------:R-:W-:Y:S02]  /*b8ab0*/  PRMT R3, R8, 0x3340, R38 ;  /* 0x0000334008037816 */ /* 0x000fe40000000026 */
[----:B------:R-:W-:Y:S02]  /*b8ac0*/  PRMT R7, R49, 0x3340, R1 ;  /* 0x0000334031077816 */ /* 0x000fe40000000001 */
[----:B------:R-:W-:Y:S02]  /*b8ad0*/  SHF.R.U32.HI R8, RZ, 0x8, R52 ;  /* 0x00000008ff087819 */ /* 0x000fe40000011634 */
[----:B------:R-:W-:Y:S02]  /*b8ae0*/  LOP3.LUT R9, R9, 0xffff, RZ, 0xc0, !PT ;  /* 0x0000ffff09097812 */ /* 0x000fe400078ec0ff */
[----:B------:R-:W-:Y:S01]  /*b8af0*/  LOP3.LUT R53, R53, 0xffff, RZ, 0xc0, !PT ;  /* 0x0000ffff35357812 */ /* 0x000fe200078ec0ff */
[----:B------:R-:W-:Y:S01]  /*b8b00*/  STL [R1+0x4580], R7 ;  /* 0x0045800701007387 */ /* 0x000fe20000100800 */
[----:B------:R-:W-:-:S03]  /*b8b10*/  LOP3.LUT R8, R8, 0xffff, RZ, 0xc0, !PT ;  /* 0x0000ffff08087812 */ /* 0x000fc600078ec0ff */
[----:B------:R0:W-:Y:S01]  /*b8b20*/  STL [R1+0xf8], R2 ;  /* 0x0000f80201007387 */ /* 0x0001e20000100800 */
[----:B------:R-:W-:-:S03]  /*b8b30*/  PRMT R8, R8, 0x3340, R1 ;  /* 0x0000334008087816 */ /* 0x000fc60000000001 */
[----:B------:R-:W-:Y:S01]  /*b8b40*/  STL [R1+0xfc], R3 ;  /* 0x0000fc0301007387 */ /* 0x000fe20000100800 */
[----:B0-----:R-:W-:Y:S02]  /*b8b50*/  PRMT R2, R9, 0x3340, R53 ;  /* 0x0000334009027816 */ /* 0x001fe40000000035 */
[----:B------:R-:W-:-:S03]  /*b8b60*/  SHF.R.U32.HI R9, RZ, 0x8, R0 ;  /* 0x00000008ff097819 */ /* 0x000fc60000011600 */
[----:B------:R0:W-:Y:S04]  /*b8b70*/  STL [R1+0x114], R2 ;  /* 0x0001140201007387 */ /* 0x0001e80000100800 */
[----:B------:R-:W-:Y:S01]  /*b8b80*/  STL [R1+0x459c], R8 ;  /* 0x00459c0801007387 */ /* 0x000fe20000100800 */
[----:B--2---:R-:W-:Y:S02]  /*b8b90*/  SHF.R.U32.HI R10, RZ, 0x8, R11 ;  /* 0x00000008ff0a7819 */ /* 0x004fe4000001160b */
[----:B---3--:R-:W-:Y:S02]  /*b8ba0*/  SHF.R.U32.HI R11, RZ, 0x8, R14 ;  /* 0x00000008ff0b7819 */ /* 0x008fe4000001160e */
[----:B------:R-:W2:Y:S04]  /*b8bb0*/  LDL.LU R14, [R1+0x158] ;  /* 0x00015800010e7983 */ /* 0x000ea80000300800 */
[----:B------:R-:W3:Y:S01]  /*b8bc0*/  LDL.LU R0, [R1+0x154] ;  /* 0x0001540001007983 */ /* 0x000ee20000300800 */
[----:B------:R-:W-:-:S02]  /*b8bd0*/  SHF.R.U32.HI R12, RZ, 0x8, R50 ;  /* 0x00000008ff0c7819 */ /* 0x000fc40000011632 */
[----:B------:R-:W-:Y:S02]  /*b8be0*/  SHF.R.U32.HI R13, RZ, 0x8, R51 ;  /* 0x00000008ff0d7819 */ /* 0x000fe40000011633 */
[----:B------:R-:W-:Y:S02]  /*b8bf0*/  LOP3.LUT R12, R12, 0xffff, RZ, 0xc0, !PT ;  /* 0x0000ffff0c0c7812 */ /* 0x000fe400078ec0ff */
[----:B------:R-:W-:Y:S02]  /*b8c00*/  LOP3.LUT R13, R13, 0xffff, RZ, 0xc0, !PT ;  /* 0x0000ffff0d0d7812 */ /* 0x000fe400078ec0ff */
[----:B------:R-:W-:Y:S02]  /*b8c10*/  LOP3.LUT R9, R9, 0xffff, RZ, 0xc0, !PT ;  /* 0x0000ffff09097812 */ /* 0x000fe400078ec0ff */
[----:B0-----:R-:W-:Y:S02]  /*b8c20*/  PRMT R2, R12, 0x3340, R13 ;  /* 0x000033400c027816 */ /* 0x001fe4000000000d */
[----:B------:R-:W-:-:S02]  /*b8c30*/  LOP3.LUT R10, R10, 0xffff, RZ, 0xc0, !PT ;  /* 0x0000ffff0a0a7812 */ /* 0x000fc400078ec0ff */
[----:B------:R-:W-:Y:S01]  /*b8c40*/  LOP3.LUT R11, R11, 0xffff, RZ, 0xc0, !PT ;  /* 0x0000ffff0b0b7812 */ /* 0x000fe200078ec0ff */
[----:B------:R0:W-:Y:S01]  /*b8c50*/  STL [R1+0xf0], R2 ;  /* 0x0000f00201007387 */ /* 0x0001e20000100800 */
[----:B------:R-:W-:Y:S02]  /*b8c60*/  PRMT R9, R9, 0x3340, R1 ;  /* 0x0000334009097816 */ /* 0x000fe40000000001 */
[----:B------:R-:W-:Y:S02]  /*b8c70*/  SHF.R.U32.HI R39, RZ, 0x8, R39 ;  /* 0x00000008ff277819 */ /* 0x000fe40000011627 */
[----:B------:R-:W-:Y:S01]  /*b8c80*/  SHF.R.U32.HI R37, RZ, 0x8, R37 ;  /* 0x00000008ff257819 */ /* 0x000fe20000011625 */
[----:B------:R-:W-:Y:S01]  /*b8c90*/  STL [R1+0x45a0], R9 ;  /* 0x0045a00901007387 */ /* 0x000fe20000100800 */
[----:B0-----:R-:W-:Y:S02]  /*b8ca0*/  PRMT R2, R10, 0x3340, R11 ;  /* 0x000033400a027816 */ /* 0x001fe4000000000b */
[----:B------:R-:W-:-:S03]  /*b8cb0*/  SHF.R.U32.HI R43, RZ, 0x8, R43 ;  /* 0x00000008ff2b7819 */ /* 0x000fc6000001162b */
[----:B------:R0:W-:Y:S01]  /*b8cc0*/  STL [R1+0xf4], R2 ;  /* 0x0000f40201007387 */ /* 0x0001e20000100800 */
[----:B----4-:R-:W-:-:S03]  /*b8cd0*/  SHF.R.U32.HI R10, RZ, 0x8, R15 ;  /* 0x00000008ff0a7819 */ /* 0x010fc6000001160f */
[----:B------:R-:W4:Y:S01]  /*b8ce0*/  LDL.LU R5, [R1+0xb0] ;  /* 0x0000b00001057983 */ /* 0x000f220000300800 */
[----:B------:R-:W-:Y:S02]  /*b8cf0*/  LOP3.LUT R39, R39, 0xffff, RZ, 0xc0, !PT ;  /* 0x0000ffff27277812 */ /* 0x000fe400078ec0ff */
[----:B------:R-:W-:Y:S01]  /*b8d00*/  LOP3.LUT R11, R10, 0xffff, RZ, 0xc0, !PT ;  /* 0x0000ffff0a0b7812 */ /* 0x000fe200078ec0ff */
[----:B------:R-:W4:Y:S01]  /*b8d10*/  LDL.LU R54, [R1+0x12c] ;  /* 0x00012c0001367983 */ /* 0x000f220000300800 */
[----:B------:R-:W-:Y:S02]  /*b8d20*/  LOP3.LUT R37, R37, 0xffff, RZ, 0xc0, !PT ;  /* 0x0000ffff25257812 */ /* 0x000fe400078ec0ff */
[----:B------:R-:W-:Y:S01]  /*b8d30*/  LOP3.LUT R43, R43, 0xffff, RZ, 0xc0, !PT ;  /* 0x0000ffff2b2b7812 */ /* 0x000fe200078ec0ff */
[----:B------:R-:W4:Y:S01]  /*b8d40*/  LDL.LU R4, [R1+0x15c] ;  /* 0x00015c0001047983 */ /* 0x000f220000300800 */
[----:B------:R-:W-:-:S03]  /*b8d50*/  SHF.R.U32.HI R40, RZ, 0x8, R40 ;  /* 0x00000008ff287819 */ /* 0x000fc60000011628 */
[----:B------:R-:W4:Y:S01]  /*b8d60*/  LDL.LU R3, [R1+0x160] ;  /* 0x0001600001037983 */ /* 0x000f220000300800 */
[----:B------:R-:W-:Y:S02]  /*b8d70*/  SHF.R.U32.HI R41, RZ, 0x8, R41 ;  /* 0x00000008ff297819 */ /* 0x000fe40000011629 */
[----:B------:R-:W-:Y:S02]  /*b8d80*/  PRMT R10, R39, 0x3340, R1 ;  /* 0x00003340270a7816 */ /* 0x000fe40000000001 */
[----:B0-----:R-:W-:Y:S02]  /*b8d90*/  PRMT R2, R11, 0x3340, R37 ;  /* 0x000033400b027816 */ /* 0x001fe40000000025 */
        /* <DEDUP_REMOVED lines=9> */
[----:B---3--:R-:W-:-:S03]  /*b8e30*/  SHF.R.U32.HI R12, RZ, 0x8, R0 ;  /* 0x00000008ff0c7819 */ /* 0x008fc60000011600 */
[----:B------:R-:W3:Y:S01]  /*b8e40*/  LDL.LU R0, [R1+0x140] ;  /* 0x0001400001007983 */ /* 0x000ee20000300800 */
[----:B------:R-:W-:Y:S02]  /*b8e50*/  SHF.R.U32.HI R38, RZ, 0x8, R44 ;  /* 0x00000008ff267819 */ /* 0x000fe4000001162c */
[----:B------:R-:W-:Y:S02]  /*b8e60*/  SHF.R.U32.HI R13, RZ, 0x8, R42 ;  /* 0x00000008ff0d7819 */ /* 0x000fe4000001162a */
[----:B------:R-:W-:Y:S02]  /*b8e70*/  SHF.R.U32.HI R15, RZ, 0x8, R45 ;  /* 0x00000008ff0f7819 */ /* 0x000fe4000001162d */
[----:B------:R-:W-:Y:S02]  /*b8e80*/  SHF.R.U32.HI R37, RZ, 0x8, R46 ;  /* 0x00000008ff257819 */ /* 0x000fe4000001162e */
[----:B------:R-:W-:Y:S02]  /*b8e90*/  LOP3.LUT R38, R38, 0xffff, RZ, 0xc0, !PT ;  /* 0x0000ffff26267812 */ /* 0x000fe400078ec0ff */
[----:B------:R-:W-:-:S02]  /*b8ea0*/  LOP3.LUT R13, R13, 0xffff, RZ, 0xc0, !PT ;  /* 0x0000ffff0d0d7812 */ /* 0x000fc400078ec0ff */
[----:B------:R-:W-:Y:S02]  /*b8eb0*/  LOP3.LUT R15, R15, 0xffff, RZ, 0xc0, !PT ;  /* 0x0000ffff0f0f7812 */ /* 0x000fe400078ec0ff */
[----:B------:R-:W-:Y:S02]  /*b8ec0*/  LOP3.LUT R37, R37, 0xffff, RZ, 0xc0, !PT ;  /* 0x0000ffff25257812 */ /* 0x000fe400078ec0ff */
[----:B------:R-:W-:Y:S02]  /*b8ed0*/  LOP3.LUT R39, R12, 0xffff, RZ, 0xc0, !PT ;  /* 0x0000ffff0c277812 */ /* 0x000fe400078ec0ff */
[----:B--2---:R-:W-:Y:S02]  /*b8ee0*/  SHF.R.U32.HI R14, RZ, 0x8, R14 ;  /* 0x00000008ff0e7819 */ /* 0x004fe4000001160e */
[--C-:B------:R-:W-:Y:S02]  /*b8ef0*/  PRMT R12, R38, 0x3340, R1.reuse ;  /* 0x00003340260c7816 */ /* 0x100fe40000000001 */
[----:B------:R-:W-:-:S02]  /*b8f00*/  PRMT R13, R13, 0x3340, R1 ;  /* 0x000033400d0d7816 */ /* 0x000fc40000000001 */
[----:B------:R-:W-:Y:S01]  /*b8f10*/  PRMT R6, R15, 0x3340, R37 ;  /* 0x000033400f067816 */ /* 0x000fe20000000025 */
[----:B------:R-:W-:Y:S01]  /*b8f20*/  STL [R1+0x45a4], R12 ;  /* 0x0045a40c01007387 */ /* 0x000fe20000100800 */
[----:B------:R-:W-:-:S03]  /*b8f30*/  LOP3.LUT R14, R14, 0xffff, RZ, 0xc0, !PT ;  /* 0x0000ffff0e0e7812 */ /* 0x000fc600078ec0ff */
[----:B------:R-:W-:Y:S01]  /*b8f40*/  STL [R1+0x45a8], R13 ;  /* 0x0045a80d01007387 */ /* 0x000fe20000100800 */
[----:B------:R-:W-:-:S03]  /*b8f50*/  SHF.R.U32.HI R15, RZ, 0x8, R33 ;  /* 0x00000008ff0f7819 */ /* 0x000fc60000011621 */
[----:B------:R0:W-:Y:S01]  /*b8f60*/  STL [R1+0xcc], R6 ;  /* 0x0000cc0601007387 */ /* 0x0001e20000100800 */
[----:B----4-:R-:W-:Y:S02]  /*b8f70*/  SHF.R.U32.HI R37, RZ, 0x8, R5 ;  /* 0x00000008ff257819 */ /* 0x010fe40000011605 */
[----:B------:R-:W-:Y:S02]  /*b8f80*/  SHF.R.U32.HI R38, RZ, 0x8, R54 ;  /* 0x00000008ff267819 */ /* 0x000fe40000011636 */
[----:B------:R-:W-:Y:S02]  /*b8f90*/  SHF.R.U32.HI R33, RZ, 0x8, R4 ;  /* 0x00000008ff217819 */ /* 0x000fe40000011604 */
[----:B0-----:R-:W-:Y:S02]  /*b8fa0*/  PRMT R6, R14, 0x3340, R39 ;  /* 0x000033400e067816 */ /* 0x001fe40000000027 */
[----:B------:R-:W-:Y:S02]  /*b8fb0*/  SHF.R.U32.HI R14, RZ, 0x8, R34 ;  /* 0x00000008ff0e7819 */ /* 0x000fe40000011622 */
[----:B------:R-:W-:-:S02]  /*b8fc0*/  SHF.R.U32.HI R34, RZ, 0x8, R3 ;  /* 0x00000008ff227819 */ /* 0x000fc40000011603 */
[----:B------:R-:W-:Y:S02]  /*b8fd0*/  LOP3.LUT R37, R37, 0xffff, RZ, 0xc0, !PT ;  /* 0x0000ffff25257812 */ /* 0x000fe400078ec0ff */
[----:B------:R-:W-:Y:S02]  /*b8fe0*/  LOP3.LUT R38, R38, 0xffff, RZ, 0xc0, !PT ;  /* 0x0000ffff26267812 */ /* 0x000fe400078ec0ff */
[----:B------:R-:W-:Y:S02]  /*b8ff0*/  LOP3.LUT R33, R33, 0xffff, RZ, 0xc0, !PT ;  /* 0x0000ffff21217812 */ /* 0x000fe400078ec0ff */
[----:B------:R-:W-:Y:S02]  /*b9000*/  LOP3.LUT R34, R34, 0xffff, RZ, 0xc0, !PT ;  /* 0x0000ffff22227812 */ /* 0x000fe400078ec0ff */
[----:B------:R-:W-:Y:S02]  /*b9010*/  PRMT R4, R37, 0x3340, R38 ;  /* 0x0000334025047816 */ /* 0x000fe40000000026 */
[----:B------:R-:W-:Y:S01]  /*b9020*/  PRMT R3, R33, 0x3340, R34 ;  /* 0x0000334021037816 */ /* 0x000fe20000000022 */
[----:B------:R0:W-:Y:S01]  /*b9030*/  STL [R1+0xe4], R6 ;  /* 0x0000e40601007387 */ /* 0x0001e20000100800 */
[----:B------:R-:W-:-:S02]  /*b9040*/  SHF.R.U32.HI R31, RZ, 0x8, R31 ;  /* 0x00000008ff1f7819 */ /* 0x000fc4000001161f */
[----:B------:R-:W-:Y:S01]  /*b9050*/  SHF.R.U32.HI R20, RZ, 0x8, R20 ;  /* 0x00000008ff147819 */ /* 0x000fe20000011614 */
[----:B------:R-:W-:Y:S01]  /*b9060*/  STL [R1+0xbc], R4 ;  /* 0x0000bc0401007387 */ /* 0x000fe20000100800 */
[----:B------:R-:W-:-:S03]  /*b9070*/  SHF.R.U32.HI R34, RZ, 0x8, R21 ;  /* 0x00000008ff227819 */ /* 0x000fc60000011615 */
[----:B------:R-:W-:Y:S01]  /*b9080*/  STL [R1+0xe0], R3 ;  /* 0x0000e00301007387 */ /* 0x000fe20000100800 */
[----:B------:R-:W-:-:S03]  /*b9090*/  LOP3.LUT R37, R31, 0xffff, RZ, 0xc0, !PT ;  /* 0x0000ffff1f257812 */ /* 0x000fc600078ec0ff */
[----:B------:R-:W2:Y:S01]  /*b90a0*/  LDL.LU R7, [R1+0x1d4] ;  /* 0x0001d40001077983 */ /* 0x000ea20000300800 */
[----:B------:R-:W-:Y:S02]  /*b90b0*/  LOP3.LUT R31, R20, 0xffff, RZ, 0xc0, !PT ;  /* 0x0000ffff141f7812 */ /* 0x000fe400078ec0ff */
[----:B------:R-:W-:Y:S01]  /*b90c0*/  LOP3.LUT R34, R34, 0xffff, RZ, 0xc0, !PT ;  /* 0x0000ffff22227812 */ /* 0x000fe200078ec0ff */
[----:B------:R-:W4:Y:S04]  /*b90d0*/  LDL.LU R49, [R1+0x178] ;  /* 0x0001780001317983 */ /* 0x000f280000300800 */
[----:B0-----:R-:W4:Y:S04]  /*b90e0*/  LDL.LU R6, [R1+0x1e0] ;  /* 0x0001e00001067983 */ /* 0x001f280000300800 */
[----:B------:R-:W4:Y:S01]  /*b90f0*/  LDL.LU R47, [R1+0x1b4] ;  /* 0x0001b400012f7983 */ /* 0x000f220000300800 */
[----:B------:R-:W-:-:S03]  /*b9100*/  SHF.R.U32.HI R21, RZ, 0x8, R2 ;  /* 0x00000008ff157819 */ /* 0x000fc60000011602 */
[----:B------:R-:W4:Y:S01]  /*b9110*/  LDL.LU R48, [R1+0xd8] ;  /* 0x0000d80001307983 */ /* 0x000f220000300800 */
[----:B------:R-:W-:Y:S02]  /*b9120*/  LOP3.LUT R21, R21, 0xffff, RZ, 0xc0, !PT ;  /* 0x0000ffff15157812 */ /* 0x000fe400078ec0ff */
[----:B---3--:R-:W-:Y:S02]  /*b9130*/  SHF.R.U32.HI R33, RZ, 0x8, R0 ;  /* 0x00000008ff217819 */ /* 0x008fe40000011600 */
[----:B------:R-:W-:Y:S02]  /*b9140*/  PRMT R0, R31, 0x3340, R34 ;  /* 0x000033401f007816 */ /* 0x000fe40000000022 */
[----:B------:R-:W-:-:S03]  /*b9150*/  LOP3.LUT R33, R33, 0xffff, RZ, 0xc0, !PT ;  /* 0x0000ffff21217812 */ /* 0x000fc600078ec0ff */
[----:B------:R0:W-:Y:S04]  /*b9160*/  STL [R1+0xb8], R0 ;  /* 0x0000b80001007387 */ /* 0x0001e80000100800 */
[----:B------:R-:W3:Y:S04]  /*b9170*/  LDL.LU R5, [R1+0x17c] ;  /* 0x00017c0001057983 */ /* 0x000ee80000300800 */
[----:B------:R-:W3:Y:S01]  /*b9180*/  LDL.LU R54, [R1+0x1fc] ;  /* 0x0001fc0001367983 */ /* 0x000ee20000300800 */
[----:B0-----:R-:W-:-:S05]  /*b9190*/  PRMT R0, R21, 0x3340, R33 ;  /* 0x0000334015007816 */ /* 0x001fca0000000021 */
[----:B------:R0:W-:Y:S04]  /*b91a0*/  STL [R1+0x110], R0 ;  /* 0x0001100001007387 */ /* 0x0001e80000100800 */
[----:B------:R-:W3:Y:S04]  /*b91b0*/  LDL.LU R4, [R1+0x1c0] ;  /* 0x0001c00001047983 */ /* 0x000ee80000300800 */
[----:B------:R-:W3:Y:S04]  /*b91c0*/  LDL.LU R3, [R1+0x16c] ;  /* 0x00016c0001037983 */ /* 0x000ee80000300800 */
[----:B------:R-:W3:Y:S04]  /*b91d0*/  LDL.LU R2, [R1+0x150] ;  /* 0x0001500001027983 */ /* 0x000ee80000300800 */
[----:B0-----:R-:W3:Y:S01]  /*b91e0*/  LDL.LU R0, [R1+0x14c] ;  /* 0x00014c0001007983 */ /* 0x001ee20000300800 */
[----:B------:R-:W-:-:S02]  /*b91f0*/  SHF.R.U32.HI R23, RZ, 0x8, R23 ;  /* 0x00000008ff177819 */ /* 0x000fc40000011617 */
        /* <DEDUP_REMOVED lines=9> */
[----:B------:R-:W-:Y:S02]  /*b9290*/  PRMT R8, R23, 0x3340, R30 ;  /* 0x0000334017087816 */ /* 0x000fe4000000001e */
[----:B------:R-:W-:Y:S02]  /*b92a0*/  PRMT R23, R32, 0x3340, R1 ;  /* 0x0000334020177816 */ /* 0x000fe40000000001 */
[----:B------:R-:W-:-:S02]  /*b92b0*/  SHF.R.U32.HI R32, RZ, 0x8, R24 ;  /* 0x00000008ff207819 */ /* 0x000fc40000011618 */
[----:B------:R-:W-:Y:S02]  /*b92c0*/  SHF.R.U32.HI R33, RZ, 0x8, R25 ;  /* 0x00000008ff217819 */ /* 0x000fe40000011619 */
[----:B------:R-:W-:Y:S02]  /*b92d0*/  PRMT R9, R22, 0x3340, R26 ;  /* 0x0000334016097816 */ /* 0x000fe4000000001a */
[----:B------:R-:W-:Y:S02]  /*b92e0*/  LOP3.LUT R32, R32, 0xffff, RZ, 0xc0, !PT ;  /* 0x0000ffff20207812 */ /* 0x000fe400078ec0ff */
[----:B--2---:R-:W-:Y:S02]  /*b92f0*/  SHF.R.U32.HI R30, RZ, 0x8, R7 ;  /* 0x00000008ff1e7819 */ /* 0x004fe40000011607 */
[----:B----4-:R-:W-:Y:S02]  /*b9300*/  SHF.R.U32.HI R31, RZ, 0x8, R49 ;  /* 0x00000008ff1f7819 */ /* 0x010fe40000011631 */
[----:B------:R-:W-:-:S02]  /*b9310*/  LOP3.LUT R33, R33, 0xffff, RZ, 0xc0, !PT ;  /* 0x0000ffff21217812 */ /* 0x000fc400078ec0ff */
[----:B------:R-:W-:Y:S02]  /*b9320*/  SHF.R.U32.HI R34, RZ, 0x8, R6 ;  /* 0x00000008ff227819 */ /* 0x000fe40000011606 */
[----:B------:R-:W-:Y:S01]  /*b9330*/  SHF.R.U32.HI R26, RZ, 0x8, R47 ;  /* 0x00000008ff1a7819 */ /* 0x000fe2000001162f */
[----:B------:R-:W-:Y:S01]  /*b9340*/  STL [R1+0x80], R9 ;  /* 0x0000800901007387 */ /* 0x000fe20000100800 */
[----:B------:R-:W-:Y:S02]  /*b9350*/  LOP3.LUT R30, R30, 0xffff, RZ, 0xc0, !PT ;  /* 0x0000ffff1e1e7812 */ /* 0x000fe400078ec0ff */
[----:B------:R-:W-:Y:S01]  /*b9360*/  LOP3.LUT R31, R31, 0xffff, RZ, 0xc0, !PT ;  /* 0x0000ffff1f1f7812 */ /* 0x000fe200078ec0ff */
[----:B------:R0:W-:Y:S01]  /*b9370*/  STL [R1+0x7c], R8 ;  /* 0x00007c0801007387 */ /* 0x0001e20000100800 */
[----:B------:R-:W-:Y:S02]  /*b9380*/  LOP3.LUT R25, R34, 0xffff, RZ, 0xc0, !PT ;  /* 0x0000ffff22197812 */ /* 0x000fe400078ec0ff */
[----:B------:R-:W-:-:S02]  /*b9390*/  LOP3.LUT R26, R26, 0xffff, RZ, 0xc0, !PT ;  /* 0x0000ffff1a1a7812 */ /* 0x000fc400078ec0ff */
[----:B------:R-:W-:Y:S02]  /*b93a0*/  PRMT R7, R30, 0x3340, R31 ;  /* 0x000033401e077816 */ /* 0x000fe4000000001f */
[----:B------:R-:W-:Y:S02]  /*b93b0*/  PRMT R6, R25, 0x3340, R26 ;  /* 0x0000334019067816 */ /* 0x000fe4000000001a */
[----:B0-----:R-:W-:Y:S02]  /*b93c0*/  PRMT R8, R32, 0x3340, R33 ;  /* 0x0000334020087816 */ /* 0x001fe40000000021 */
[----:B------:R-:W-:Y:S02]  /*b93d0*/  SHF.R.U32.HI R24, RZ, 0x8, R48 ;  /* 0x00000008ff187819 */ /* 0x000fe40000011630 */
[----:B------:R-:W2:Y:S04]  /*b93e0*/  LDL.LU R48, [R1+0x240] ;  /* 0x0002400001307983 */ /* 0x000ea80000300800 */
[----:B------:R-:W-:Y:S04]  /*b93f0*/  STL [R1+0x40], R8 ;  /* 0x0000400801007387 */ /* 0x000fe80000100800 */
[----:B------:R0:W-:Y:S04]  /*b9400*/  STL [R1+0x54], R7 ;  /* 0x0000540701007387 */ /* 0x0001e80000100800 */
[----:B------:R1:W-:Y:S01]  /*b9410*/  STL [R1+0x3c], R6 ;  /* 0x00003c0601007387 */ /* 0x0003e20000100800 */
[----:B---3--:R-:W-:-:S03]  /*b9420*/  SHF.R.U32.HI R25, RZ, 0x8, R5 ;  /* 0x00000008ff197819 */ /* 0x008fc60000011605 */
[----:B------:R-:W3:Y:S01]  /*b9430*/  LDL.LU R5, [R1+0x23c] ;  /* 0x00023c0001057983 */ /* 0x000ee20000300800 */
[----:B------:R-:W-:-:S03]  /*b9440*/  SHF.R.U32.HI R32, RZ, 0x8, R54 ;  /* 0x00000008ff207819 */ /* 0x000fc60000011636 */
[----:B------:R-:W4:Y:S01]  /*b9450*/  LDL.LU R54, [R1+0x234] ;  /* 0x0002340001367983 */ /* 0x000f220000300800 */
        /* <DEDUP_REMOVED lines=8> */
[----:B------:R-:W-:Y:S02]  /*b94e0*/  LOP3.LUT R32, R32, 0xffff, RZ, 0xc0, !PT ;  /* 0x0000ffff20207812 */ /* 0x000fe400078ec0ff */
[----:B------:R-:W-:Y:S02]  /*b94f0*/  LOP3.LUT R33, R33, 0xffff, RZ, 0xc0, !PT ;  /* 0x0000ffff21217812 */ /* 0x000fe400078ec0ff */
[----:B------:R-:W-:Y:S02]  /*b9500*/  LOP3.LUT R30, R30, 0xffff, RZ, 0xc0, !PT ;  /* 0x0000ffff1e1e7812 */ /* 0x000fe400078ec0ff */
[----:B------:R-:W-:Y:S02]  /*b9510*/  LOP3.LUT R31, R31, 0xffff, RZ, 0xc0, !PT ;  /* 0x0000ffff1f1f7812 */ /* 0x000fe400078ec0ff */
[----:B0-----:R-:W-:Y:S02]  /*b9520*/  PRMT R7, R32, 0x3340, R33 ;  /* 0x0000334020077816 */ /* 0x001fe40000000021 */
[----:B-1----:R-:W-:-:S02]  /*b9530*/  PRMT R6, R30, 0x3340, R31 ;  /* 0x000033401e067816 */ /* 0x002fc4000000001f */
[----:B------:R-:W-:Y:S02]  /*b9540*/  SHF.R.U32.HI R28, RZ, 0x8, R28 ;  /* 0x00000008ff1c7819 */ /* 0x000fe4000001161c */
[----:B------:R-:W-:Y:S02]  /*b9550*/  SHF.R.U32.HI R29, RZ, 0x8, R29 ;  /* 0x00000008ff1d7819 */ /* 0x000fe4000001161d */
[----:B------:R-:W-:Y:S02]  /*b9560*/  SHF.R.U32.HI R18, RZ, 0x8, R18 ;  /* 0x00000008ff127819 */ /* 0x000fe40000011612 */
[----:B------:R-:W-:Y:S01]  /*b9570*/  SHF.R.U32.HI R19, RZ, 0x8, R19 ;  /* 0x00000008ff137819 */ /* 0x000fe20000011613 */
[----:B------:R0:W-:Y:S01]  /*b9580*/  STL [R1+0x98], R7 ;  /* 0x0000980701007387 */ /* 0x0001e20000100800 */
[----:B------:R-:W-:Y:S02]  /*b9590*/  LOP3.LUT R28, R28, 0xffff, RZ, 0xc0, !PT ;  /* 0x0000ffff1c1c7812 */ /* 0x000fe400078ec0ff */
[----:B------:R-:W-:Y:S01]  /*b95a0*/  LOP3.LUT R29, R29, 0xffff, RZ, 0xc0, !PT ;  /* 0x0000ffff1d1d7812 */ /* 0x000fe200078ec0ff */
[----:B------:R1:W-:Y:S01]  /*b95b0*/  STL [R1+0x68], R6 ;  /* 0x0000680601007387 */ /* 0x0003e20000100800 */
[----:B------:R-:W-:-:S02]  /*b95c0*/  SHF.R.U32.HI R27, RZ, 0x8, R27 ;  /* 0x00000008ff1b7819 */ /* 0x000fc4000001161b */
[----:B------:R-:W-:Y:S01]  /*b95d0*/  LOP3.LUT R18, R18, 0xffff, RZ, 0xc0, !PT ;  /* 0x0000ffff12127812 */ /* 0x000fe200078ec0ff */
[----:B------:R-:W4:Y:S01]  /*b95e0*/  LDL.LU R53, [R1+0x284] ;  /* 0x0002840001357983 */ /* 0x000f220000300800 */
[----:B------:R-:W-:Y:S02]  /*b95f0*/  LOP3.LUT R19, R19, 0xffff, RZ, 0xc0, !PT ;  /* 0x0000ffff13137812 */ /* 0x000fe400078ec0ff */
[----:B------:R-:W-:Y:S01]  /*b9600*/  PRMT R9, R28, 0x3340, R29 ;  /* 0x000033401c097816 */ /* 0x000fe2000000001d */
[----:B0-----:R-:W4:Y:S01]  /*b9610*/  LDL.LU R7, [R1+0x278] ;  /* 0x0002780001077983 */ /* 0x001f220000300800 */
[----:B------:R-:W-:Y:S02]  /*b9620*/  LOP3.LUT R31, R27, 0xffff, RZ, 0xc0, !PT ;  /* 0x0000ffff1b1f7812 */ /* 0x000fe400078ec0ff */
[----:B------:R-:W-:Y:S01]  /*b9630*/  PRMT R8, R18, 0x3340, R19 ;  /* 0x0000334012087816 */ /* 0x000fe20000000013 */
[----:B------:R-:W4:Y:S04]  /*b9640*/  LDL.LU R49, [R1+0x22c] ;  /* 0x00022c0001317983 */ /* 0x000f280000300800 */
[----:B-1----:R-:W4:Y:S01]  /*b9650*/  LDL.LU R6, [R1+0x26c] ;  /* 0x00026c0001067983 */ /* 0x002f220000300800 */
[----:B------:R-:W-:-:S03]  /*b9660*/  PRMT R28, R31, 0x3340, R1 ;  /* 0x000033401f1c7816 */ /* 0x000fc60000000001 */
[----:B------:R-:W4:Y:S01]  /*b9670*/  LDL.LU R47, [R1+0x1e4] ;  /* 0x0001e400012f7983 */ /* 0x000f220000300800 */
[----:B--2---:R-:W-:-:S03]  /*b9680*/  SHF.R.U32.HI R30, RZ, 0x8, R48 ;  /* 0x00000008ff1e7819 */ /* 0x004fc60000011630 */
[----:B------:R-:W2:Y:S04]  /*b9690*/  LDL.LU R48, [R1+0x64] ;  /* 0x0000640001307983 */ /* 0x000ea80000300800 */
[----:B------:R-:W-:Y:S01]  /*b96a0*/  STL [R1+0x104], R9 ;  /* 0x0001040901007387 */ /* 0x000fe20000100800 */
[----:B------:R-:W-:-:S03]  /*b96b0*/  LOP3.LUT R30, R30, 0xffff, RZ, 0xc0, !PT ;  /* 0x0000ffff1e1e7812 */ /* 0x000fc600078ec0ff */
[----:B------:R0:W-:Y:S01]  /*b96c0*/  STL [R1+0x20], R8 ;  /* 0x0000200801007387 */ /* 0x0001e20000100800 */
[----:B------:R-:W-:Y:S02]  /*b96d0*/  PRMT R27, R30, 0x3340, R1 ;  /* 0x000033401e1b7816 */ /* 0x000fe40000000001 */
[----:B---3--:R-:W-:Y:S02]  /*b96e0*/  SHF.R.U32.HI R31, RZ, 0x8, R5 ;  /* 0x00000008ff1f7819 */ /* 0x008fe40000011605 */
[----:B------:R-:W3:Y:S01]  /*b96f0*/  LDL.LU R5, [R1+0x74] ;  /* 0x0000740001057983 */ /* 0x000ee20000300800 */
[----:B----4-:R-:W-:-:S03]  /*b9700*/  SHF.R.U32.HI R32, RZ, 0x8, R54 ;  /* 0x00000008ff207819 */ /* 0x010fc60000011636 */
[----:B------:R-:W4:Y:S01]  /*b9710*/  LDL.LU R54, [R1+0x1b0] ;  /* 0x0001b00001367983 */ /* 0x000f220000300800 */
[----:B------:R-:W-:-:S03]  /*b9720*/  SHF.R.U32.HI R18, RZ, 0x8, R4 ;  /* 0x00000008ff127819 */ /* 0x000fc60000011604 */
[----:B------:R-:W3:Y:S01]  /*b9730*/  LDL.LU R4, [R1+0x18c] ;  /* 0x00018c0001047983 */ /* 0x000ee20000300800 */
[----:B------:R-:W-:-:S03]  /*b9740*/  SHF.R.U32.HI R30, RZ, 0x8, R3 ;  /* 0x00000008ff1e7819 */ /* 0x000fc60000011603 */
[----:B------:R-:W3:Y:S01]  /*b9750*/  LDL.LU R3, [R1+0x170] ;  /* 0x0001700001037983 */ /* 0x000ee20000300800 */
[----:B------:R-:W-:-:S03]  /*b9760*/  SHF.R.U32.HI R19, RZ, 0x8, R2 ;  /* 0x00000008ff137819 */ /* 0x000fc60000011602 */
[----:B------:R-:W3:Y:S01]  /*b9770*/  LDL.LU R2, [R1+0x1dc] ;  /* 0x0001dc0001027983 */ /* 0x000ee20000300800 */
[----:B------:R-:W-:-:S03]  /*b9780*/  SHF.R.U32.HI R29, RZ, 0x8, R0 ;  /* 0x00000008ff1d7819 */ /* 0x000fc60000011600 */
[----:B------:R-:W3:Y:S01]  /*b9790*/  LDL.LU R0, [R1+0x1a4] ;  /* 0x0001a40001007983 */ /* 0x000ee20000300800 */
[----:B------:R-:W-:Y:S02]  /*b97a0*/  LOP3.LUT R18, R18, 0xffff, RZ, 0xc0, !PT ;  /* 0x0000ffff12127812 */ /* 0x000fe400078ec0ff */
[----:B------:R-:W-:Y:S02]  /*b97b0*/  LOP3.LUT R19, R19, 0xffff, RZ, 0xc0, !PT ;  /* 0x0000ffff13137812 */ /* 0x000fe400078ec0ff */
[----:B------:R-:W-:Y:S02]  /*b97c0*/  SHF.R.U32.HI R36, RZ, 0x8, R36 ;  /* 0x00000008ff247819 */ /* 0x000fe40000011624 */
[----:B------:R-:W-:Y:S02]  /*b97d0*/  SHF.R.U32.HI R35, RZ, 0x8, R35 ;  /* 0x00000008ff237819 */ /* 0x000fe40000011623 */
[----:B0-----:R-:W-:Y:S02]  /*b97e0*/  PRMT R8, R18, 0x3340, R19 ;  /* 0x0000334012087816 */ /* 0x001fe40000000013 */
[----:B------:R-:W-:-:S02]  /*b97f0*/  LOP3.LUT R31, R31, 0xffff, RZ, 0xc0, !PT ;  /* 0x0000ffff1f1f7812 */ /* 0x000fc400078ec0ff */
[----:B------:R-:W-:Y:S02]  /*b9800*/  LOP3.LUT R32, R32, 0xffff, RZ, 0xc0, !PT ;  /* 0x0000ffff20207812 */ /* 0x000fe400078ec0ff */
[----:B------:R-:W-:Y:S02]  /*b9810*/  LOP3.LUT R36, R36, 0xffff, RZ, 0xc0, !PT ;  /* 0x0000ffff24247812 */ /* 0x000fe400078ec0ff */
[----:B------:R-:W-:Y:S02]  /*b9820*/  LOP3.LUT R35, R35, 0xffff, RZ, 0xc0, !PT ;  /* 0x0000ffff23237812 */ /* 0x000fe400078ec0ff */
[----:B------:R-:W-:Y:S02]  /*b9830*/  PRMT R9, R31, 0x3340, R32 ;  /* 0x000033401f097816 */ /* 0x000fe40000000020 */
[----:B------:R-:W-:Y:S02]  /*b9840*/  SHF.R.U32.HI R33, RZ, 0x8, R53 ;  /* 0x00000008ff217819 */ /* 0x000fe40000011635 */
[----:B------:R-:W-:-:S02]  /*b9850*/  SHF.R.U32.HI R34, RZ, 0x8, R7 ;  /* 0x00000008ff227819 */ /* 0x000fc40000011607 */
[----:B------:R-:W-:Y:S02]  /*b9860*/  SHF.R.U32.HI R18, RZ, 0x8, R49 ;  /* 0x00000008ff127819 */ /* 0x000fe40000011631 */
[----:B------:R-:W-:Y:S02]  /*b9870*/  LOP3.LUT R33, R33, 0xffff, RZ, 0xc0, !PT ;  /* 0x0000ffff21217812 */ /* 0x000fe400078ec0ff */
[----:B------:R-:W-:Y:S02]  /*b9880*/  LOP3.LUT R34, R34, 0xffff, RZ, 0xc0, !PT ;  /* 0x0000ffff22227812 */ /* 0x000fe400078ec0ff */
[----:B------:R-:W-:Y:S02]  /*b9890*/  SHF.R.U32.HI R19, RZ, 0x8, R47 ;  /* 0x00000008ff137819 */ /* 0x000fe4000001162f */
[----:B------:R-:W-:Y:S02]  /*b98a0*/  LOP3.LUT R18, R18, 0xffff, RZ, 0xc0, !PT ;  /* 0x0000ffff12127812 */ /* 0x000fe400078ec0ff */
[----:B------:R-:W-:-:S02]  /*b98b0*/  LOP3.LUT R19, R19, 0xffff, RZ, 0xc0, !PT ;  /* 0x0000ffff13137812 */ /* 0x000fc400078ec0ff */
[--C-:B------:R-:W-:Y:S02]  /*b98c0*/  PRMT R21, R36, 0x3340, R1.reuse ;  /* 0x0000334024157816 */ /* 0x100fe40000000001 */
[----:B------:R-:W-:Y:S02]  /*b98d0*/  PRMT R22, R35, 0x3340, R1 ;  /* 0x0000334023167816 */ /* 0x000fe40000000001 */
[----:B------:R-:W-:Y:S02]  /*b98e0*/  SHF.R.U32.HI R32, RZ, 0x8, R6 ;  /* 0x00000008ff207819 */ /* 0x000fe40000011606 */
[----:B------:R-:W-:Y:S02]  /*b98f0*/  PRMT R7, R33, 0x3340, R34 ;  /* 0x0000334021077816 */ /* 0x000fe40000000022 */
[----:B------:R-:W-:Y:S01]  /*b9900*/  PRMT R6, R18, 0x3340, R19 ;  /* 0x0000334012067816 */ /* 0x000fe20000000013 */
[----:B------:R-:W-:Y:S04]  /*b9910*/  STL [R1+0x38], R9 ;  /* 0x0000380901007387 */ /* 0x000fe80000100800 */
[----:B------:R-:W-:Y:S04]  /*b9920*/  STL [R1+0x1c], R8 ;  /* 0x00001c0801007387 */ /* 0x000fe80000100800 */
[----:B------:R-:W-:Y:S04]  /*b9930*/  STL [R1+0x64], R7 ;  /* 0x0000640701007387 */ /* 0x000fe80000100800 */
[----:B------:R-:W-:Y:S01]  /*b9940*/  STL [R1+0x44], R6 ;  /* 0x0000440601007387 */ /* 0x000fe20000100800 */
[----:B--2---:R-:W-:-:S03]  /*b9950*/  SHF.R.U32.HI R31, RZ, 0x8, R48 ;  /* 0x00000008ff1f7819 */ /* 0x004fc60000011630 */
[----:B------:R-:W2:Y:S04]  /*b9960*/  LDL.LU R47, [R1+0xc] ;  /* 0x00000c00012f7983 */ /* 0x000ea80000300800 */
[----:B------:R-:W2:Y:S01]  /*b9970*/  LDL.LU R48, [R1+0x5c] ;  /* 0x00005c0001307983 */ /* 0x000ea20000300800 */
[----:B----4-:R-:W-:-:S04]  /*b9980*/  SHF.R.U32.HI R35, RZ, 0x8, R54 ;  /* 0x00000008ff237819 */ /* 0x010fc80000011636 */
[----:B------:R-:W-:Y:S02]  /*b9990*/  LOP3.LUT R35, R35, 0xffff, RZ, 0xc0, !PT ;  /* 0x0000ffff23237812 */ /* 0x000fe400078ec0ff */
[----:B---3--:R-:W-:Y:S02]  /*b99a0*/  SHF.R.U32.HI R36, RZ, 0x8, R4 ;  /* 0x00000008ff247819 */ /* 0x008fe40000011604 */
[----:B------:R-:W3:Y:S02]  /*b99b0*/  LDL.LU R4, [R1+0x60] ;  /* 0x0000600001047983 */ /* 0x000ee40000300800 */
[----:B------:R-:W-:Y:S02]  /*b99c0*/  LOP3.LUT R36, R36, 0xffff, RZ, 0xc0, !PT ;  /* 0x0000ffff24247812 */ /* 0x000fe400078ec0ff */
[----:B------:R-:W-:Y:S02]  /*b99d0*/  SHF.R.U32.HI R34, RZ, 0x8, R3 ;  /* 0x00000008ff227819 */ /* 0x000fe40000011603 */
[----:B------:R-:W-:-:S02]  /*b99e0*/  SHF.R.U32.HI R19, RZ, 0x8, R0 ;  /* 0x00000008ff137819 */ /* 0x000fc40000011600 */
[----:B------:R-:W-:-:S05]  /*b99f0*/  PRMT R0, R35, 0x3340, R36 ;  /* 0x0000334023007816 */ /* 0x000fca0000000024 */
[----:B------:R0:W-:Y:S04]  /*b9a00*/  STL [R1+0xd4], R0 ;  /* 0x0000d40001007387 */ /* 0x0001e80000100800 */
[----:B------:R-:W4:Y:S01]  /*b9a10*/  LDL.LU R3, [R1+0x6c] ;  /* 0x00006c0001037983 */ /* 0x000f220000300800 */
[----:B------:R-:W-:Y:S02]  /*b9a20*/  SHF.R.U32.HI R18, RZ, 0x8, R2 ;  /* 0x00000008ff127819 */ /* 0x000fe40000011602 */
[----:B------:R-:W-:Y:S02]  /*b9a30*/  LOP3.LUT R19, R19, 0xffff, RZ, 0xc0, !PT ;  /* 0x0000ffff13137812 */ /* 0x000fe400078ec0ff */
[----:B------:R-:W-:-:S04]  /*b9a40*/  LOP3.LUT R18, R18, 0xffff, RZ, 0xc0, !PT ;  /* 0x0000ffff12127812 */ /* 0x000fc800078ec0ff */
[----:B0-----:R-:W-:Y:S02]  /*b9a50*/  PRMT R0, R18, 0x3340, R19 ;  /* 0x0000334012007816 */ /* 0x001fe40000000013 */
[----:B------:R-:W-:Y:S02]  /*b9a60*/  SHF.R.U32.HI R18, RZ, 0x8, R59 ;  /* 0x00000008ff127819 */ /* 0x000fe4000001163b */
[----:B------:R-:W-:Y:S02]  /*b9a70*/  SHF.R.U32.HI R19, RZ, 0x8, R58 ;  /* 0x00000008ff137819 */ /* 0x000fe4000001163a */
[----:B------:R-:W-:Y:S02]  /*b9a80*/  LOP3.LUT R18, R18, 0xffff, RZ, 0xc0, !PT ;  /* 0x0000ffff12127812 */ /* 0x000fe400078ec0ff */
[----:B------:R-:W-:Y:S01]  /*b9a90*/  LOP3.LUT R19, R19, 0xffff, RZ, 0xc0, !PT ;  /* 0x0000ffff13137812 */ /* 0x000fe200078ec0ff */
[----:B------:R0:W-:Y:S01]  /*b9aa0*/  STL [R1+0xdc], R0 ;  /* 0x0000dc0001007387 */ /* 0x0001e20000100800 */
[----:B------:R-:W-:-:S03]  /*b9ab0*/  SHF.R.U32.HI R33, RZ, 0x8, R5 ;  /* 0x00000008ff217819 */ /* 0x000fc60000011605 */
[----:B------:R-:W4:Y:S04]  /*b9ac0*/  LDL.LU R52, [R1+0x1d0] ;  /* 0x0001d00001347983 */ /* 0x000f280000300800 */
[----:B------:R-:W4:Y:S01]  /*b9ad0*/  LDL.LU R53, [R1+0x1cc] ;  /* 0x0001cc0001357983 */ /* 0x000f220000300800 */
[----:B0-----:R-:W-:-:S05]  /*b9ae0*/  PRMT R0, R18, 0x3340, R19 ;  /* 0x0000334012007816 */ /* 0x001fca0000000013 */
[----:B------:R0:W-:Y:S04]  /*b9af0*/  STL [R1+0xa4], R0 ;  /* 0x0000a40001007387 */ /* 0x0001e80000100800 */
[----:B------:R-:W4:Y:S04]  /*b9b00*/  LDL.LU R7, [R1+0x4] ;  /* 0x0000040001077983 */ /* 0x000f280000300800 */
[----:B------:R-:W4:Y:S04]  /*b9b10*/  LDL.LU R5, [R1+0x8] ;  /* 0x0000080001057983 */ /* 0x000f280000300800 */
[----:B------:R-:W4:Y:S04]  /*b9b20*/  LDL.LU R54, [R1+0x10] ;  /* 0x0000100001367983 */ /* 0x000f280000300800 */
[----:B------:R-:W4:Y:S04]  /*b9b30*/  LDL.LU R2, [R1+0x18] ;  /* 0x0000180001027983 */ /* 0x000f280000300800 */
[----:B0-----:R-:W4:Y:S01]  /*b9b40*/  LDL.LU R0, [R1+0x28] ;  /* 0x0000280001007983 */ /* 0x001f220000300800 */
[----:B------:R-:W-:-:S02]  /*b9b50*/  SHF.R.U32.HI R35, RZ, 0x8, R16 ;  /* 0x00000008ff237819 */ /* 0x000fc40000011610 */
[----:B------:R-:W-:Y:S02]  /*b9b60*/  SHF.R.U32.HI R36, RZ, 0x8, R17 ;  /* 0x00000008ff247819 */ /* 0x000fe40000011611 */
[----:B------:R-:W-:Y:S02]  /*b9b70*/  SHF.R.U32.HI R16, RZ, 0x8, R60 ;  /* 0x00000008ff107819 */ /* 0x000fe4000001163c */
[----:B------:R-:W-:Y:S02]  /*b9b80*/  SHF.R.U32.HI R17, RZ, 0x8, R55 ;  /* 0x00000008ff117819 */ /* 0x000fe40000011637 */
[----:B--2---:R-:W-:Y:S02]  /*b9b90*/  SHF.R.U32.HI R18, RZ, 0x8, R47 ;  /* 0x00000008ff127819 */ /* 0x004fe4000001162f */
[----:B------:R-:W-:Y:S02]  /*b9ba0*/  SHF.R.U32.HI R19, RZ, 0x8, R61 ;  /* 0x00000008ff137819 */ /* 0x000fe4000001163d */
[----:B------:R-:W-:-:S02]  /*b9bb0*/  LOP3.LUT R16, R16, 0xffff, RZ, 0xc0, !PT ;  /* 0x0000ffff10107812 */ /* 0x000fc400078ec0ff */
[----:B------:R-:W-:Y:S02]  /*b9bc0*/  LOP3.LUT R17, R17, 0xffff, RZ, 0xc0, !PT ;  /* 0x0000ffff11117812 */ /* 0x000fe400078ec0ff */
[----:B------:R-:W-:Y:S02]  /*b9bd0*/  LOP3.LUT R18, R18, 0xffff, RZ, 0xc0, !PT ;  /* 0x0000ffff12127812 */ /* 0x000fe400078ec0ff */
[----:B------:R-:W-:Y:S02]  /*b9be0*/  LOP3.LUT R19, R19, 0xffff, RZ, 0xc0, !PT ;  /* 0x0000ffff13137812 */ /* 0x000fe400078ec0ff */
[----:B------:R-:W-:-:S05]  /*b9bf0*/  PRMT R6, R16, 0x3340, R17 ;  /* 0x0000334010067816 */ /* 0x000fca0000000011 */
[----:B------:R0:W-:Y:S01]  /*b9c00*/  STL [R1+0xd8], R6 ;  /* 0x0000d80601007387 */ /* 0x0001e20000100800 */
[----:B------:R-:W-:-:S03]  /*b9c10*/  SHF.R.U32.HI R38, RZ, 0x8, R48 ;  /* 0x00000008ff267819 */ /* 0x000fc60000011630 */
[----:B------:R-:W2:Y:S04]  /*b9c20*/  LDL.LU R49, [R1+0x224] ;  /* 0x0002240001317983 */ /* 0x000ea80000300800 */
[----:B0-----:R-:W2:Y:S01]  /*b9c30*/  LDL.LU R6, [R1+0x218] ;  /* 0x0002180001067983 */ /* 0x001ea20000300800 */
[----:B---3--:R-:W-:Y:S02]  /*b9c40*/  SHF.R.U32.HI R16, RZ, 0x8, R4 ;  /* 0x00000008ff107819 */ /* 0x008fe40000011604 */
[----:B----4-:R-:W-:Y:S02]  /*b9c50*/  SHF.R.U32.HI R17, RZ, 0x8, R3 ;  /* 0x00000008ff117819 */ /* 0x010fe40000011603 */
[----:B------:R-:W-:-:S05]  /*b9c60*/  PRMT R3, R18, 0x3340, R19 ;  /* 0x0000334012037816 */ /* 0x000fca0000000013 */
[----:B------:R0:W-:Y:S04]  /*b9c70*/  STL [R1+0xa8], R3 ;  /* 0x0000a80301007387 */ /* 0x0001e80000100800 */
[----:B------:R-:W3:Y:S04]  /*b9c80*/  LDL.LU R47, [R1+0x1f8] ;  /* 0x0001f800012f7983 */ /* 0x000ee80000300800 */
[----:B------:R-:W4:Y:S04]  /*b9c90*/  LDL.LU R48, [R1+0x1f4] ;  /* 0x0001f40001307983 */ /* 0x000f280000300800 */
[----:B------:R-:W4:Y:S04]  /*b9ca0*/  LDL.LU R4, [R1+0x228] ;  /* 0x0002280001047983 */ /* 0x000f280000300800 */
[----:B0-----:R-:W4:Y:S01]  /*b9cb0*/  LDL.LU R3, [R1+0x220] ;  /* 0x0002200001037983 */ /* 0x001f220000300800 */
[----:B------:R-:W-:-:S02]  /*b9cc0*/  LOP3.LUT R16, R16, 0xffff, RZ, 0xc0, !PT ;  /* 0x0000ffff10107812 */ /* 0x000fc400078ec0ff */
[----:B------:R-:W-:-:S04]  /*b9cd0*/  LOP3.LUT R17, R17, 0xffff, RZ, 0xc0, !PT ;  /* 0x0000ffff11117812 */ /* 0x000fc800078ec0ff */
[----:B------:R-:W-:-:S05]  /*b9ce0*/  PRMT R8, R16, 0x3340, R17 ;  /* 0x0000334010087816 */ /* 0x000fca0000000011 */
[----:B------:R0:W-:Y:S01]  /*b9cf0*/  STL [R1+0xac], R8 ;  /* 0x0000ac0801007387 */ /* 0x0001e20000100800 */
        /* <DEDUP_REMOVED lines=10> */
[----:B------:R-:W-:Y:S02]  /*b9da0*/  SHF.R.U32.HI R16, RZ, 0x8, R52 ;  /* 0x00000008ff107819 */ /* 0x000fe40000011634 */
[----:B------:R-:W-:Y:S02]  /*b9db0*/  SHF.R.U32.HI R17, RZ, 0x8, R53 ;  /* 0x00000008ff117819 */ /* 0x000fe40000011635 */
[----:B------:R-:W-:Y:S02]  /*b9dc0*/  LOP3.LUT R40, R40, 0xffff, RZ, 0xc0, !PT ;  /* 0x0000ffff28287812 */ /* 0x000fe400078ec0ff */
[----:B------:R-:W-:Y:S02]  /*b9dd0*/  LOP3.LUT R41, R41, 0xffff, RZ, 0xc0, !PT ;  /* 0x0000ffff29297812 */ /* 0x000fe400078ec0ff */
[----:B------:R-:W-:Y:S02]  /*b9de0*/  LOP3.LUT R18, R18, 0xffff, RZ, 0xc0, !PT ;  /* 0x0000ffff12127812 */ /* 0x000fe400078ec0ff */
[----:B------:R-:W-:-:S02]  /*b9df0*/  LOP3.LUT R19, R19, 0xffff, RZ, 0xc0, !PT ;  /* 0x0000ffff13137812 */ /* 0x000fc400078ec0ff */
[----:B------:R-:W-:Y:S02]  /*b9e00*/  LOP3.LUT R16, R16, 0xffff, RZ, 0xc0, !PT ;  /* 0x0000ffff10107812 */ /* 0x000fe400078ec0ff */
[----:B------:R-:W-:Y:S02]  /*b9e10*/  LOP3.LUT R17, R17, 0xffff, RZ, 0xc0, !PT ;  /* 0x0000ffff11117812 */ /* 0x000fe400078ec0ff */
[----:B------:R-:W-:Y:S02]  /*b9e20*/  PRMT R10, R40, 0x3340, R41 ;  /* 0x00003340280a7816 */ /* 0x000fe40000000029 */
[----:B------:R-:W-:Y:S02]  /*b9e30*/  PRMT R9, R18, 0x3340, R19 ;  /* 0x0000334012097816 */ /* 0x000fe40000000013 */
[----:B0-----:R-:W-:Y:S01]  /*b9e40*/  PRMT R8, R16, 0x3340, R17 ;  /* 0x0000334010087816 */ /* 0x001fe20000000011 */
[----:B------:R-:W-:Y:S04]  /*b9e50*/  STL [R1+0xb0], R10 ;  /* 0x0000b00a01007387 */ /* 0x000fe80000100800 */
[----:B------:R-:W-:Y:S01]  /*b9e60*/  STL [R1+0xd0], R9 ;  /* 0x0000d00901007387 */ /* 0x000fe20000100800 */
[----:B--2---:R-:W-:-:S03]  /*b9e70*/  SHF.R.U32.HI R18, RZ, 0x8, R49 ;  /* 0x00000008ff127819 */ /* 0x004fc60000011631 */
[----:B------:R0:W-:Y:S04]  /*b9e80*/  STL [R1+0xc4], R8 ;  /* 0x0000c40801007387 */ /* 0x0001e80000100800 */
[----:B------:R-:W2:Y:S01]  /*b9e90*/  LDL.LU R52, [R1+0x25c] ;  /* 0x00025c0001347983 */ /* 0x000ea20000300800 */
[----:B------:R-:W-:-:S03]  /*b9ea0*/  SHF.R.U32.HI R19, RZ, 0x8, R6 ;  /* 0x00000008ff137819 */ /* 0x000fc60000011606 */
[----:B------:R-:W2:Y:S04]  /*b9eb0*/  LDL.LU R49, [R1+0x90] ;  /* 0x0000900001317983 */ /* 0x000ea80000300800 */
[----:B------:R-:W2:Y:S01]  /*b9ec0*/  LDL.LU R6, [R1+0x290] ;  /* 0x0002900001067983 */ /* 0x000ea20000300800 */
[----:B---3--:R-:W-:-:S03]  /*b9ed0*/  SHF.R.U32.HI R40, RZ, 0x8, R47 ;  /* 0x00000008ff287819 */ /* 0x008fc6000001162f */
[----:B------:R-:W3:Y:S01]  /*b9ee0*/  LDL.LU R47, [R1+0x88] ;  /* 0x00008800012f7983 */ /* 0x000ee20000300800 */
[----:B----4-:R-:W-:-:S03]  /*b9ef0*/  SHF.R.U32.HI R41, RZ, 0x8, R48 ;  /* 0x00000008ff297819 */ /* 0x010fc60000011630 */
        /* <DEDUP_REMOVED lines=8> */
[----:B0-----:R-:W-:Y:S02]  /*b9f80*/  PRMT R8, R18, 0x3340, R19 ;  /* 0x0000334012087816 */ /* 0x001fe40000000013 */
[----:B------:R-:W-:-:S03]  /*b9f90*/  LOP3.LUT R17, R17, 0xffff, RZ, 0xc0, !PT ;  /* 0x0000ffff11117812 */ /* 0x000fc600078ec0ff */
[----:B------:R0:W-:Y:S02]  /*b9fa0*/  STL [R1+0xc0], R8 ;  /* 0x0000c00801007387 */ /* 0x0001e40000100800 */
[----:B0-----:R-:W-:Y:S02]  /*b9fb0*/  PRMT R8, R16, 0x3340, R17 ;  /* 0x0000334010087816 */ /* 0x001fe40000000011 */
[----:B------:R-:W-:Y:S02]  /*b9fc0*/  SHF.R.U32.HI R16, RZ, 0x8, R7 ;  /* 0x00000008ff107819 */ /* 0x000fe40000011607 */
[----:B------:R-:W-:Y:S02]  /*b9fd0*/  SHF.R.U32.HI R17, RZ, 0x8, R5 ;  /* 0x00000008ff117819 */ /* 0x000fe40000011605 */
[----:B------:R-:W-:Y:S02]  /*b9fe0*/  LOP3.LUT R16, R16, 0xffff, RZ, 0xc0, !PT ;  /* 0x0000ffff10107812 */ /* 0x000fe400078ec0ff */
[----:B------:R-:W-:-:S02]  /*b9ff0*/  LOP3.LUT R17, R17, 0xffff, RZ, 0xc0, !PT ;  /* 0x0000ffff11117812 */ /* 0x000fc400078ec0ff */
[----:B------:R-:W-:Y:S02]  /*ba000*/  SHF.R.U32.HI R44, RZ, 0x8, R0 ;  /* 0x00000008ff2c7819 */ /* 0x000fe40000011600 */
[----:B------:R-:W-:Y:S01]  /*ba010*/  PRMT R0, R16, 0x3340, R17 ;  /* 0x0000334010007816 */ /* 0x000fe20000000011 */
[----:B------:R-:W-:Y:S01]  /*ba020*/  STL [R1+0xc8], R8 ;  /* 0x0000c80801007387 */ /* 0x000fe20000100800 */
[----:B------:R-:W-:-:S03]  /*ba030*/  SHF.R.U32.HI R42, RZ, 0x8, R54 ;  /* 0x00000008ff2a7819 */ /* 0x000fc60000011636 */
[----:B------:R-:W4:Y:S01]  /*ba040*/  LDL.LU R53, [R1+0x2a4] ;  /* 0x0002a40001357983 */ /* 0x000f220000300800 */
[----:B------:R-:W-:-:S03]  /*ba050*/  SHF.R.U32.HI R43, RZ, 0x8, R2 ;  /* 0x00000008ff2b7819 */ /* 0x000fc60000011602 */
[----:B------:R-:W4:Y:S04]  /*ba060*/  LDL.LU R7, [R1+0x2b4] ;  /* 0x0002b40001077983 */ /* 0x000f280000300800 */
[----:B------:R0:W-:Y:S04]  /*ba070*/  STL [R1+0xb4], R0 ;  /* 0x0000b40001007387 */ /* 0x0001e80000100800 */
[----:B------:R-:W4:Y:S04]  /*ba080*/  LDL.LU R5, [R1+0x2ac] ;  /* 0x0002ac0001057983 */ /* 0x000f280000300800 */
[----:B------:R-:W4:Y:S04]  /*ba090*/  LDL.LU R54, [R1+0x2c0] ;  /* 0x0002c00001367983 */ /* 0x000f280000300800 */
[----:B------:R-:W4:Y:S04]  /*ba0a0*/  LDL.LU R2, [R1+0x2b0] ;  /* 0x0002b00001027983 */ /* 0x000f280000300800 */
[----:B0-----:R-:W4:Y:S01]  /*ba0b0*/  LDL.LU R0, [R1+0x2a8] ;  /* 0x0002a80001007983 */ /* 0x001f220000300800 */
[----:B--2---:R-:W-:-:S02]  /*ba0c0*/  SHF.R.U32.HI R19, RZ, 0x8, R52 ;  /* 0x00000008ff137819 */ /* 0x004fc40000011634 */
[----:B------:R-:W-:Y:S02]  /*ba0d0*/  SHF.R.U32.HI R46, RZ, 0x8, R49 ;  /* 0x00000008ff2e7819 */ /* 0x000fe40000011631 */
[----:B------:R-:W-:Y:S02]  /*ba0e0*/  SHF.R.U32.HI R18, RZ, 0x8, R6 ;  /* 0x00000008ff127819 */ /* 0x000fe40000011606 */
[----:B---3--:R-:W-:Y:S02]  /*ba0f0*/  SHF.R.U32.HI R16, RZ, 0x8, R47 ;  /* 0x00000008ff107819 */ /* 0x008fe4000001162f */
[----:B----4-:R-:W-:Y:S02]  /*ba100*/  SHF.R.U32.HI R17, RZ, 0x8, R48 ;  /* 0x00000008ff117819 */ /* 0x010fe40000011630 */
[----:B------:R-:W-:Y:S01]  /*ba110*/  LOP3.LUT R16, R16, 0xffff, RZ, 0xc0, !PT ;  /* 0x0000ffff10107812 */ /* 0x000fe200078ec0ff */
[----:B------:R-:W2:Y:S01]  /*ba120*/  LDL.LU R48, [R1+0x2c8] ;  /* 0x0002c80001307983 */ /* 0x000ea20000300800 */
[----:B------:R-:W-:-:S03]  /*ba130*/  LOP3.LUT R17, R17, 0xffff, RZ, 0xc0, !PT ;  /* 0x0000ffff11117812 */ /* 0x000fc600078ec0ff */
[----:B------:R-:W3:Y:S01]  /*ba140*/  LDL.LU R52, [R1+0x1ec] ;  /* 0x0001ec0001347983 */ /* 0x000ee20000300800 */
[----:B------:R-:W-:Y:S02]  /*ba150*/  SHF.R.U32.HI R45, RZ, 0x8, R3 ;  /* 0x00000008ff2d7819 */ /* 0x000fe40000011603 */
[----:B------:R-:W-:Y:S02]  /*ba160*/  PRMT R3, R16, 0x3340, R17 ;  /* 0x0000334010037816 */ /* 0x000fe40000000011 */
[----:B------:R-:W-:-:S03]  /*ba170*/  SHF.R.U32.HI R47, RZ, 0x8, R4 ;  /* 0x00000008ff2f7819 */ /* 0x000fc60000011604 */
[----:B------:R0:W-:Y:S04]  /*ba180*/  STL [R1+0xa0], R3 ;  /* 0x0000a00301007387 */ /* 0x0001e80000100800 */
[----:B------:R-:W4:Y:S04]  /*ba190*/  LDL.LU R49, [R1+0x1bc] ;  /* 0x0001bc0001317983 */ /* 0x000f280000300800 */
[----:B------:R-:W2:Y:S04]  /*ba1a0*/  LDL.LU R6, [R1+0x180] ;  /* 0x0001800001067983 */ /* 0x000ea80000300800 */
[----:B------:R-:W3:Y:S04]  /*ba1b0*/  LDL.LU R4, [R1+0x174] ;  /* 0x0001740001047983 */ /* 0x000ee80000300800 */
[----:B0-----:R-:W3:Y:S01]  /*ba1c0*/  LDL.LU R3, [R1+0x168] ;  /* 0x0001680001037983 */ /* 0x001ee20000300800 */
[----:B------:R-:W-:-:S02]  /*ba1d0*/  LOP3.LUT R19, R19, 0xffff, RZ, 0xc0, !PT ;  /* 0x0000ffff13137812 */ /* 0x000fc400078ec0ff */
[----:B------:R-:W-:Y:S02]  /*ba1e0*/  LOP3.LUT R46, R46, 0xffff, RZ, 0xc0, !PT ;  /* 0x0000ffff2e2e7812 */ /* 0x000fe400078ec0ff */
[----:B------:R-:W-:Y:S02]  /*ba1f0*/  LOP3.LUT R18, R18, 0xffff, RZ, 0xc0, !PT ;  /* 0x0000ffff12127812 */ /* 0x000fe400078ec0ff */
[----:B------:R-:W-:Y:S02]  /*ba200*/  LOP3.LUT R47, R47, 0xffff, RZ, 0xc0, !PT ;  /* 0x0000ffff2f2f7812 */ /* 0x000fe400078ec0ff */
[----:B------:R-:W-:Y:S02]  /*ba210*/  PRMT R9, R19, 0x3340, R46 ;  /* 0x0000334013097816 */ /* 0x000fe4000000002e */
[----:B------:R-:W-:-:S03]  /*ba220*/  PRMT R8, R18, 0x3340, R47 ;  /* 0x0000334012087816 */ /* 0x000fc6000000002f */
[----:B------:R0:W-:Y:S01]  /*ba230*/  STL [R1+0x9c], R9 ;  /* 0x00009c0901007387 */ /* 0x0001e20000100800 */
[----:B------:R-:W-:-:S03]  /*ba240*/  SHF.R.U32.HI R46, RZ, 0x8, R53 ;  /* 0x00000008ff2e7819 */ /* 0x000fc60000011635 */
[----:B------:R1:W-:Y:S01]  /*ba250*/  STL [R1+0x94], R8 ;  /* 0x0000940801007387 */ /* 0x0003e20000100800 */
[----:B------:R-:W-:-:S03]  /*ba260*/  SHF.R.U32.HI R18, RZ, 0x8, R7 ;  /* 0x00000008ff127819 */ /* 0x000fc60000011607 */
[----:B------:R-:W3:Y:S04]  /*ba270*/  LDL.LU R53, [R1+0x1e8] ;  /* 0x0001e80001357983 */ /* 0x000ee80000300800 */
[----:B------:R-:W3:Y:S01]  /*ba280*/  LDL.LU R7, [R1+0x1b8] ;  /* 0x0001b80001077983 */ /* 0x000ee20000300800 */
        /* <DEDUP_REMOVED lines=10> */
[----:B------:R-:W-:Y:S02]  /*ba330*/  LOP3.LUT R16, R16, 0xffff, RZ, 0xc0, !PT ;  /* 0x0000ffff10107812 */ /* 0x000fe400078ec0ff */
[----:B------:R-:W-:Y:S02]  /*ba340*/  LOP3.LUT R17, R17, 0xffff, RZ, 0xc0, !PT ;  /* 0x0000ffff11117812 */ /* 0x000fe400078ec0ff */
[----:B0-----:R-:W-:Y:S02]  /*ba350*/  PRMT R9, R18, 0x3340, R19 ;  /* 0x0000334012097816 */ /* 0x001fe40000000013 */
[----:B-1----:R-:W-:-:S03]  /*ba360*/  PRMT R8, R16, 0x3340, R17 ;  /* 0x0000334010087816 */ /* 0x002fc60000000011 */
[----:B------:R0:W-:Y:S04]  /*ba370*/  STL [R1+0x90], R9 ;  /* 0x0000900901007387 */ /* 0x0001e80000100800 */
[----:B------:R1:W-:Y:S04]  /*ba380*/  STL [R1+0x8c], R8 ;  /* 0x00008c0801007387 */ /* 0x0003e80000100800 */
[----:B------:R-:W3:Y:S01]  /*ba390*/  LDL.LU R51, [R1+0x1c8] ;  /* 0x0001c80001337983 */ /* 0x000ee20000300800 */
[----:B----4-:R-:W-:Y:S02]  /*ba3a0*/  SHF.R.U32.HI R18, RZ, 0x8, R49 ;  /* 0x00000008ff127819 */ /* 0x010fe40000011631 */
[----:B--2---:R-:W-:-:S02]  /*ba3b0*/  SHF.R.U32.HI R16, RZ, 0x8, R6 ;  /* 0x00000008ff107819 */ /* 0x004fc40000011606 */
[----:B------:R-:W2:Y:S01]  /*ba3c0*/  LDL.LU R6, [R1+0x188] ;  /* 0x0001880001067983 */ /* 0x000ea20000300800 */
[----:B---3--:R-:W-:-:S03]  /*ba3d0*/  SHF.R.U32.HI R19, RZ, 0x8, R4 ;  /* 0x00000008ff137819 */ /* 0x008fc60000011604 */
[----:B------:R-:W3:Y:S01]  /*ba3e0*/  LDL.LU R4, [R1+0x78] ;  /* 0x0000780001047983 */ /* 0x000ee20000300800 */
[----:B------:R-:W-:-:S03]  /*ba3f0*/  SHF.R.U32.HI R49, RZ, 0x8, R3 ;  /* 0x00000008ff317819 */ /* 0x000fc60000011603 */
[----:B------:R-:W4:Y:S01]  /*ba400*/  LDL.LU R3, [R1+0x14] ;  /* 0x0000140001037983 */ /* 0x000f220000300800 */
[----:B------:R-:W-:Y:S02]  /*ba410*/  SHF.R.U32.HI R17, RZ, 0x8, R52 ;  /* 0x00000008ff117819 */ /* 0x000fe40000011634 */
[----:B------:R-:W-:Y:S02]  /*ba420*/  LOP3.LUT R18, R18, 0xffff, RZ, 0xc0, !PT ;  /* 0x0000ffff12127812 */ /* 0x000fe400078ec0ff */
[----:B------:R-:W-:Y:S02]  /*ba430*/  LOP3.LUT R17, R17, 0xffff, RZ, 0xc0, !PT ;  /* 0x0000ffff11117812 */ /* 0x000fe400078ec0ff */
[----:B------:R-:W-:Y:S02]  /*ba440*/  LOP3.LUT R16, R16, 0xffff, RZ, 0xc0, !PT ;  /* 0x0000ffff10107812 */ /* 0x000fe400078ec0ff */
[----:B------:R-:W-:Y:S02]  /*ba450*/  LOP3.LUT R19, R19, 0xffff, RZ, 0xc0, !PT ;  /* 0x0000ffff13137812 */ /* 0x000fe400078ec0ff */
[----:B------:R-:W-:-:S02]  /*ba460*/  LOP3.LUT R49, R49, 0xffff, RZ, 0xc0, !PT ;  /* 0x0000ffff31317812 */ /* 0x000fc400078ec0ff */
[----:B------:R-:W-:Y:S02]  /*ba470*/  PRMT R10, R17, 0x3340, R18 ;  /* 0x00003340110a7816 */ /* 0x000fe40000000012 */
[----:B0-----:R-:W-:Y:S02]  /*ba480*/  PRMT R9, R16, 0x3340, R19 ;  /* 0x0000334010097816 */ /* 0x001fe40000000013 */
[----:B-1----:R-:W-:Y:S01]  /*ba490*/  PRMT R8, R49, 0x3340, R1 ;  /* 0x0000334031087816 */ /* 0x002fe20000000001 */
[----:B------:R0:W-:Y:S01]  /*ba4a0*/  STL [R1+0x88], R10 ;  /* 0x0000880a01007387 */ /* 0x0001e20000100800 */
[----:B------:R-:W-:-:S03]  /*ba4b0*/  SHF.R.U32.HI R49, RZ, 0x8, R53 ;  /* 0x00000008ff317819 */ /* 0x000fc60000011635 */
[----:B------:R1:W-:Y:S01]  /*ba4c0*/  STL [R1+0x84], R9 ;  /* 0x0000840901007387 */ /* 0x0003e20000100800 */
[----:B------:R-:W-:-:S03]  /*ba4d0*/  SHF.R.U32.HI R18, RZ, 0x8, R7 ;  /* 0x00000008ff127819 */ /* 0x000fc60000011607 */
        /* <DEDUP_REMOVED lines=17> */
[----:B0-----:R-:W-:Y:S02]  /*ba5f0*/  PRMT R10, R50, 0x3340, R1 ;  /* 0x00003340320a7816 */ /* 0x001fe40000000001 */
[----:B-1----:R-:W-:-:S02]  /*ba600*/  PRMT R9, R16, 0x3340, R17 ;  /* 0x0000334010097816 */ /* 0x002fc40000000011 */
[----:B------:R-:W-:Y:S01]  /*ba610*/  PRMT R8, R18, 0x3340, R19 ;  /* 0x0000334012087816 */ /* 0x000fe20000000013 */
[----:B------:R-:W-:Y:S04]  /*ba620*/  STL [R1+0x10], R10 ;  /* 0x0000100a01007387 */ /* 0x000fe80000100800 */
[----:B------:R0:W-:Y:S04]  /*ba630*/  STL [R1+0x74], R9 ;  /* 0x0000740901007387 */ /* 0x0001e80000100800 */
[----:B------:R1:W-:Y:S04]  /*ba640*/  STL [R1+0x70], R8 ;  /* 0x0000700801007387 */ /* 0x0003e80000100800 */
[----:B0-----:R-:W4:Y:S04]  /*ba650*/  LDL.LU R9, [R1+0x2d8] ;  /* 0x0002d80001097983 */ /* 0x001f280000300800 */
[----:B-1----:R-:W4:Y:S01]  /*ba660*/  LDL.LU R8, [R1+0x208] ;  /* 0x0002080001087983 */ /* 0x002f220000300800 */
[----:B--2---:R-:W-:-:S03]  /*ba670*/  SHF.R.U32.HI R16, RZ, 0x8, R6 ;  /* 0x00000008ff107819 */ /* 0x004fc60000011606 */
[----:B------:R-:W2:Y:S01]  /*ba680*/  LDL.LU R6, [R1+0x200] ;  /* 0x0002000001067983 */ /* 0x000ea20000300800 */
[----:B---3--:R-:W-:-:S03]  /*ba690*/  SHF.R.U32.HI R17, RZ, 0x8, R4 ;  /* 0x00000008ff117819 */ /* 0x008fc60000011604 */
[----:B------:R-:W3:Y:S01]  /*ba6a0*/  LDL.LU R4, [R1+0x214] ;  /* 0x0002140001047983 */ /* 0x000ee20000300800 */
[----:B----4-:R-:W-:-:S03]  /*ba6b0*/  SHF.R.U32.HI R18, RZ, 0x8, R3 ;  /* 0x00000008ff127819 */ /* 0x010fc60000011603 */
[----:B------:R-:W4:Y:S01]  /*ba6c0*/  LDL.LU R3, [R1+0x20c] ;  /* 0x00020c0001037983 */ /* 0x000f220000300800 */
[----:B------:R-:W-:Y:S02]  /*ba6d0*/  SHF.R.U32.HI R19, RZ, 0x8, R57 ;  /* 0x00000008ff137819 */ /* 0x000fe40000011639 */
[----:B------:R-:W-:Y:S02]  /*ba6e0*/  LOP3.LUT R16, R16, 0xffff, RZ, 0xc0, !PT ;  /* 0x0000ffff10107812 */ /* 0x000fe400078ec0ff */
[----:B------:R-:W-:Y:S02]  /*ba6f0*/  LOP3.LUT R17, R17, 0xffff, RZ, 0xc0, !PT ;  /* 0x0000ffff11117812 */ /* 0x000fe400078ec0ff */
[----:B------:R-:W-:Y:S02]  /*ba700*/  LOP3.LUT R19, R19, 0xffff, RZ, 0xc0, !PT ;  /* 0x0000ffff13137812 */ /* 0x000fe400078ec0ff */
[----:B------:R-:W-:Y:S02]  /*ba710*/  LOP3.LUT R18, R18, 0xffff, RZ, 0xc0, !PT ;  /* 0x0000ffff12127812 */ /* 0x000fe400078ec0ff */
[----:B------:R-:W-:-:S02]  /*ba720*/  SHF.R.U32.HI R50, RZ, 0x8, R51 ;  /* 0x00000008ff327819 */ /* 0x000fc40000011633 */
[----:B------:R-:W-:Y:S02]  /*ba730*/  PRMT R11, R16, 0x3340, R17 ;  /* 0x00003340100b7816 */ /* 0x000fe40000000011 */
[--C-:B------:R-:W-:Y:S02]  /*ba740*/  PRMT R12, R19, 0x3340, R1.reuse ;  /* 0x00003340130c7816 */ /* 0x100fe40000000001 */
[----:B------:R-:W-:-:S03]  /*ba750*/  PRMT R10, R18, 0x3340, R1 ;  /* 0x00003340120a7816 */ /* 0x000fc60000000001 */
[----:B------:R-:W-:Y:S04]  /*ba760*/  STL [R1+0xc], R12 ;  /* 0x00000c0c01007387 */ /* 0x000fe80000100800 */
[----:B------:R-:W-:Y:S01]  /*ba770*/  STL [R1+0x58], R11 ;  /* 0x0000580b01007387 */ /* 0x000fe20000100800 */
[----:B------:R-:W-:Y:S02]  /*ba780*/  SHF.R.U32.HI R52, RZ, 0x8, R52 ;  /* 0x00000008ff347819 */ /* 0x000fe40000011634 */
[----:B------:R-:W-:Y:S01]  /*ba790*/  SHF.R.U32.HI R18, RZ, 0x8, R53 ;  /* 0x00000008ff127819 */ /* 0x000fe20000011635 */
[----:B------:R0:W-:Y:S01]  /*ba7a0*/  STL [R1+0x8], R10 ;  /* 0x0000080a01007387 */ /* 0x0001e20000100800 */
[----:B------:R-:W-:Y:S02]  /*ba7b0*/  SHF.R.U32.HI R51, RZ, 0x8, R5 ;  /* 0x00000008ff337819 */ /* 0x000fe40000011605 */
[----:B------:R-:W-:-:S02]  /*ba7c0*/  SHF.R.U32.HI R17, RZ, 0x8, R54 ;  /* 0x00000008ff117819 */ /* 0x000fc40000011636 */
[----:B------:R-:W-:Y:S02]  /*ba7d0*/  LOP3.LUT R51, R51, 0xffff, RZ, 0xc0, !PT ;  /* 0x0000ffff33337812 */ /* 0x000fe400078ec0ff */
[----:B------:R-:W-:Y:S02]  /*ba7e0*/  SHF.R.U32.HI R19, RZ, 0x8, R2 ;  /* 0x00000008ff137819 */ /* 0x000fe40000011602 */
[----:B------:R-:W-:Y:S02]  /*ba7f0*/  LOP3.LUT R17, R17, 0xffff, RZ, 0xc0, !PT ;  /* 0x0000ffff11117812 */ /* 0x000fe400078ec0ff */
[----:B------:R-:W-:Y:S02]  /*ba800*/  SHF.R.U32.HI R53, RZ, 0x8, R0 ;  /* 0x00000008ff357819 */ /* 0x000fe40000011600 */
[----:B------:R-:W-:Y:S02]  /*ba810*/  LOP3.LUT R19, R19, 0xffff, RZ, 0xc0, !PT ;  /* 0x0000ffff13137812 */ /* 0x000fe400078ec0ff */
[----:B------:R-:W-:-:S02]  /*ba820*/  LOP3.LUT R53, R53, 0xffff, RZ, 0xc0, !PT ;  /* 0x0000ffff35357812 */ /* 0x000fc400078ec0ff */
[----:B------:R-:W-:Y:S02]  /*ba830*/  LOP3.LUT R52, R52, 0xffff, RZ, 0xc0, !PT ;  /* 0x0000ffff34347812 */ /* 0x000fe400078ec0ff */
[----:B------:R-:W-:Y:S02]  /*ba840*/  LOP3.LUT R18, R18, 0xffff, RZ, 0xc0, !PT ;  /* 0x0000ffff12127812 */ /* 0x000fe400078ec0ff */
[----:B0-----:R-:W-:Y:S02]  /*ba850*/  PRMT R10, R51, 0x3340, R17 ;  /* 0x00003340330a7816 */ /* 0x001fe40000000011 */
[----:B------:R-:W-:Y:S02]  /*ba860*/  SHF.R.U32.HI R16, RZ, 0x8, R7 ;  /* 0x00000008ff107819 */ /* 0x000fe40000011607 */
[----:B------:R-:W4:Y:S01]  /*ba870*/  LDL.LU R7, [R1+0x1f0] ;  /* 0x0001f00001077983 */ /* 0x000f220000300800 */
[----:B------:R-:W-:Y:S02]  /*ba880*/  PRMT R2, R19, 0x3340, R53 ;  /* 0x0000334013027816 */ /* 0x000fe40000000035 */
[----:B------:R-:W-:Y:S01]  /*ba890*/  PRMT R0, R52, 0x3340, R18 ;  /* 0x0000334034007816 */ /* 0x000fe20000000012 */
[----:B------:R-:W4:Y:S04]  /*ba8a0*/  LDL.LU R5, [R1+0x1d8] ;  /* 0x0001d80001057983 */ /* 0x000f280000300800 */
[----:B------:R-:W-:Y:S04]  /*ba8b0*/  STL [R1+0x50], R10 ;  /* 0x0000500a01007387 */ /* 0x000fe80000100800 */
[----:B------:R-:W4:Y:S04]  /*ba8c0*/  LDL.LU R54, [R1+0x1a8] ;  /* 0x0001a80001367983 */ /* 0x000f280000300800 */
[----:B------:R0:W-:Y:S04]  /*ba8d0*/  STL [R1+0x4c], R2 ;  /* 0x00004c0201007387 */ /* 0x0001e80000100800 */
[----:B0-----:R-:W4:Y:S04]  /*ba8e0*/  LDL.LU R2, [R1+0x398] ;  /* 0x0003980001027983 */ /* 0x001f280000300800 */
[----:B------:R0:W-:Y:S01]  /*ba8f0*/  STL [R1+0x48], R0 ;  /* 0x0000480001007387 */ /* 0x0001e20000100800 */
[----:B------:R-:W-:-:S03]  /*ba900*/  LOP3.LUT R16, R16, 0xffff, RZ, 0xc0, !PT ;  /* 0x0000ffff10107812 */ /* 0x000fc600078ec0ff */
[----:B0-----:R-:W4:Y:S01]  /*ba910*/  LDL.LU R0, [R1+0x194] ;  /* 0x0001940001007983 */ /* 0x001f220000300800 */
[----:B------:R-:W-:Y:S02]  /*ba920*/  SHF.R.U32.HI R53, RZ, 0x8, R9 ;  /* 0x00000008ff357819 */ /* 0x000fe40000011609 */
[----:B------:R-:W-:Y:S01]  /*ba930*/  SHF.R.U32.HI R52, RZ, 0x8, R8 ;  /* 0x00000008ff347819 */ /* 0x000fe20000011608 */
[----:B------:R-:W4:Y:S01]  /*ba940*/  LDL.LU R10, [R1+0x420] ;  /* 0x00042000010a7983 */ /* 0x000f220000300800 */
[----:B------:R-:W-:-:S03]  /*ba950*/  PRMT R51, R16, 0x3340, R1 ;  /* 0x0000334010337816 */ /* 0x000fc60000000001 */
[----:B------:R-:W4:Y:S04]  /*ba960*/  LDL.LU R9, [R1+0x210] ;  /* 0x0002100001097983 */ /* 0x000f280000300800 */
[----:B------:R-:W4:Y:S01]  /*ba970*/  LDL.LU R8, [R1+0x204] ;  /* 0x0002040001087983 */ /* 0x000f220000300800 */
[----:B--2---:R-:W-:-:S03]  /*ba980*/  SHF.R.U32.HI R18, RZ, 0x8, R6 ;  /* 0x00000008ff127819 */ /* 0x004fc60000011606 */
[----:B------:R-:W2:Y:S01]  /*ba990*/  LDL.LU R6, [R1+0x264] ;  /* 0x0002640001067983 */ /* 0x000ea20000300800 */
[----:B---3--:R-:W-:-:S03]  /*ba9a0*/  SHF.R.U32.HI R16, RZ, 0x8, R4 ;  /* 0x00000008ff107819 */ /* 0x008fc60000011604 */
[----:B------:R-:W3:Y:S01]  /*ba9b0*/  LDL.LU R4, [R1+0x260] ;  /* 0x0002600001047983 */ /* 0x000ee20000300800 */
[----:B----4-:R-:W-:-:S03]  /*ba9c0*/  SHF.R.U32.HI R17, RZ, 0x8, R3 ;  /* 0x00000008ff117819 */ /* 0x010fc60000011603 */
[----:B------:R-:W4:Y:S01]  /*ba9d0*/  LDL.LU R3, [R1+0x250] ;  /* 0x0002500001037983 */ /* 0x000f220000300800 */
[----:B------:R-:W-:Y:S02]  /*ba9e0*/  LOP3.LUT R18, R18, 0xffff, RZ, 0xc0, !PT ;  /* 0x0000ffff12127812 */ /* 0x000fe400078ec0ff */
[----:B------:R-:W-:Y:S02]  /*ba9f0*/  LOP3.LUT R52, R52, 0xffff, RZ, 0xc0, !PT ;  /* 0x0000ffff34347812 */ /* 0x000fe400078ec0ff */
[----:B------:R-:W-:Y:S02]  /*baa00*/  PRMT R12, R18, 0x3340, R1 ;  /* 0x00003340120c7816 */ /* 0x000fe40000000001 */
[----:B------:R-:W-:Y:S02]  /*baa10*/  LOP3.LUT R16, R16, 0xffff, RZ, 0xc0, !PT ;  /* 0x0000ffff10107812 */ /* 0x000fe400078ec0ff */
[----:B------:R-:W-:Y:S02]  /*baa20*/  LOP3.LUT R17, R17, 0xffff, RZ, 0xc0, !PT ;  /* 0x0000ffff11117812 */ /* 0x000fe400078ec0ff */
[----:B------:R-:W-:-:S02]  /*baa30*/  LOP3.LUT R53, R53, 0xffff, RZ, 0xc0, !PT ;  /* 0x0000ffff35357812 */ /* 0x000fc400078ec0ff */
[----:B------:R-:W-:Y:S02]  /*baa40*/  PRMT R52, R52, 0x3340, R1 ;  /* 0x0000334034347816 */ /* 0x000fe40000000001 */
[----:B------:R-:W-:Y:S02]  /*baa50*/  PRMT R11, R16, 0x3340, R17 ;  /* 0x00003340100b7816 */ /* 0x000fe40000000011 */
[----:B------:R-:W-:Y:S01]  /*baa60*/  PRMT R53, R53, 0x3340, R1 ;  /* 0x0000334035357816 */ /* 0x000fe20000000001 */
[----:B------:R-:W-:Y:S04]  /*baa70*/  STL [R1+0x4574], R52 ;  /* 0x0045743401007387 */ /* 0x000fe80000100800 */
[----:B------:R-:W-:Y:S04]  /*baa80*/  STL [R1+0x14], R12 ;  /* 0x0000140c01007387 */ /* 0x000fe80000100800 */
[----:B------:R0:W-:Y:S04]  /*baa90*/  STL [R1+0x34], R11 ;  /* 0x0000340b01007387 */ /* 0x0001e80000100800 */
[----:B------:R-:W-:Y:S01]  /*baaa0*/  STL [R1+0x4570], R53 ;  /* 0x0045703501007387 */ /* 0x000fe20000100800 */
[----:B------:R-:W-:-:S03]  /*baab0*/  SHF.R.U32.HI R18, RZ, 0x8, R7 ;  /* 0x00000008ff127819 */ /* 0x000fc60000011607 */
[----:B------:R-:W4:Y:S01]  /*baac0*/  LDL.LU R7, [R1+0x3ac] ;  /* 0x0003ac0001077983 */ /* 0x000f220000300800 */
[----:B------:R-:W-:Y:S02]  /*baad0*/  SHF.R.U32.HI R19, RZ, 0x8, R5 ;  /* 0x00000008ff137819 */ /* 0x000fe40000011605 */
[----:B------:R-:W-:Y:S01]  /*baae0*/  LOP3.LUT R18, R18, 0xffff, RZ, 0xc0, !PT ;  /* 0x0000ffff12127812 */ /* 0x000fe200078ec0ff */
[----:B------:R-:W4:Y:S01]  /*baaf0*/  LDL.LU R5, [R1+0x3a8] ;  /* 0x0003a80001057983 */ /* 0x000f220000300800 */
[----:B------:R-:W-:Y:S02]  /*bab00*/  LOP3.LUT R19, R19, 0xffff, RZ, 0xc0, !PT ;  /* 0x0000ffff13137812 */ /* 0x000fe400078ec0ff */
[----:B------:R-:W-:Y:S02]  /*bab10*/  SHF.R.U32.HI R17, RZ, 0x8, R2 ;  /* 0x00000008ff117819 */ /* 0x000fe40000011602 */
[----:B------:R-:W-:Y:S02]  /*bab20*/  SHF.R.U32.HI R16, RZ, 0x8, R0 ;  /* 0x00000008ff107819 */ /* 0x000fe40000011600 */
[----:B------:R-:W-:-:S02]  /*bab30*/  PRMT R0, R18, 0x3340, R19 ;  /* 0x0000334012007816 */ /* 0x000fc40000000013 */
[----:B------:R-:W-:-:S03]  /*bab40*/  LOP3.LUT R16, R16, 0xffff, RZ, 0xc0, !PT ;  /* 0x0000ffff10107812 */ /* 0x000fc600078ec0ff */
[----:B------:R1:W-:Y:S01]  /*bab50*/  STL [R1+0x2c], R0 ;  /* 0x00002c0001007387 */ /* 0x0003e20000100800 */
[----:B0-----:R-:W-:-:S03]  /*bab60*/  PRMT R11, R16, 0x3340, R1 ;  /* 0x00003340100b7816 */ /* 0x001fc60000000001 */
[----:B------:R-:W4:Y:S04]  /*bab70*/  LDL.LU R2, [R1+0x38c] ;  /* 0x00038c0001027983 */ /* 0x000f280000300800 */
[----:B-1----:R-:W4:Y:S04]  /*bab80*/  LDL.LU R0, [R1+0x384] ;  /* 0x0003840001007983 */ /* 0x002f280000300800 */
[----:B------:R-:W-:Y:S01]  /*bab90*/  STL [R1+0x18], R11 ;  /* 0x0000180b01007387 */ /* 0x000fe20000100800 */
[----:B--2---:R-:W-:Y:S02]  /*baba0*/  SHF.R.U32.HI R19, RZ, 0x8, R6 ;  /* 0x00000008ff137819 */ /* 0x004fe40000011606 */
[----:B---3--:R-:W-:-:S02]  /*babb0*/  SHF.R.U32.HI R18, RZ, 0x8, R4 ;  /* 0x00000008ff127819 */ /* 0x008fc40000011604 */
[----:B----4-:R-:W-:Y:S02]  /*babc0*/  SHF.R.U32.HI R58, RZ, 0x8, R3 ;  /* 0x00000008ff3a7819 */ /* 0x010fe40000011603 */
[----:B------:R-:W2:Y:S04]  /*babd0*/  LDL.LU R3, [R1+0x47c] ;  /* 0x00047c0001037983 */ /* 0x000ea80000300800 */
[----:B------:R-:W3:Y:S04]  /*babe0*/  LDL.LU R4, [R1+0x498] ;  /* 0x0004980001047983 */ /* 0x000ee80000300800 */
[----:B------:R-:W4:Y:S01]  /*babf0*/  LDL.LU R6, [R1+0x4a8] ;  /* 0x0004a80001067983 */ /* 0x000f220000300800 */
[----:B------:R-:W-:-:S02]  /*bac00*/  LOP3.LUT R17, R17, 0xffff, RZ, 0xc0, !PT ;  /* 0x0000ffff11117812 */ /* 0x000fc400078ec0ff */
[----:B------:R-:W-:Y:S01]  /*bac10*/  SHF.R.U32.HI R16, RZ, 0x8, R8 ;  /* 0x00000008ff107819 */ /* 0x000fe20000011608 */
[----:B------:R-:W4:Y:S01]  /*bac20*/  LDL.LU R53, [R1+0x2f4] ;  /* 0x0002f40001357983 */ /* 0x000f220000300800 */
[----:B------:R-:W-:Y:S02]  /*bac30*/  PRMT R55, R17, 0x3340, R1 ;  /* 0x0000334011377816 */ /* 0x000fe40000000001 */
[----:B------:R-:W-:Y:S01]  /*bac40*/  SHF.R.U32.HI R17, RZ, 0x8, R9 ;  /* 0x00000008ff117819 */ /* 0x000fe20000011609 */
[----:B------:R-:W4:Y:S01]  /*bac50*/  LDL.LU R52, [R1+0x2d4] ;  /* 0x0002d40001347983 */ /* 0x000f220000300800 */
[----:B------:R-:W-:Y:S02]  /*bac60*/  LOP3.LUT R16, R16, 0xffff, RZ, 0xc0, !PT ;  /* 0x0000ffff10107812 */ /* 0x000fe400078ec0ff */
[----:B------:R-:W-:Y:S02]  /*bac70*/  LOP3.LUT R17, R17, 0xffff, RZ, 0xc0, !PT ;  /* 0x0000ffff11117812 */ /* 0x000fe400078ec0ff */
[----:B------:R-:W-:-:S02]  /*bac80*/  LOP3.LUT R19, R19, 0xffff, RZ, 0xc0, !PT ;  /* 0x0000ffff13137812 */ /* 0x000fc400078ec0ff */
[----:B------:R-:W-:Y:S02]  /*bac90*/  LOP3.LUT R18, R18, 0xffff, RZ, 0xc0, !PT ;  /* 0x0000ffff12127812 */ /* 0x000fe400078ec0ff */
[----:B------:R-:W-:Y:S02]  /*baca0*/  PRMT R9, R17, 0x3340, R16 ;  /* 0x0000334011097816 */ /* 0x000fe40000000010 */
[----:B------:R-:W-:Y:S02]  /*bacb0*/  PRMT R20, R37, 0x3340, R1 ;  /* 0x0000334025147816 */ /* 0x000fe40000000001 */
[----:B------:R-:W-:Y:S02]  /*bacc0*/  PRMT R8, R19, 0x3340, R18 ;  /* 0x0000334013087816 */ /* 0x000fe40000000012 */
[----:B------:R-:W-:Y:S02]  /*bacd0*/  SHF.R.U32.HI R37, RZ, 0x8, R56 ;  /* 0x00000008ff257819 */ /* 0x000fe40000011638 */
[----:B------:R-:W-:-:S02]  /*bace0*/  SHF.R.U32.HI R56, RZ, 0x8, R10 ;  /* 0x00000008ff387819 */ /* 0x000fc4000001160a */
[----:B------:R-:W4:Y:S04]  /*bacf0*/  LDL.LU R10, [R1+0x2f0] ;  /* 0x0002f000010a7983 */ /* 0x000f280000300800 */
[----:B------:R0:W-:Y:S04]  /*bad00*/  STL [R1+0x28], R9 ;  /* 0x0000280901007387 */ /* 0x0001e80000100800 */
[----:B------:R1:W-:Y:S01]  /*bad10*/  STL [R1+0x24], R8 ;  /* 0x0000240801007387 */ /* 0x0003e20000100800 */
[----:B------:R-:W-:Y:S02]  /*bad20*/  LOP3.LUT R13, R7, 0xffff, RZ, 0xc0, !PT ;  /* 0x0000ffff070d7812 */ /* 0x000fe400078ec0ff */
[----:B------:R-:W-:-:S03]  /*bad30*/  LOP3.LUT R12, R5, 0xffff, RZ, 0xc0, !PT ;  /* 0x0000ffff050c7812 */ /* 0x000fc600078ec0ff */
[----:B------:R-:W-:Y:S04]  /*bad40*/  STL [R1+0x5c], R13 ;  /* 0x00005c0d01007387 */ /* 0x000fe80000100800 */
[----:B------:R-:W-:Y:S04]  /*bad50*/  STL [R1+0x60], R12 ;  /* 0x0000600c01007387 */ /* 0x000fe80000100800 */
[----:B0-----:R-:W4:Y:S01]  /*bad60*/  LDL.LU R9, [R1] ;  /* 0x0000000001097983 */ /* 0x001f220000300800 */
[----:B------:R-:W-:Y:S02]  /*bad70*/  LOP3.LUT R19, R2, 0xffff, RZ, 0xc0, !PT ;  /* 0x0000ffff02137812 */ /* 0x000fe400078ec0ff */
[----:B------:R-:W-:-:S03]  /*bad80*/  LOP3.LUT R11, R0, 0xffff, RZ, 0xc0, !PT ;  /* 0x0000ffff000b7812 */ /* 0x000fc600078ec0ff */
[----:B------:R0:W-:Y:S04]  /*bad90*/  STL [R1+0x6c], R19 ;  /* 0x00006c1301007387 */ /* 0x0001e80000100800 */
[----:B-1----:R-:W4:Y:S04]  /*bada0*/  LDL.LU R8, [R1+0x138] ;  /* 0x0001380001087983 */ /* 0x002f280000300800 */
[----:B------:R-:W4:Y:S04]  /*badb0*/  LDL.LU R5, [R1+0x30] ;  /* 0x0000300001057983 */ /* 0x000f280000300800 */
[----:B------:R1:W-:Y:S04]  /*badc0*/  STL [R1+0x78], R11 ;  /* 0x0000780b01007387 */ /* 0x0003e80000100800 */
        /* <DEDUP_REMOVED lines=8> */
[----:B------:R-:W-:-:S03]  /*bae50*/  LOP3.LUT R59, R17, 0xffff, RZ, 0xc0, !PT ;  /* 0x0000ffff113b7812 */ /* 0x000fc600078ec0ff */
[----:B------:R-:W2:Y:S04]  /*bae60*/  LDL.LU R7, [R1+0xf8] ;  /* 0x0000f80001077983 */ /* 0x000ea80000300800 */
[----:B------:R-:W2:Y:S01]  /*bae70*/  LDL.LU R17, [R1+0x2ec] ;  /* 0x0002ec0001117983 */ /* 0x000ea20000300800 */
[----:B------:R-:W1:Y:S01]  /*bae80*/  S2R R57, SR_TID.X ;  /* 0x0000000000397919 */ /* 0x000e620000002100 */
[----:B------:R-:W-:Y:S02]  /*bae90*/  LOP3.LUT R60, R18, 0xffff, RZ, 0xc0, !PT ;  /* 0x0000ffff123c7812 */ /* 0x000fe400078ec0ff */
[----:B------:R-:W-:Y:S02]  /*baea0*/  LOP3.LUT R61, R16, 0xffff, RZ, 0xc0, !PT ;  /* 0x0000ffff103d7812 */ /* 0x000fe400078ec0ff */
[----:B------:R-:W-:-:S02]  /*baeb0*/  PRMT R18, R52, 0x4210, R19 ;  /* 0x0000421034127816 */ /* 0x000fc40000000013 */
[----:B0-----:R-:W-:Y:S02]  /*baec0*/  PRMT R19, R10, 0x4210, R11 ;  /* 0x000042100a137816 */ /* 0x001fe4000000000b */
[----:B-1----:R-:W-:-:S04]  /*baed0*/  LOP3.LUT R57, R57, 0x1f, RZ, 0xc0, !PT ;  /* 0x0000001f39397812 */ /* 0x002fc800078ec0ff */
[----:B------:R-:W-:Y:S01]  /*baee0*/  LEA R57, R57, UR4, 0x4 ;  /* 0x0000000439397c11 */ /* 0x000fe2000f8e20ff */
[----:B------:R-:W0:Y:S01]  /*baef0*/  LDCU UR4, c[0x0][0x398] ;  /* 0x00007300ff0477ac */ /* 0x000e220008000800 */
[----:B------:R-:W-:Y:S02]  /*baf00*/  PRMT R8, R8, 0x5410, R9 ;  /* 0x0000541008087816 */ /* 0x000fe40000000009 */
[----:B------:R-:W-:Y:S02]  /*baf10*/  PRMT R0, R0, 0x5410, R5 ;  /* 0x0000541000007816 */ /* 0x000fe40000000005 */
[----:B--2---:R-:W-:Y:S02]  /*baf20*/  PRMT R16, R17, 0x4210, R13 ;  /* 0x0000421011107816 */ /* 0x004fe4000000000d */
[----:B------:R-:W2:Y:S01]  /*baf30*/  LDL.LU R13, [R1+0x45a8] ;  /* 0x0045a800010d7983 */ /* 0x000ea20000300800 */
[----:B------:R-:W-:-:S03]  /*baf40*/  PRMT R17, R53, 0x4210, R12 ;  /* 0x0000421035117816 */ /* 0x000fc6000000000c */
[----:B------:R-:W2:Y:S04]  /*baf50*/  LDL.LU R12, [R1+0x45a4] ;  /* 0x0045a400010c7983 */ /* 0x000ea80000300800 */
[----:B------:R-:W2:Y:S04]  /*baf60*/  LDL.LU R10, [R1+0xf4] ;  /* 0x0000f400010a7983 */ /* 0x000ea80000300800 */
[----:B------:R-:W2:Y:S04]  /*baf70*/  LDL.LU R11, [R1+0xe8] ;  /* 0x0000e800010b7983 */ /* 0x000ea80000300800 */
[----:B------:R-:W2:Y:S04]  /*baf80*/  LDL.LU R53, [R1+0xe4] ;  /* 0x0000e40001357983 */ /* 0x000ea80000300800 */
[----:B------:R-:W2:Y:S04]  /*baf90*/  LDL.LU R52, [R1+0xbc] ;  /* 0x0000bc0001347983 */ /* 0x000ea80000300800 */
[----:B------:R1:W-:Y:S04]  /*bafa0*/  STSM.16.M88.4 [R57], R16 ;  /* 0x0000001039007844 */ /* 0x0003e80000000200 */
[----:B-1----:R-:W2:Y:S04]  /*bafb0*/  LDL.LU R17, [R1+0xf0] ;  /* 0x0000f00001117983 */ /* 0x002ea80000300800 */
[----:B------:R-:W2:Y:S04]  /*bafc0*/  LDL.LU R16, [R1+0xcc] ;  /* 0x0000cc0001107983 */ /* 0x000ea80000300800 */
[----:B------:R-:W2:Y:S04]  /*bafd0*/  LDL.LU R18, [R1+0x7c] ;  /* 0x00007c0001127983 */ /* 0x000ea80000300800 */
[----:B------:R-:W2:Y:S04]  /*bafe0*/  LDL.LU R19, [R1+0x40] ;  /* 0x0000400001137983 */ /* 0x000ea80000300800 */
[----:B------:R-:W2:Y:S04]  /*baff0*/  LDL.LU R9, [R1+0x45a0] ;  /* 0x0045a00001097983 */ /* 0x000ea80000300800 */
[----:B------:R1:W-:Y:S04]  /*bb000*/  STL [R1+0x1cc], R8 ;  /* 0x0001cc0801007387 */ /* 0x0003e80000100800 */
[----:B-1----:R-:W2:Y:S04]  /*bb010*/  LDL.LU R8, [R1+0x459c] ;  /* 0x00459c0001087983 */ /* 0x002ea80000300800 */
[----:B------:R-:W4:Y:S04]  /*bb020*/  LDL.LU R5, [R1+0x4598] ;  /* 0x0045980001057983 */ /* 0x000f280000300800 */
[----:B------:R1:W-:Y:S04]  /*bb030*/  STL [R1+0x1d0], R0 ;  /* 0x0001d00001007387 */ /* 0x0003e80000100800 */
[----:B-1----:R-:W2:Y:S01]  /*bb040*/  LDL.LU R0, [R1+0x4594] ;  /* 0x0045940001007983 */ /* 0x002ea20000300800 */
[----:B------:R-:W-:-:S02]  /*bb050*/  LOP3.LUT R14, R14, 0xffff, RZ, 0xc0, !PT ;  /* 0x0000ffff0e0e7812 */ /* 0x000fc400078ec0ff */
[----:B------:R-:W-:Y:S02]  /*bb060*/  LOP3.LUT R15, R15, 0xffff, RZ, 0xc0, !PT ;  /* 0x0000ffff0f0f7812 */ /* 0x000fe400078ec0ff */
[----:B------:R-:W-:Y:S02]  /*bb070*/  LOP3.LUT R25, R25, 0xffff, RZ, 0xc0, !PT ;  /* 0x0000ffff19197812 */ /* 0x000fe400078ec0ff */
[----:B------:R-:W-:Y:S02]  /*bb080*/  LOP3.LUT R26, R26, 0xffff, RZ, 0xc0, !PT ;  /* 0x0000ffff1a1a7812 */ /* 0x000fe400078ec0ff */
[----:B------:R-:W-:Y:S02]  /*bb090*/  LOP3.LUT R24, R24, 0xffff, RZ, 0xc0, !PT ;  /* 0x0000ffff18187812 */ /* 0x000fe400078ec0ff */
[----:B------:R-:W-:Y:S02]  /*bb0a0*/  LOP3.LUT R29, R29, 0xffff, RZ, 0xc0, !PT ;  /* 0x0000ffff1d1d7812 */ /* 0x000fe400078ec0ff */
        /* <DEDUP_REMOVED lines=14> */
[----:B------:R-:W-:Y:S02]  /*bb190*/  SHF.R.U32.HI R48, RZ, 0x8, R48 ;  /* 0x00000008ff307819 */ /* 0x000fe40000011630 */
[----:B------:R-:W-:Y:S02]  /*bb1a0*/  LOP3.LUT R35, R35, 0xffff, RZ, 0xc0, !PT ;  /* 0x0000ffff23237812 */ /* 0x000fe400078ec0ff */
[----:B------:R-:W-:Y:S02]  /*bb1b0*/  LOP3.LUT R34, R34, 0xffff, RZ, 0xc0, !PT ;  /* 0x0000ffff22227812 */ /* 0x000fe400078ec0ff */
[----:B------:R-:W-:Y:S02]  /*bb1c0*/  LOP3.LUT R42, R42, 0xffff, RZ, 0xc0, !PT ;  /* 0x0000ffff2a2a7812 */ /* 0x000fe400078ec0ff */
[----:B------:R-:W-:-:S02]  /*bb1d0*/  LOP3.LUT R44, R44, 0xffff, RZ, 0xc0, !PT ;  /* 0x0000ffff2c2c7812 */ /* 0x000fc400078ec0ff */
[----:B------:R-:W-:Y:S02]  /*bb1e0*/  LOP3.LUT R43, R43, 0xffff, RZ, 0xc0, !PT ;  /* 0x0000ffff2b2b7812 */ /* 0x000fe400078ec0ff */
[----:B------:R-:W-:Y:S02]  /*bb1f0*/  LOP3.LUT R50, R50, 0xffff, RZ, 0xc0, !PT ;  /* 0x0000ffff32327812 */ /* 0x000fe400078ec0ff */
[----:B------:R-:W-:Y:S02]  /*bb200*/  LOP3.LUT R58, R58, 0xffff, RZ, 0xc0, !PT ;  /* 0x0000ffff3a3a7812 */ /* 0x000fe400078ec0ff */
[--C-:B------:R-:W-:Y:S02]  /*bb210*/  PRMT R59, R59, 0x3340, R1.reuse ;  /* 0x000033403b3b7816 */ /* 0x100fe40000000001 */
[--C-:B------:R-:W-:Y:S02]  /*bb220*/  PRMT R60, R60, 0x3340, R1.reuse ;  /* 0x000033403c3c7816 */ /* 0x100fe40000000001 */
[----:B------:R-:W-:-:S02]  /*bb230*/  PRMT R61, R61, 0x3340, R1 ;  /* 0x000033403d3d7816 */ /* 0x000fc40000000001 */
[----:B------:R-:W-:Y:S01]  /*bb240*/  LOP3.LUT R56, R56, 0xffff, RZ, 0xc0, !PT ;  /* 0x0000ffff38387812 */ /* 0x000fe200078ec0ff */
[----:B------:R-:W-:Y:S01]  /*bb250*/  NOP ;  /* 0x0000000000007918 */ /* 0x000fe20000000000 */
[----:B--2---:R-:W-:Y:S02]  /*bb260*/  PRMT R0, R2, 0x5410, R0 ;  /* 0x0000541002007816 */ /* 0x004fe40000000000 */
[----:B------:R-:W2:Y:S04]  /*bb270*/  LDL.LU R2, [R1+0x4590] ;  /* 0x0045900001027983 */ /* 0x000ea80000300800 */
[----:B------:R1:W-:Y:S04]  /*bb280*/  STL [R1+0x1c8], R0 ;  /* 0x0001c80001007387 */ /* 0x0003e80000100800 */
[----:B-1----:R-:W3:Y:S01]  /*bb290*/  LDL.LU R0, [R1+0xec] ;  /* 0x0000ec0001007983 */ /* 0x002ee20000300800 */
[----:B--2---:R-:W-:-:S03]  /*bb2a0*/  PRMT R2, R3, 0x5410, R2 ;  /* 0x0000541003027816 */ /* 0x004fc60000000002 */
[----:B------:R-:W3:Y:S04]  /*bb2b0*/  LDL.LU R3, [R1+0x458c] ;  /* 0x00458c0001037983 */ /* 0x000ee80000300800 */
[----:B------:R1:W-:Y:S04]  /*bb2c0*/  STL [R1+0x1c4], R2 ;  /* 0x0001c40201007387 */ /* 0x0003e80000100800 */
[----:B-1----:R-:W2:Y:S01]  /*bb2d0*/  LDL.LU R2, [R1+0xfc] ;  /* 0x0000fc0001027983 */ /* 0x002ea20000300800 */
[----:B---3--:R-:W-:-:S03]  /*bb2e0*/  PRMT R3, R4, 0x5410, R3 ;  /* 0x0000541004037816 */ /* 0x008fc60000000003 */
[----:B------:R-:W3:Y:S04]  /*bb2f0*/  LDL.LU R4, [R1+0x4588] ;  /* 0x0045880001047983 */ /* 0x000ee80000300800 */
[----:B------:R1:W-:Y:S04]  /*bb300*/  STL [R1+0x1c0], R3 ;  /* 0x0001c00301007387 */ /* 0x0003e80000100800 */
[----:B-1----:R-:W3:Y:S01]  /*bb310*/  LDL.LU R3, [R1+0x10c] ;  /* 0x00010c0001037983 */ /* 0x002ee20000300800 */
[----:B----4-:R-:W-:Y:S02]  /*bb320*/  PRMT R5, R6, 0x5410, R5 ;  /* 0x0000541006057816 */ /* 0x010fe40000000005 */
[----:B---3--:R-:W-:-:S02]  /*bb330*/  PRMT R3, R3, 0x5410, R4 ;  /* 0x0000541003037816 */ /* 0x008fc40000000004 */
[----:B------:R-:W3:Y:S04]  /*bb340*/  LDL.LU R4, [R1+0x68] ;  /* 0x0000680001047983 */ /* 0x000ee80000300800 */
[----:B------:R1:W-:Y:S04]  /*bb350*/  STL [R1+0x1bc], R3 ;  /* 0x0001bc0301007387 */ /* 0x0003e80000100800 */
[----:B-1----:R-:W4:Y:S04]  /*bb360*/  LDL.LU R3, [R1+0x98] ;  /* 0x0000980001037983 */ /* 0x002f280000300800 */
[----:B------:R-:W2:Y:S04]  /*bb370*/  LDL.LU R6, [R1+0x4584] ;  /* 0x0045840001067983 */ /* 0x000ea80000300800 */
[----:B------:R1:W-:Y:S04]  /*bb380*/  STL [R1+0x1b0], R5 ;  /* 0x0001b00501007387 */ /* 0x0003e80000100800 */
[----:B-1----:R-:W3:Y:S01]  /*bb390*/  LDL.LU R5, [R1+0x54] ;  /* 0x0000540001057983 */ /* 0x002ee20000300800 */
[----:B--2---:R-:W-:-:S03]  /*bb3a0*/  PRMT R6, R7, 0x5410, R6 ;  /* 0x0000541007067816 */ /* 0x004fc60000000006 */
[----:B------:R-:W2:Y:S01]  /*bb3b0*/  LDL.LU R7, [R1+0x4580] ;  /* 0x0045800001077983 */ /* 0x000ea20000300800 */
[----:B------:R-:W-:-:S03]  /*bb3c0*/  PRMT R17, R17, 0x5410, R8 ;  /* 0x0000541011117816 */ /* 0x000fc60000000008 */
[----:B------:R1:W-:Y:S01]  /*bb3d0*/  STL [R1+0x1b8], R6 ;  /* 0x0001b80601007387 */ /* 0x0003e20000100800 */
[----:B------:R-:W-:-:S03]  /*bb3e0*/  PRMT R9, R10, 0x5410, R9 ;  /* 0x000054100a097816 */ /* 0x000fc60000000009 */
[----:B-1----:R-:W3:Y:S01]  /*bb3f0*/  LDL.LU R6, [R1+0x3c] ;  /* 0x00003c0001067983 */ /* 0x002ee20000300800 */
[----:B--2---:R-:W-:-:S03]  /*bb400*/  PRMT R2, R2, 0x5410, R7 ;  /* 0x0000541002027816 */ /* 0x004fc60000000007 */
[----:B------:R-:W2:Y:S04]  /*bb410*/  LDL.LU R7, [R1+0x80] ;  /* 0x0000800001077983 */ /* 0x000ea80000300800 */
[----:B------:R1:W-:Y:S04]  /*bb420*/  STL [R1+0x1b4], R2 ;  /* 0x0001b40201007387 */ /* 0x0003e80000100800 */
[----:B-1----:R-:W2:Y:S04]  /*bb430*/  LDL.LU R2, [R1+0x20] ;  /* 0x0000200001027983 */ /* 0x002ea80000300800 */
[----:B------:R-:W2:Y:S04]  /*bb440*/  LDL.LU R8, [R1+0xb8] ;  /* 0x0000b80001087983 */ /* 0x000ea80000300800 */
[----:B------:R1:W-:Y:S04]  /*bb450*/  STL [R1+0x1a4], R17 ;  /* 0x0001a41101007387 */ /* 0x0003e80000100800 */
[----:B-1----:R-:W2:Y:S04]  /*bb460*/  LDL.LU R17, [R1+0x1c] ;  /* 0x00001c0001117983 */ /* 0x002ea80000300800 */
[----:B------:R-:W2:Y:S04]  /*bb470*/  LDL.LU R10, [R1+0x457c] ;  /* 0x00457c00010a7983 */ /* 0x000ea80000300800 */
[----:B------:R1:W-:Y:S04]  /*bb480*/  STL [R1+0x1ac], R9 ;  /* 0x0001ac0901007387 */ /* 0x0003e80000100800 */
[----:B-1----:R-:W3:Y:S01]  /*bb490*/  LDL.LU R9, [R1+0xe0] ;  /* 0x0000e00001097983 */ /* 0x002ee20000300800 */
[----:B--2---:R-:W-:-:S03]  /*bb4a0*/  PRMT R10, R11, 0x5410, R10 ;  /* 0x000054100b0a7816 */ /* 0x004fc6000000000a */
[----:B------:R-:W2:Y:S01]  /*bb4b0*/  LDL.LU R11, [R1+0x4578] ;  /* 0x00457800010b7983 */ /* 0x000ea20000300800 */
[----:B------:R-:W-:-:S03]  /*bb4c0*/  PRMT R14, R14, 0x3340, R1 ;  /* 0x000033400e0e7816 */ /* 0x000fc60000000001 */
[----:B------:R1:W-:Y:S02]  /*bb4d0*/  STL [R1+0x1a8], R10 ;  /* 0x0001a80a01007387 */ /* 0x0003e40000100800 */
[----:B-1----:R-:W-:Y:S02]  /*bb4e0*/  PRMT R10, R16, 0x5410, R12 ;  /* 0x00005410100a7816 */ /* 0x002fe4000000000c */
[----:B------:R-:W-:Y:S02]  /*bb4f0*/  PRMT R15, R15, 0x3340, R1 ;  /* 0x000033400f0f7816 */ /* 0x000fe40000000001 */
[----:B--2---:R-:W-:Y:S02]  /*bb500*/  PRMT R0, R0, 0x5410, R11 ;  /* 0x0000541000007816 */ /* 0x004fe4000000000b */
[----:B------:R-:W-:-:S03]  /*bb510*/  PRMT R11, R53, 0x5410, R13 ;  /* 0x00005410350b7816 */ /* 0x000fc6000000000d */
[----:B------:R1:W-:Y:S04]  /*bb520*/  STL [R1+0x1a0], R0 ;  /* 0x0001a00001007387 */ /* 0x0003e80000100800 */
[----:B-1----:R-:W2:Y:S04]  /*bb530*/  LDL.LU R0, [R1+0x38] ;  /* 0x0000380001007983 */ /* 0x002ea80000300800 */
[----:B------:R1:W-:Y:S04]  /*bb540*/  STL [R1+0xe8], R10 ;  /* 0x0000e80a01007387 */ /* 0x0003e80000100800 */
[----:B------:R3:W-:Y:S04]  /*bb550*/  STL [R1+0xec], R11 ;  /* 0x0000ec0b01007387 */ /* 0x0007e80000100800 */
[----:B------:R-:W2:Y:S01]  /*bb560*/  LDL.LU R16, [R1+0x44] ;  /* 0x0000440001107983 */ /* 0x000ea20000300800 */
[----:B-1----:R-:W-:-:S03]  /*bb570*/  PRMT R10, R52, 0x5410, R14 ;  /* 0x00005410340a7816 */ /* 0x002fc6000000000e */
[----:B------:R-:W2:Y:S04]  /*bb580*/  LDL.LU R53, [R1+0x64] ;  /* 0x0000640001357983 */ /* 0x000ea80000300800 */
[----:B------:R1:W-:Y:S04]  /*bb590*/  STL [R1+0xcc], R10 ;  /* 0x0000cc0a01007387 */ /* 0x0003e80000100800 */
[----:B------:R-:W2:Y:S01]  /*bb5a0*/  LDL.LU R52, [R1+0xd4] ;  /* 0x0000d40001347983 */ /* 0x000ea20000300800 */
[----:B---3--:R-:W-:Y:S02]  /*bb5b0*/  PRMT R11, R9, 0x5410, R15 ;  /* 0x00005410090b7816 */ /* 0x008fe4000000000f */
[----:B------:R-:W-:-:S02]  /*bb5c0*/  PRMT R9, R7, 0x5410, R21 ;  /* 0x0000541007097816 */ /* 0x000fc40000000015 */
[----:B-1----:R-:W-:Y:S01]  /*bb5d0*/  PRMT R10, R8, 0x5410, R20 ;  /* 0x00005410080a7816 */ /* 0x002fe20000000014 */
[----:B------:R1:W-:Y:S01]  /*bb5e0*/  STL [R1+0xe4], R11 ;  /* 0x0000e40b01007387 */ /* 0x0003e20000100800 */
[----:B------:R-:W-:Y:S02]  /*bb5f0*/  PRMT R8, R18, 0x5410, R22 ;  /* 0x0000541012087816 */ /* 0x000fe40000000016 */
[----:B------:R-:W-:Y:S01]  /*bb600*/  PRMT R7, R19, 0x5410, R23 ;  /* 0x0000541013077816 */ /* 0x000fe20000000017 */
[----:B------:R3:W-:Y:S04]  /*bb610*/  STL [R1+0xe0], R10 ;  /* 0x0000e00a01007387 */ /* 0x0007e80000100800 */
[----:B------:R0:W-:Y:S04]  /*bb620*/  STL [R1+0xbc], R9 ;  /* 0x0000bc0901007387 */ /* 0x0001e80000100800 */
[----:B------:R-:W2:Y:S04]  /*bb630*/  LDL.LU R19, [R1+0xdc] ;  /* 0x0000dc0001137983 */ /* 0x000ea80000300800 */
[----:B------:R0:W-:Y:S01]  /*bb640*/  STL [R1+0xb8], R8 ;  /* 0x0000b80801007387 */ /* 0x0001e20000100800 */
[----:B------:R-:W-:-:S03]  /*bb650*/  PRMT R25, R25, 0x3340, R1 ;  /* 0x0000334019197816 */ /* 0x000fc60000000001 */
[----:B------:R-:W2:Y:S01]  /*bb660*/  LDL.LU R18, [R1+0xa4] ;  /* 0x0000a40001127983 */ /* 0x000ea20000300800 */
[----:B------:R-:W-:-:S03]  /*bb670*/  PRMT R26, R26, 0x3340, R1 ;  /* 0x000033401a1a7816 */ /* 0x000fc60000000001 */
[----:B------:R0:W-:Y:S04]  /*bb680*/  STL [R1+0x30], R7 ;  /* 0x0000300701007387 */ /* 0x0001e80000100800 */
[----:B------:R-:W2:Y:S01]  /*bb690*/  LDL.LU R12, [R1+0xd8] ;  /* 0x0000d800010c7983 */ /* 0x000ea20000300800 */
[----:B------:R-:W-:-:S03]  /*bb6a0*/  PRMT R2, R2, 0x5410, R28 ;  /* 0x0000541002027816 */ /* 0x000fc6000000001c */
[----:B-1----:R-:W2:Y:S01]  /*bb6b0*/  LDL.LU R11, [R1+0xa8] ;  /* 0x0000a800010b7983 */ /* 0x002ea20000300800 */
[----:B------:R-:W-:-:S03]  /*bb6c0*/  PRMT R25, R5, 0x5410, R25 ;  /* 0x0000541005197816 */ /* 0x000fc60000000019 */
[----:B---3--:R-:W3:Y:S01]  /*bb6d0*/  LDL.LU R10, [R1+0xac] ;  /* 0x0000ac00010a7983 */ /* 0x008ee20000300800 */
[----:B------:R-:W-:-:S03]  /*bb6e0*/  PRMT R24, R24, 0x3340, R1 ;  /* 0x0000334018187816 */ /* 0x000fc60000000001 */
[----:B0-----:R-:W3:Y:S01]  /*bb6f0*/  LDL.LU R9, [R1+0xb0] ;  /* 0x0000b00001097983 */ /* 0x001ee20000300800 */
[----:B------:R-:W-:-:S03]  /*bb700*/  PRMT R26, R4, 0x5410, R26 ;  /* 0x00005410041a7816 */ /* 0x000fc6000000001a */
[----:B------:R-:W3:Y:S01]  /*bb710*/  LDL.LU R5, [R1+0xc0] ;  /* 0x0000c00001057983 */ /* 0x000ee20000300800 */
[----:B------:R-:W-:-:S03]  /*bb720*/  PRMT R29, R29, 0x3340, R1 ;  /* 0x000033401d1d7816 */ /* 0x000fc60000000001 */
[----:B------:R-:W3:Y:S01]  /*bb730*/  LDL.LU R4, [R1+0xc4] ;  /* 0x0000c40001047983 */ /* 0x000ee20000300800 */
[----:B------:R-:W-:-:S03]  /*bb740*/  PRMT R30, R30, 0x3340, R1 ;  /* 0x000033401e1e7816 */ /* 0x000fc60000000001 */
[----:B------:R-:W3:Y:S01]  /*bb750*/  LDL.LU R8, [R1+0xb4] ;  /* 0x0000b40001087983 */ /* 0x000ee20000300800 */
[----:B------:R-:W-:-:S03]  /*bb760*/  PRMT R24, R6, 0x5410, R24 ;  /* 0x0000541006187816 */ /* 0x000fc60000000018 */
[----:B------:R0:W-:Y:S01]  /*bb770*/  STL [R1], R2 ;  /* 0x0000000201007387 */ /* 0x0001e20000100800 */
[----:B------:R-:W-:Y:S02]  /*bb780*/  PRMT R31, R31, 0x3340, R1 ;  /* 0x000033401f1f7816 */ /* 0x000fe40000000001 */
[----:B----4-:R-:W-:Y:S01]  /*bb790*/  PRMT R27, R3, 0x5410, R27 ;  /* 0x00005410031b7816 */ /* 0x010fe2000000001b */
[----:B------:R-:W4:Y:S01]  /*bb7a0*/  LDL.LU R7, [R1+0xc8] ;  /* 0x0000c80001077983 */ /* 0x000f220000300800 */
[----:B------:R-:W-:-:S03]  /*bb7b0*/  PRMT R32, R32, 0x3340, R1 ;  /* 0x0000334020207816 */ /* 0x000fc60000000001 */
[----:B------:R-:W4:Y:S01]  /*bb7c0*/  LDL.LU R6, [R1+0xa0] ;  /* 0x0000a00001067983 */ /* 0x000f220000300800 */
[----:B------:R-:W-:Y:S02]  /*bb7d0*/  PRMT R33, R33, 0x3340, R1 ;  /* 0x0000334021217816 */ /* 0x000fe40000000001 */
[----:B------:R-:W-:Y:S01]  /*bb7e0*/  PRMT R29, R17, 0x5410, R29 ;  /* 0x00005410111d7816 */ /* 0x000fe2000000001d */
[----:B------:R-:W4:Y:S04]  /*bb7f0*/  LDL.LU R3, [R1+0x94] ;  /* 0x0000940001037983 */ /* 0x000f280000300800 */
[----:B0-----:R-:W4:Y:S04]  /*bb800*/  LDL.LU R2, [R1+0x9c] ;  /* 0x00009c0001027983 */ /* 0x001f280000300800 */
[----:B------:R-:W4:Y:S01]  /*bb810*/  LDL.LU R17, [R1+0x8c] ;  /* 0x00008c0001117983 */ /* 0x000f220000300800 */
[----:B--2---:R-:W-:-:S03]  /*bb820*/  PRMT R30, R0, 0x5410, R30 ;  /* 0x00005410001e7816 */ /* 0x004fc6000000001e */
[----:B------:R-:W2:Y:S01]  /*bb830*/  LDL.LU R0, [R1+0x90] ;  /* 0x0000900001007983 */ /* 0x000ea20000300800 */
[----:B------:R-:W-:-:S03]  /*bb840*/  PRMT R31, R16, 0x5410, R31 ;  /* 0x00005410101f7816 */ /* 0x000fc6000000001f */
[----:B------:R-:W2:Y:S01]  /*bb850*/  LDL.LU R16, [R1+0x4] ;  /* 0x0000040001107983 */ /* 0x000ea20000300800 */
[----:B------:R-:W-:-:S03]  /*bb860*/  PRMT R32, R53, 0x5410, R32 ;  /* 0x0000541035207816 */ /* 0x000fc60000000020 */
[----:B------:R-:W2:Y:S01]  /*bb870*/  LDL.LU R53, [R1+0x84] ;  /* 0x0000840001357983 */ /* 0x000ea20000300800 */
[----:B------:R-:W-:-:S03]  /*bb880*/  PRMT R28, R52, 0x5410, R33 ;  /* 0x00005410341c7816 */ /* 0x000fc60000000021 */
[----:B------:R-:W2:Y:S01]  /*bb890*/  LDL.LU R52, [R1+0x88] ;  /* 0x0000880001347983 */ /* 0x000ea20000300800 */
[--C-:B------:R-:W-:Y:S02]  /*bb8a0*/  PRMT R38, R38, 0x3340, R1.reuse ;  /* 0x0000334026267816 */ /* 0x100fe40000000001 */
[--C-:B------:R-:W-:Y:S02]  /*bb8b0*/  PRMT R39, R39, 0x3340, R1.reuse ;  /* 0x0000334027277816 */ /* 0x100fe40000000001 */
[--C-:B------:R-:W-:Y:S02]  /*bb8c0*/  PRMT R36, R36, 0x3340, R1.reuse ;  /* 0x0000334024247816 */ /* 0x100fe40000000001 */
[--C-:B------:R-:W-:Y:S02]  /*bb8d0*/  PRMT R37, R37, 0x3340, R1.reuse ;  /* 0x0000334025257816 */ /* 0x100fe40000000001 */
[--C-:B------:R-:W-:Y:S02]  /*bb8e0*/  PRMT R40, R40, 0x3340, R1.reuse ;  /* 0x0000334028287816 */ /* 0x100fe40000000001 */
[----:B------:R-:W-:-:S02]  /*bb8f0*/  PRMT R41, R41, 0x3340, R1 ;  /* 0x0000334029297816 */ /* 0x000fc40000000001 */
[--C-:B------:R-:W-:Y:S02]  /*bb900*/  PRMT R45, R45, 0x3340, R1.reuse ;  /* 0x000033402d2d7816 */ /* 0x100fe40000000001 */
[--C-:B------:R-:W-:Y:S02]  /*bb910*/  PRMT R46, R46, 0x3340, R1.reuse ;  /* 0x000033402e2e7816 */ /* 0x100fe40000000001 */
[--C-:B------:R-:W-:Y:S02]  /*bb920*/  PRMT R47, R47, 0x3340, R1.reuse ;  /* 0x000033402f2f7816 */ /* 0x100fe40000000001 */
[----:B------:R-:W-:Y:S02]  /*bb930*/  PRMT R49, R49, 0x3340, R1 ;  /* 0x0000334031317816 */ /* 0x000fe40000000001 */
[----:B------:R-:W-:Y:S02]  /*bb940*/  PRMT R36, R12, 0x5410, R36 ;  /* 0x000054100c247816 */ /* 0x000fe40000000024 */
[----:B------:R-:W-:-:S02]  /*bb950*/  PRMT R37, R11, 0x5410, R37 ;  /* 0x000054100b257816 */ /* 0x000fc40000000025 */
[----:B---3--:R-:W-:Y:S02]  /*bb960*/  PRMT R38, R10, 0x5410, R38 ;  /* 0x000054100a267816 */ /* 0x008fe40000000026 */
[----:B------:R-:W-:Y:S02]  /*bb970*/  PRMT R39, R9, 0x5410, R39 ;  /* 0x0000541009277816 */ /* 0x000fe40000000027 */
[----:B------:R-:W-:-:S03]  /*bb980*/  PRMT R40, R5, 0x5410, R40 ;  /* 0x0000541005287816 */ /* 0x000fc60000000028 */
[----:B------:R-:W-:Y:S01]  /*bb990*/  STL.64 [R1+0x4568], R38 ;  /* 0x0045682601007387 */ /* 0x000fe20000100a00 */
[----:B------:R-:W-:-:S03]  /*bb9a0*/  PRMT R41, R4, 0x5410, R41 ;  /* 0x0000541004297816 */ /* 0x000fc60000000029 */
[----:B------:R0:W-:Y:S04]  /*bb9b0*/  STL.64 [R1+0x4560], R36 ;  /* 0x0045602401007387 */ /* 0x0001e80000100a00 */
[----:B------:R-:W3:Y:S04]  /*bb9c0*/  LDL.LU R5, [R1+0x10] ;  /* 0x0000100001057983 */ /* 0x000ee80000300800 */
[----:B------:R-:W3:Y:S04]  /*bb9d0*/  LDL.LU R4, [R1+0x74] ;  /* 0x0000740001047983 */ /* 0x000ee80000300800 */
[----:B------:R-:W3:Y:S04]  /*bb9e0*/  LDL.LU R14, [R1+0x70] ;  /* 0x00007000010e7983 */ /* 0x000ee80000300800 */
[----:B------:R-:W3:Y:S01]  /*bb9f0*/  LDL.LU R13, [R1+0xc] ;  /* 0x00000c00010d7983 */ /* 0x000ee20000300800 */
[----:B----4-:R-:W-:-:S03]  /*bba00*/  PRMT R45, R3, 0x5410, R45 ;  /* 0x00005410032d7816 */ /* 0x010fc6000000002d */
[----:B------:R-:W4:Y:S01]  /*bba10*/  LDL.LU R3, [R1+0x58] ;  /* 0x0000580001037983 */ /* 0x000f220000300800 */
[----:B------:R-:W-:-:S03]  /*bba20*/  PRMT R46, R2, 0x5410, R46 ;  /* 0x00005410022e7816 */ /* 0x000fc6000000002e */
[----:B------:R-:W4:Y:S01]  /*bba30*/  LDL.LU R2, [R1+0x8] ;  /* 0x0000080001027983 */ /* 0x000f220000300800 */
[----:B------:R-:W-:-:S03]  /*bba40*/  PRMT R47, R17, 0x5410, R47 ;  /* 0x00005410112f7816 */ /* 0x000fc6000000002f */
[----:B------:R-:W4:Y:S01]  /*bba50*/  LDL.LU R17, [R1+0x50] ;  /* 0x0000500001117983 */ /* 0x000f220000300800 */
[----:B--2---:R-:W-:-:S03]  /*bba60*/  PRMT R49, R52, 0x5410, R49 ;  /* 0x0000541034317816 */ /* 0x004fc60000000031 */
[----:B------:R-:W2:Y:S01]  /*bba70*/  LDL.LU R52, [R1+0x48] ;  /* 0x0000480001347983 */ /* 0x000ea20000300800 */
[----:B------:R-:W-:-:S04]  /*bba80*/  LOP3.LUT R48, R48, 0xffff, RZ, 0xc0, !PT ;  /* 0x0000ffff30307812 */ /* 0x000fc800078ec0ff */
[--C-:B------:R-:W-:Y:S02]  /*bba90*/  PRMT R48, R48, 0x3340, R1.reuse ;  /* 0x0000334030307816 */ /* 0x100fe40000000001 */
[--C-:B------:R-:W-:Y:S02]  /*bbaa0*/  PRMT R35, R35, 0x3340, R1.reuse ;  /* 0x0000334023237816 */ /* 0x100fe40000000001 */
[----:B------:R-:W-:Y:S02]  /*bbab0*/  PRMT R48, R0, 0x5410, R48 ;  /* 0x0000541000307816 */ /* 0x000fe40000000030 */
[----:B------:R-:W-:Y:S02]  /*bbac0*/  PRMT R0, R53, 0x5410, R16 ;  /* 0x0000541035007816 */ /* 0x000fe40000000010 */
[----:B------:R-:W2:Y:S01]  /*bbad0*/  LDL.LU R53, [R1+0x4c] ;  /* 0x00004c0001357983 */ /* 0x000ea20000300800 */
[----:B------:R-:W-:-:S03]  /*bbae0*/  PRMT R34, R34, 0x3340, R1 ;  /* 0x0000334022227816 */ /* 0x000fc60000000001 */
[----:B0-----:R-:W2:Y:S01]  /*bbaf0*/  LDL.LU R36, [R1+0x14] ;  /* 0x0000140001247983 */ /* 0x001ea20000300800 */
[----:B------:R-:W-:-:S03]  /*bbb00*/  PRMT R18, R18, 0x5410, R35 ;  /* 0x0000541012127816 */ /* 0x000fc60000000023 */
[----:B------:R-:W2:Y:S01]  /*bbb10*/  LDL.LU R16, [R1+0x34] ;  /* 0x0000340001107983 */ /* 0x000ea20000300800 */
[----:B------:R-:W-:-:S03]  /*bbb20*/  PRMT R19, R19, 0x5410, R34 ;  /* 0x0000541013137816 */ /* 0x000fc60000000022 */
        /* <DEDUP_REMOVED lines=10> */
[----:B------:R-:W-:-:S02]  /*bbbd0*/  PRMT R42, R42, 0x3340, R1 ;  /* 0x000033402a2a7816 */ /* 0x000fc40000000001 */
[--C-:B------:R-:W-:Y:S01]  /*bbbe0*/  PRMT R44, R44, 0x3340, R1.reuse ;  /* 0x000033402c2c7816 */ /* 0x100fe20000000001 */
[----:B------:R-:W2:Y:S01]  /*bbbf0*/  LDL.LU R11, [R1+0x320] ;  /* 0x00032000010b7983 */ /* 0x000ea20000300800 */
[----:B------:R-:W-:Y:S02]  /*bbc00*/  PRMT R43, R43, 0x3340, R1 ;  /* 0x000033402b2b7816 */ /* 0x000fe40000000001 */
[----:B------:R-:W-:Y:S01]  /*bbc10*/  PRMT R42, R8, 0x5410, R42 ;  /* 0x00005410082a7816 */ /* 0x000fe2000000002a */
[----:B------:R-:W2:Y:S01]  /*bbc20*/  LDL.LU R10, [R1+0x31c] ;  /* 0x00031c00010a7983 */ /* 0x000ea20000300800 */
[----:B---3--:R-:W-:-:S03]  /*bbc30*/  PRMT R12, R4, 0x5410, R5 ;  /* 0x00005410040c7816 */ /* 0x008fc60000000005 */
[----:B------:R-:W3:Y:S01]  /*bbc40*/  LDL.LU R9, [R1+0x2fc] ;  /* 0x0002fc0001097983 */ /* 0x000ee20000300800 */
[----:B------:R-:W-:-:S03]  /*bbc50*/  PRMT R50, R50, 0x3340, R1 ;  /* 0x0000334032327816 */ /* 0x000fc60000000001 */
[----:B------:R-:W3:Y:S01]  /*bbc60*/  LDL.LU R8, [R1+0x2f8] ;  /* 0x0002f80001087983 */ /* 0x000ee20000300800 */
[----:B------:R-:W-:-:S03]  /*bbc70*/  PRMT R44, R6, 0x5410, R44 ;  /* 0x00005410062c7816 */ /* 0x000fc6000000002c */
[----:B------:R-:W3:Y:S01]  /*bbc80*/  LDL.LU R4, [R1+0x334] ;  /* 0x0003340001047983 */ /* 0x000ee20000300800 */
[----:B------:R-:W-:-:S03]  /*bbc90*/  PRMT R43, R7, 0x5410, R43 ;  /* 0x00005410072b7816 */ /* 0x000fc6000000002b */
[----:B------:R-:W3:Y:S01]  /*bbca0*/  LDL.LU R5, [R1+0x344] ;  /* 0x0003440001057983 */ /* 0x000ee20000300800 */
[----:B------:R-:W-:-:S03]  /*bbcb0*/  PRMT R50, R14, 0x5410, R50 ;  /* 0x000054100e327816 */ /* 0x000fc60000000032 */
[----:B------:R-:W3:Y:S01]  /*bbcc0*/  LDL.LU R6, [R1+0x324] ;  /* 0x0003240001067983 */ /* 0x000ee20000300800 */
[----:B----4-:R-:W-:-:S03]  /*bbcd0*/  PRMT R3, R3, 0x5410, R13 ;  /* 0x0000541003037816 */ /* 0x010fc6000000000d */
[----:B------:R-:W4:Y:S01]  /*bbce0*/  LDL.LU R7, [R1+0x338] ;  /* 0x0003380001077983 */ /* 0x000f220000300800 */
[----:B------:R-:W-:-:S03]  /*bbcf0*/  PRMT R2, R17, 0x5410, R2 ;  /* 0x0000541011027816 */ /* 0x000fc60000000002 */
[----:B------:R-:W4:Y:S04]  /*bbd00*/  LDL.LU R15, [R1+0x5c] ;  /* 0x00005c00010f7983 */ /* 0x000f280000300800 */
[----:B------:R-:W4:Y:S04]  /*bbd10*/  LDL.LU R14, [R1+0x60] ;  /* 0x00006000010e7983 */ /* 0x000f280000300800 */
[----:B------:R-:W4:Y:S04]  /*bbd20*/  LDL.LU R13, [R1+0x6c] ;  /* 0x00006c00010d7983 */ /* 0x000f280000300800 */
[----:B------:R-:W4:Y:S01]  /*bbd30*/  LDL.LU R17, [R1+0x78] ;  /* 0x0000780001117983 */ /* 0x000f220000300800 */
[----:B--2---:R-:W-:-:S03]  /*bbd40*/  PRMT R51, R52, 0x5410, R51 ;  /* 0x0000541034337816 */ /* 0x004fc60000000033 */
[----:B------:R-:W2:Y:S01]  /*bbd50*/  LDL.LU R52, [R1+0x4574] ;  /* 0x0045740001347983 */ /* 0x000ea20000300800 */
[----:B------:R-:W-:-:S04]  /*bbd60*/  PRMT R58, R58, 0x3340, R1 ;  /* 0x000033403a3a7816 */ /* 0x000fc80000000001 */
[----:B------:R-:W-:Y:S02]  /*bbd70*/  PRMT R58, R23, 0x5410, R58 ;  /* 0x00005410173a7816 */ /* 0x000fe4000000003a */
[----:B------:R-:W-:Y:S02]  /*bbd80*/  PRMT R59, R22, 0x5410, R59 ;  /* 0x00005410163b7816 */ /* 0x000fe4000000003b */
[----:B------:R-:W-:Y:S02]  /*bbd90*/  PRMT R60, R21, 0x5410, R60 ;  /* 0x00005410153c7816 */ /* 0x000fe4000000003c */
[----:B------:R-:W-:Y:S02]  /*bbda0*/  PRMT R61, R20, 0x5410, R61 ;  /* 0x00005410143d7816 */ /* 0x000fe4000000003d */
[----:B------:R-:W0:Y:S01]  /*bbdb0*/  LDS.128 R20, [R57] ;  /* 0x0000000039147984 */ /* 0x000e220000000c00 */
[----:B------:R-:W-:Y:S02]  /*bbdc0*/  LOP3.LUT R11, R11, 0xffff, RZ, 0xc0, !PT ;  /* 0x0000ffff0b0b7812 */ /* 0x000fe400078ec0ff */
[----:B------:R-:W-:-:S02]  /*bbdd0*/  LOP3.LUT R10, R10, 0xffff, RZ, 0xc0, !PT ;  /* 0x0000ffff0a0a7812 */ /* 0x000fc400078ec0ff */
[----:B---3--:R-:W-:Y:S02]  /*bbde0*/  LOP3.LUT R9, R9, 0xffff, RZ, 0xc0, !PT ;  /* 0x0000ffff09097812 */ /* 0x008fe400078ec0ff */
[----:B------:R-:W-:Y:S02]  /*bbdf0*/  LOP3.LUT R8, R8, 0xffff, RZ, 0xc0, !PT ;  /* 0x0000ffff08087812 */ /* 0x000fe400078ec0ff */
[----:B------:R-:W-:Y:S02]  /*bbe00*/  PRMT R34, R34, 0x5410, R35 ;  /* 0x0000541022227816 */ /* 0x000fe40000000023 */
[----:B------:R-:W-:Y:S02]  /*bbe10*/  PRMT R4, R4, 0x4210, R11 ;  /* 0x0000421004047816 */ /* 0x000fe4000000000b */
[----:B------:R-:W-:Y:S02]  /*bbe20*/  PRMT R5, R5, 0x4210, R10 ;  /* 0x0000421005057816 */ /* 0x000fe4000000000a */
[----:B------:R-:W-:-:S02]  /*bbe30*/  PRMT R6, R6, 0x4210, R9 ;  /* 0x0000421006067816 */ /* 0x000fc40000000009 */
[----:B----4-:R-:W-:Y:S01]  /*bbe40*/  PRMT R7, R7, 0x4210, R8 ;  /* 0x0000421007077816 */ /* 0x010fe20000000008 */
[----:B------:R-:W-:-:S04]  /*bbe50*/  NOP ;  /* 0x0000000000007918 */ /* 0x000fc80000000000 */
[----:B------:R1:W-:Y:S01]  /*bbe60*/  STSM.16.M88.4 [R57], R4 ;  /* 0x0000000439007844 */ /* 0x0003e20000000200 */
[----:B------:R-:W-:Y:S02]  /*bbe70*/  PRMT R56, R56, 0x3340, R1 ;  /* 0x0000334038387816 */ /* 0x000fe40000000001 */
[----:B-1----:R-:W-:Y:S02]  /*bbe80*/  PRMT R7, R27, 0x5210, R17 ;  /* 0x000052101b077816 */ /* 0x002fe40000000011 */
[----:B------:R-:W-:Y:S02]  /*bbe90*/  PRMT R4, R24, 0x5210, R15 ;  /* 0x0000521018047816 */ /* 0x000fe4000000000f */
[----:B------:R-:W-:Y:S02]  /*bbea0*/  PRMT R5, R25, 0x5210, R14 ;  /* 0x0000521019057816 */ /* 0x000fe4000000000e */
[----:B------:R-:W-:Y:S01]  /*bbeb0*/  PRMT R6, R26, 0x5210, R13 ;  /* 0x000052101a067816 */ /* 0x000fe2000000000d */
[----:B------:R-:W-:Y:S01]  /*bbec0*/  NOP ;  /* 0x0000000000007918 */ /* 0x000fe20000000000 */
[----:B------:R-:W-:-:S02]  /*bbed0*/  PRMT R56, R33, 0x5410, R56 ;  /* 0x0000541021387816 */ /* 0x000fc40000000038 */
[----:B--2---:R-:W-:Y:S02]  /*bbee0*/  PRMT R52, R53, 0x5410, R52 ;  /* 0x0000541035347816 */ /* 0x004fe40000000034 */
[----:B------:R-:W2:Y:S04]  /*bbef0*/  LDL.LU R53, [R1+0x4570] ;  /* 0x0045700001357983 */ /* 0x000ea80000300800 */
[----:B------:R-:W-:Y:S04]  /*bbf00*/  STL [R1+0x4], R34 ;  /* 0x0000042201007387 */ /* 0x000fe80000100800 */
[----:B0-----:R-:W-:Y:S04]  /*bbf10*/  STL.64 [R1+0xf0], R20 ;  /* 0x0000f01401007387 */ /* 0x001fe80000100a00 */
[----:B------:R-:W-:Y:S04]  /*bbf20*/  STL.64 [R1+0xf8], R22 ;  /* 0x0000f81601007387 */ /* 0x000fe80000100a00 */
[----:B------:R-:W0:Y:S01]  /*bbf30*/  LDS.128 R20, [R57] ;  /* 0x0000000039147984 */ /* 0x000e220000000c00 */
[----:B------:R-:W-:-:S03]  /*bbf40*/  NOP ;  /* 0x0000000000007918 */ /* 0x000fc60000000000 */
        /* <DEDUP_REMOVED lines=9> */
[----:B0-----:R-:W-:Y:S04]  /*bbfe0*/  STL.64 [R1+0xd0], R20 ;  /* 0x0000d01401007387 */ /* 0x001fe80000100a00 */
[----:B------:R0:W-:Y:S04]  /*bbff0*/  STL.64 [R1+0xd8], R22 ;  /* 0x0000d81601007387 */ /* 0x0001e80000100a00 */
[----:B------:R-:W4:Y:S04]  /*bc000*/  LDL.LU R34, [R1+0x32c] ;  /* 0x00032c0001227983 */ /* 0x000f280000300800 */
[----:B------:R-:W4:Y:S04]  /*bc010*/  LDL.LU R33, [R1+0x328] ;  /* 0x0003280001217983 */ /* 0x000f280000300800 */
[----:B0-----:R-:W4:Y:S04]  /*bc020*/  LDL.LU R23, [R1+0x2e0] ;  /* 0x0002e00001177983 */ /* 0x001f280000300800 */
[----:B------:R-:W4:Y:S04]  /*bc030*/  LDL.LU R22, [R1+0x2e8] ;  /* 0x0002e80001167983 */ /* 0x000f280000300800 */
[----:B------:R-:W4:Y:S04]  /*bc040*/  LDL.LU R21, [R1+0x2dc] ;  /* 0x0002dc0001157983 */ /* 0x000f280000300800 */
[----:B------:R0:W-:Y:S04]  /*bc050*/  STSM.16.M88.4 [R57], R4 ;  /* 0x0000000439007844 */ /* 0x0001e80000000200 */
[----:B------:R-:W4:Y:S01]  /*bc060*/  LDL.LU R20, [R1+0x2e4] ;  /* 0x0002e40001147983 */ /* 0x000f220000300800 */
[----:B0-----:R-:W-:-:S03]  /*bc070*/  PRMT R4, R29, 0x5210, R11 ;  /* 0x000052101d047816 */ /* 0x001fc6000000000b */
[----:B------:R-:W4:Y:S01]  /*bc080*/  LDL.LU R11, [R1+0x30c] ;  /* 0x00030c00010b7983 */ /* 0x000f220000300800 */
[----:B------:R-:W-:-:S04]  /*bc090*/  SHF.R.U32.HI R54, RZ, 0x8, R54 ;  /* 0x00000008ff367819 */ /* 0x000fc80000011636 */
[----:B------:R-:W-:Y:S02]  /*bc0a0*/  LOP3.LUT R54, R54, 0xffff, RZ, 0xc0, !PT ;  /* 0x0000ffff36367812 */ /* 0x000fe400078ec0ff */
[----:B------:R-:W-:Y:S02]  /*bc0b0*/  PRMT R5, R30, 0x5210, R10 ;  /* 0x000052101e057816 */ /* 0x000fe4000000000a */
[----:B------:R-:W-:Y:S02]  /*bc0c0*/  PRMT R54, R54, 0x3340, R1 ;  /* 0x0000334036367816 */ /* 0x000fe40000000001 */
[----:B------:R-:W-:Y:S02]  /*bc0d0*/  PRMT R6, R31, 0x5210, R9 ;  /* 0x000052101f067816 */ /* 0x000fe40000000009 */
[----:B------:R-:W-:Y:S01]  /*bc0e0*/  PRMT R7, R32, 0x5210, R8 ;  /* 0x0000521020077816 */ /* 0x000fe20000000008 */
[----:B------:R-:W-:Y:S01]  /*bc0f0*/  NOP ;  /* 0x0000000000007918 */ /* 0x000fe20000000000 */
[----:B------:R-:W-:-:S02]  /*bc100*/  PRMT R16, R16, 0x5410, R36 ;  /* 0x0000541010107816 */ /* 0x000fc40000000024 */
[----:B------:R-:W-:Y:S02]  /*bc110*/  PRMT R54, R38, 0x5410, R54 ;  /* 0x0000541026367816 */ /* 0x000fe40000000036 */
[----:B------:R-:W-:Y:S02]  /*bc120*/  PRMT R55, R39, 0x5410, R55 ;  /* 0x0000541027377816 */ /* 0x000fe40000000037 */
[----:B--2---:R-:W-:Y:S02]  /*bc130*/  PRMT R53, R37, 0x5410, R53 ;  /* 0x0000541025357816 */ /* 0x004fe40000000035 */
[----:B------:R-:W0:Y:S01]  /*bc140*/  LDS.128 R36, [R57] ;  /* 0x0000000039247984 */ /* 0x000e220000000c00 */
[----:B------:R-:W-:-:S03]  /*bc150*/  NOP ;  /* 0x0000000000007918 */ /* 0x000fc60000000000 */
[----:B------:R-:W-:Y:S01]  /*bc160*/  STSM.16.M88.4 [R57], R4 ;  /* 0x0000000439007844 */ /* 0x000fe20000000200 */
[----:B------:R-:W-:-:S03]  /*bc170*/  NOP ;  /* 0x0000000000007918 */ /* 0x000fc60000000000 */
[----:B------:R-:W1:Y:S01]  /*bc180*/  LDS.128 R4, [R57] ;  /* 0x0000000039047984 */ /* 0x000e620000000c00 */
[----:B---3--:R-:W-:Y:S02]  /*bc190*/  LOP3.LUT R17, R17, 0xffff, RZ, 0xc0, !PT ;  /* 0x0000ffff11117812 */ /* 0x008fe400078ec0ff */
[----:B----4-:R-:W-:Y:S02]  /*bc1a0*/  LOP3.LUT R15, R15, 0xffff, RZ, 0xc0, !PT ;  /* 0x0000ffff0f0f7812 */ /* 0x010fe400078ec0ff */
[----:B------:R-:W-:Y:S02]  /*bc1b0*/  LOP3.LUT R14, R14, 0xffff, RZ, 0xc0, !PT ;  /* 0x0000ffff0e0e7812 */ /* 0x000fe400078ec0ff */
[----:B------:R-:W-:Y:S02]  /*bc1c0*/  LOP3.LUT R13, R13, 0xffff, RZ, 0xc0, !PT ;  /* 0x0000ffff0d0d7812 */ /* 0x000fe400078ec0ff */
[----:B------:R-:W-:Y:S02]  /*bc1d0*/  PRMT R9, R27, 0x4210, R15 ;  /* 0x000042101b097816 */ /* 0x000fe4000000000f */
[----:B------:R-:W-:Y:S01]  /*bc1e0*/  PRMT R10, R26, 0x4210, R14 ;  /* 0x000042101a0a7816 */ /* 0x000fe2000000000e */
[----:B0-----:R-:W-:Y:S01]  /*bc1f0*/  STL.64 [R1+0x50], R36 ;  /* 0x0000502401007387 */ /* 0x001fe20000100a00 */
[----:B------:R-:W-:-:S03]  /*bc200*/  IMAD.MOV.U32 R29, RZ, RZ, R38 ;  /* 0x000000ffff1d7224 */ /* 0x000fc600078e0026 */
[----:B------:R0:W-:Y:S04]  /*bc210*/  STL [R1+0x5c], R39 ;  /* 0x00005c2701007387 */ /* 0x0001e80000100800 */
[----:B0-----:R-:W2:Y:S04]  /*bc220*/  LDL.LU.64 R38, [R1+0x4568] ;  /* 0x0045680001267983 */ /* 0x001ea80000300a00 */
[----:B------:R-:W3:Y:S04]  /*bc230*/  LDL.LU.64 R36, [R1+0x4560] ;  /* 0x0045600001247983 */ /* 0x000ee80000300a00 */
[----:B-1----:R-:W-:Y:S04]  /*bc240*/  STL.64 [R1+0x190], R4 ;  /* 0x0001900401007387 */ /* 0x002fe80000100a00 */
[----:B------:R-:W-:Y:S04]  /*bc250*/  STL.64 [R1+0x198], R6 ;  /* 0x0001980601007387 */ /* 0x000fe80000100a00 */
[----:B------:R-:W4:Y:S04]  /*bc260*/  LDL.LU R32, [R1+0x3fc] ;  /* 0x0003fc0001207983 */ /* 0x000f280000300800 */
[----:B------:R-:W2:Y:S01]  /*bc270*/  LDL.LU R31, [R1+0x3f8] ;  /* 0x0003f800011f7983 */ /* 0x000ea20000300800 */
[----:B------:R-:W-:-:S02]  /*bc280*/  PRMT R8, R11, 0x4210, R17 ;  /* 0x000042100b087816 */ /* 0x000fc40000000011 */
[----:B------:R-:W-:Y:S01]  /*bc290*/  PRMT R11, R25, 0x4210, R13 ;  /* 0x00004210190b7816 */ /* 0x000fe2000000000d */
[----:B------:R-:W-:-:S04]  /*bc2a0*/  NOP ;  /* 0x0000000000007918 */ /* 0x000fc80000000000 */
[----:B------:R0:W-:Y:S02]  /*bc2b0*/  STSM.16.M88.4 [R57], R8 ;  /* 0x0000000839007844 */ /* 0x0001e40000000200 */
[----:B0-----:R-:W-:Y:S02]  /*bc2c0*/  LOP3.LUT R11, R24, 0xffff, RZ, 0xc0, !PT ;  /* 0x0000ffff180b7812 */ /* 0x001fe400078ec0ff */
[----:B------:R-:W-:Y:S02]  /*bc2d0*/  LOP3.LUT R10, R35, 0xffff, RZ, 0xc0, !PT ;  /* 0x0000ffff230a7812 */ /* 0x000fe400078ec0ff */
[----:B------:R-:W-:Y:S02]  /*bc2e0*/  LOP3.LUT R9, R34, 0xffff, RZ, 0xc0, !PT ;  /* 0x0000ffff22097812 */ /* 0x000fe400078ec0ff */
[----:B------:R-:W-:Y:S02]  /*bc2f0*/  LOP3.LUT R8, R33, 0xffff, RZ, 0xc0, !PT ;  /* 0x0000ffff21087812 */ /* 0x000fe400078ec0ff */
[----:B------:R-:W-:-:S02]  /*bc300*/  PRMT R4, R23, 0x4210, R11 ;  /* 0x0000421017047816 */ /* 0x000fc4000000000b */
[----:B------:R-:W-:Y:S02]  /*bc310*/  PRMT R5, R22, 0x4210, R10 ;  /* 0x0000421016057816 */ /* 0x000fe4000000000a */
[----:B------:R-:W-:Y:S02]  /*bc320*/  PRMT R6, R21, 0x4210, R9 ;  /* 0x0000421015067816 */ /* 0x000fe40000000009 */
[----:B------:R-:W-:Y:S01]  /*bc330*/  PRMT R7, R20, 0x4210, R8 ;  /* 0x0000421014077816 */ /* 0x000fe20000000008 */
[----:B------:R-:W-:Y:S01]  /*bc340*/  NOP ;  /* 0x0000000000007918 */ /* 0x000fe20000000000 */
[----:B------:R-:W0:Y:S01]  /*bc350*/  LDS.128 R20, [R57] ;  /* 0x0000000039147984 */ /* 0x000e220000000c00 */
[----:B------:R-:W-:-:S03]  /*bc360*/  NOP ;  /* 0x0000000000007918 */ /* 0x000fc60000000000 */
[----:B------:R-:W-:Y:S01]  /*bc370*/  STSM.16.M88.4 [R57], R4 ;  /* 0x0000000439007844 */ /* 0x000fe20000000200 */
[----:B------:R-:W-:-:S03]  /*bc380*/  NOP ;  /* 0x0000000000007918 */ /* 0x000fc60000000000 */
[----:B------:R-:W1:Y:S01]  /*bc390*/  LDS.128 R4, [R57] ;  /* 0x0000000039047984 */ /* 0x000e620000000c00 */
[----:B------:R-:W-:Y:S02]  /*bc3a0*/  PRMT R40, R40, 0x5210, R17 ;  /* 0x0000521028287816 */ /* 0x000fe40000000011 */
[----:B------:R-:W-:Y:S01]  /*bc3b0*/  PRMT R41, R41, 0x5210, R15 ;  /* 0x0000521029297816 */ /* 0x000fe2000000000f */
[----:B0-----:R-:W-:Y:S04]  /*bc3c0*/  STL.64 [R1+0x90], R20 ;  /* 0x0000901401007387 */ /* 0x001fe80000100a00 */
        /* <DEDUP_REMOVED lines=9> */
[----:B-1----:R1:W-:Y:S04]  /*bc460*/  STL.64 [R1+0x180], R4 ;  /* 0x0001800401007387 */ /* 0x0023e80000100a00 */
[----:B------:R0:W-:Y:S04]  /*bc470*/  STL.64 [R1+0x188], R6 ;  /* 0x0001880601007387 */ /* 0x0001e80000100a00 */
[----:B------:R-:W3:Y:S04]  /*bc480*/  LDL.LU R34, [R1+0x358] ;  /* 0x0003580001227983 */ /* 0x000ee80000300800 */
[----:B------:R-:W3:Y:S04]  /*bc490*/  LDL.LU R33, [R1+0x354] ;  /* 0x0003540001217983 */ /* 0x000ee80000300800 */
[----:B0-----:R-:W3:Y:S04]  /*bc4a0*/  LDL.LU R23, [R1+0x2c4] ;  /* 0x0002c40001177983 */ /* 0x001ee80000300800 */
[----:B------:R-:W3:Y:S04]  /*bc4b0*/  LDL.LU R22, [R1+0x27c] ;  /* 0x00027c0001167983 */ /* 0x000ee80000300800 */
[----:B------:R-:W3:Y:S04]  /*bc4c0*/  LDL.LU R21, [R1+0x274] ;  /* 0x0002740001157983 */ /* 0x000ee80000300800 */
[----:B------:R-:W3:Y:S01]  /*bc4d0*/  LDL.LU R20, [R1+0x268] ;  /* 0x0002680001147983 */ /* 0x000ee20000300800 */
[----:B------:R-:W-:-:S02]  /*bc4e0*/  PRMT R42, R42, 0x5210, R14 ;  /* 0x000052102a2a7816 */ /* 0x000fc4000000000e */
[----:B------:R-:W-:Y:S01]  /*bc4f0*/  PRMT R43, R43, 0x5210, R13 ;  /* 0x000052102b2b7816 */ /* 0x000fe2000000000d */
[----:B------:R-:W-:-:S04]  /*bc500*/  NOP ;  /* 0x0000000000007918 */ /* 0x000fc80000000000 */
[----:B------:R-:W-:Y:S01]  /*bc510*/  STSM.16.M88.4 [R57], R40 ;  /* 0x0000002839007844 */ /* 0x000fe20000000200 */
[----:B-1----:R-:W-:Y:S02]  /*bc520*/  PRMT R4, R45, 0x5210, R11 ;  /* 0x000052102d047816 */ /* 0x002fe4000000000b */
        /* <DEDUP_REMOVED lines=8> */
[----:B------:R-:W1:Y:S04]  /*bc5b0*/  LDS.128 R4, [R57] ;  /* 0x0000000039047984 */ /* 0x000e680000000c00 */
[----:B0-----:R-:W-:Y:S04]  /*bc5c0*/  STL.64 [R1+0x80], R8 ;  /* 0x0000800801007387 */ /* 0x001fe80000100a00 */
[----:B------:R3:W-:Y:S04]  /*bc5d0*/  STL.64 [R1+0x88], R10 ;  /* 0x0000880a01007387 */ /* 0x0007e80000100a00 */
[----:B-1----:R-:W-:Y:S04]  /*bc5e0*/  STL.64 [R1+0x170], R4 ;  /* 0x0001700401007387 */ /* 0x002fe80000100a00 */
[----:B------:R-:W-:Y:S04]  /*bc5f0*/  STL.64 [R1+0x178], R6 ;  /* 0x0001780601007387 */ /* 0x000fe80000100a00 */
[----:B------:R-:W3:Y:S01]  /*bc600*/  LDL.LU R43, [R1+0x428] ;  /* 0x00042800012b7983 */ /* 0x000ee20000300800 */
[----:B----4-:R-:W-:-:S02]  /*bc610*/  LOP3.LUT R14, R32, 0xffff, RZ, 0xc0, !PT ;  /* 0x0000ffff200e7812 */ /* 0x010fc400078ec0ff */
[----:B--2---:R-:W-:Y:S02]  /*bc620*/  LOP3.LUT R13, R31, 0xffff, RZ, 0xc0, !PT ;  /* 0x0000ffff1f0d7812 */ /* 0x004fe400078ec0ff */
[----:B---3--:R-:W-:Y:S02]  /*bc630*/  PRMT R10, R26, 0x4210, R14 ;  /* 0x000042101a0a7816 */ /* 0x008fe4000000000e */
[----:B------:R-:W-:Y:S02]  /*bc640*/  PRMT R11, R25, 0x4210, R13 ;  /* 0x00004210190b7816 */ /* 0x000fe4000000000d */
[----:B------:R-:W-:Y:S02]  /*bc650*/  LOP3.LUT R48, R15, 0xffff, RZ, 0xc0, !PT ;  /* 0x0000ffff0f307812 */ /* 0x000fe400078ec0ff */
[----:B------:R-:W-:Y:S02]  /*bc660*/  LOP3.LUT R15, R17, 0xffff, RZ, 0xc0, !PT ;  /* 0x0000ffff110f7812 */ /* 0x000fe400078ec0ff */
[----:B------:R-:W-:Y:S01]  /*bc670*/  PRMT R8, R30, 0x4210, R48 ;  /* 0x000042101e087816 */ /* 0x000fe20000000030 */
[----:B------:R-:W2:Y:S01]  /*bc680*/  LDL.LU R17, [R1+0x424] ;  /* 0x0004240001117983 */ /* 0x000ea20000300800 */
        /* <DEDUP_REMOVED lines=27> */
[----:B-1----:R1:W-:Y:S04]  /*bc840*/  STL.64 [R1+0x160], R4 ;  /* 0x0001600401007387 */ /* 0x0023e80000100a00 */
[----:B------:R0:W-:Y:S04]  /*bc850*/  STL.64 [R1+0x168], R6 ;  /* 0x0001680601007387 */ /* 0x0001e80000100a00 */
[----:B------:R-:W4:Y:S04]  /*bc860*/  LDL.LU R34, [R1+0x36c] ;  /* 0x00036c0001227983 */ /* 0x000f280000300800 */
[----:B------:R-:W4:Y:S04]  /*bc870*/  LDL.LU R33, [R1+0x368] ;  /* 0x0003680001217983 */ /* 0x000f280000300800 */
[----:B0-----:R-:W4:Y:S04]  /*bc880*/  LDL.LU R23, [R1+0x348] ;  /* 0x0003480001177983 */ /* 0x001f280000300800 */
[----:B------:R-:W4:Y:S04]  /*bc890*/  LDL.LU R22, [R1+0x340] ;  /* 0x0003400001167983 */ /* 0x000f280000300800 */
[----:B------:R-:W4:Y:S04]  /*bc8a0*/  LDL.LU R21, [R1+0x33c] ;  /* 0x00033c0001157983 */ /* 0x000f280000300800 */
[----:B------:R-:W4:Y:S01]  /*bc8b0*/  LDL.LU R20, [R1+0x2d0] ;  /* 0x0002d00001147983 */ /* 0x000f220000300800 */
[----:B------:R-:W-:-:S02]  /*bc8c0*/  PRMT R48, R0, 0x5210, R48 ;  /* 0x0000521000307816 */ /* 0x000fc40000000030 */
[----:B------:R-:W-:Y:S02]  /*bc8d0*/  PRMT R49, R49, 0x5210, R15 ;  /* 0x0000521031317816 */ /* 0x000fe4000000000f */
[----:B------:R-:W-:Y:S02]  /*bc8e0*/  PRMT R50, R50, 0x5210, R14 ;  /* 0x0000521032327816 */ /* 0x000fe4000000000e */
[----:B------:R-:W-:Y:S01]  /*bc8f0*/  PRMT R51, R51, 0x5210, R13 ;  /* 0x0000521033337816 */ /* 0x000fe2000000000d */
[----:B------:R-:W-:-:S04]  /*bc900*/  NOP ;  /* 0x0000000000007918 */ /* 0x000fc80000000000 */
[----:B------:R-:W-:Y:S01]  /*bc910*/  STSM.16.M88.4 [R57], R48 ;  /* 0x0000003039007844 */ /* 0x000fe20000000200 */
[----:B-1----:R-:W-:Y:S01]  /*bc920*/  PRMT R4, R12, 0x5210, R11 ;  /* 0x000052100c047816 */ /* 0x002fe2000000000b */
[----:B------:R-:W-:Y:S01]  /*bc930*/  NOP ;  /* 0x0000000000007918 */ /* 0x000fe20000000000 */
[----:B------:R-:W-:Y:S02]  /*bc940*/  PRMT R5, R3, 0x5210, R10 ;  /* 0x0000521003057816 */ /* 0x000fe4000000000a */
[----:B------:R-:W-:Y:S02]  /*bc950*/  PRMT R6, R2, 0x5210, R9 ;  /* 0x0000521002067816 */ /* 0x000fe40000000009 */
[----:B------:R-:W-:Y:S02]  /*bc960*/  PRMT R7, R52, 0x5210, R8 ;  /* 0x0000521034077816 */ /* 0x000fe40000000008 */
[----:B------:R-:W0:Y:S01]  /*bc970*/  LDS.128 R8, [R57] ;  /* 0x0000000039087984 */ /* 0x000e220000000c00 */
[----:B------:R-:W-:-:S03]  /*bc980*/  NOP ;  /* 0x0000000000007918 */ /* 0x000fc60000000000 */
[----:B------:R-:W-:Y:S01]  /*bc990*/  STSM.16.M88.4 [R57], R4 ;  /* 0x0000000439007844 */ /* 0x000fe20000000200 */
[----:B------:R-:W-:-:S03]  /*bc9a0*/  NOP ;  /* 0x0000000000007918 */ /* 0x000fc60000000000 */
[----:B------:R-:W1:Y:S01]  /*bc9b0*/  LDS.128 R12, [R57] ;  /* 0x00000000390c7984 */ /* 0x000e620000000c00 */
[----:B------:R-:W-:-:S03]  /*bc9c0*/  LOP3.LUT R0, R43, 0xffff, RZ, 0xc0, !PT ;  /* 0x0000ffff2b007812 */ /* 0x000fc600078ec0ff */
[----:B0-----:R4:W-:Y:S04]  /*bc9d0*/  STL.64 [R1+0x60], R8 ;  /* 0x0000600801007387 */ /* 0x0019e80000100a00 */
[----:B------:R0:W-:Y:S04]  /*bc9e0*/  STL.64 [R1+0x68], R10 ;  /* 0x0000680a01007387 */ /* 0x0001e80000100a00 */
[----:B-1----:R1:W-:Y:S04]  /*bc9f0*/  STL.64 [R1+0x150], R12 ;  /* 0x0001500c01007387 */ /* 0x0023e80000100a00 */
[----:B------:R-:W-:Y:S01]  /*bca00*/  STL.64 [R1+0x158], R14 ;  /* 0x0001580e01007387 */ /* 0x000fe20000100a00 */
[----:B--2---:R-:W-:-:S02]  /*bca10*/  LOP3.LUT R2, R17, 0xffff, RZ, 0xc0, !PT ;  /* 0x0000ffff11027812 */ /* 0x004fc400078ec0ff */
[----:B---3--:R-:W-:Y:S02]  /*bca20*/  LOP3.LUT R3, R32, 0xffff, RZ, 0xc0, !PT ;  /* 0x0000ffff20037812 */ /* 0x008fe400078ec0ff */
[----:B----4-:R-:W-:Y:S02]  /*bca30*/  LOP3.LUT R8, R31, 0xffff, RZ, 0xc0, !PT ;  /* 0x0000ffff1f087812 */ /* 0x010fe400078ec0ff */
[----:B------:R-:W-:Y:S02]  /*bca40*/  PRMT R4, R30, 0x4210, R0 ;  /* 0x000042101e047816 */ /* 0x000fe40000000000 */
[----:B------:R-:W-:Y:S02]  /*bca50*/  PRMT R5, R27, 0x4210, R2 ;  /* 0x000042101b057816 */ /* 0x000fe40000000002 */
[----:B------:R-:W-:Y:S02]  /*bca60*/  PRMT R6, R26, 0x4210, R3 ;  /* 0x000042101a067816 */ /* 0x000fe40000000003 */
[----:B------:R-:W-:Y:S01]  /*bca70*/  PRMT R7, R25, 0x4210, R8 ;  /* 0x0000421019077816 */ /* 0x000fe20000000008 */
[----:B------:R-:W-:-:S04]  /*bca80*/  NOP ;  /* 0x0000000000007918 */ /* 0x000fc80000000000 */
[----:B------:R2:W-:Y:S01]  /*bca90*/  STSM.16.M88.4 [R57], R4 ;  /* 0x0000000439007844 */ /* 0x0005e20000000200 */
[----:B0-----:R-:W-:Y:S02]  /*bcaa0*/  LOP3.LUT R11, R35, 0xffff, RZ, 0xc0, !PT ;  /* 0x0000ffff230b7812 */ /* 0x001fe400078ec0ff */
[----:B------:R-:W-:Y:S02]  /*bcab0*/  LOP3.LUT R10, R34, 0xffff, RZ, 0xc0, !PT ;  /* 0x0000ffff220a7812 */ /* 0x000fe400078ec0ff */
[----:B-1----:R-:W-:Y:S01]  /*bcac0*/  LOP3.LUT R12, R33, 0xffff, RZ, 0xc0, !PT ;  /* 0x0000ffff210c7812 */ /* 0x002fe200078ec0ff */
[----:B------:R-:W-:Y:S01]  /*bcad0*/  NOP ;  /* 0x0000000000007918 */ /* 0x000fe20000000000 */
[----:B------:R-:W0:Y:S01]  /*bcae0*/  LDS.128 R32, [R57] ;  /* 0x0000000039207984 */ /* 0x000e220000000c00 */
[----:B------:R-:W-:Y:S02]  /*bcaf0*/  LOP3.LUT R9, R24, 0xffff, RZ, 0xc0, !PT ;  /* 0x0000ffff18097812 */ /* 0x000fe400078ec0ff */
[----:B--2---:R-:W-:-:S02]  /*bcb00*/  PRMT R5, R22, 0x4210, R11 ;  /* 0x0000421016057816 */ /* 0x004fc4000000000b */
[----:B------:R-:W-:Y:S02]  /*bcb10*/  PRMT R4, R23, 0x4210, R9 ;  /* 0x0000421017047816 */ /* 0x000fe40000000009 */
[----:B------:R-:W-:Y:S02]  /*bcb20*/  PRMT R6, R21, 0x4210, R10 ;  /* 0x0000421015067816 */ /* 0x000fe4000000000a */
[----:B------:R-:W-:Y:S01]  /*bcb30*/  PRMT R7, R20, 0x4210, R12 ;  /* 0x0000421014077816 */ /* 0x000fe2000000000c */
[----:B------:R-:W-:-:S04]  /*bcb40*/  NOP ;  /* 0x0000000000007918 */ /* 0x000fc80000000000 */
[----:B------:R-:W-:Y:S01]  /*bcb50*/  STSM.16.M88.4 [R57], R4 ;  /* 0x0000000439007844 */ /* 0x000fe20000000200 */
[----:B------:R-:W-:-:S03]  /*bcb60*/  NOP ;  /* 0x0000000000007918 */ /* 0x000fc60000000000 */
[----:B------:R-:W1:Y:S04]  /*bcb70*/  LDS.128 R20, [R57] ;  /* 0x0000000039147984 */ /* 0x000e680000000c00 */
[----:B0-----:R-:W-:Y:S04]  /*bcb80*/  STL.64 [R1+0x4510], R32 ;  /* 0x0045102001007387 */ /* 0x001fe80000100a00 */
[----:B------:R-:W-:Y:S04]  /*bcb90*/  STL [R1+0x44fc], R34 ;  /* 0x0044fc2201007387 */ /* 0x000fe80000100800 */
[----:B------:R-:W-:Y:S04]  /*bcba0*/  STL [R1+0x44f8], R35 ;  /* 0x0044f82301007387 */ /* 0x000fe80000100800 */
[----:B------:R-:W2:Y:S04]  /*bcbb0*/  LDL.LU R14, [R1+0x43c] ;  /* 0x00043c00010e7983 */ /* 0x000ea80000300800 */
[----:B------:R-:W3:Y:S04]  /*bcbc0*/  LDL.LU R15, [R1+0x438] ;  /* 0x00043800010f7983 */ /* 0x000ee80000300800 */
[----:B-1----:R-:W-:Y:S04]  /*bcbd0*/  STL.64 [R1+0x140], R20 ;  /* 0x0001401401007387 */ /* 0x002fe80000100a00 */
[----:B------:R-:W-:Y:S01]  /*bcbe0*/  STL.64 [R1+0x148], R22 ;  /* 0x0001481601007387 */ /* 0x000fe20000100a00 */
[----:B------:R-:W-:Y:S01]  /*bcbf0*/  PRMT R4, R38, 0x5210, R0 ;  /* 0x0000521026047816 */ /* 0x000fe20000000000 */
[----:B------:R-:W-:-:S02]  /*bcc00*/  NOP ;  /* 0x0000000000007918 */ /* 0x000fc40000000000 */
        /* <DEDUP_REMOVED lines=14> */
[----:B------:R-:W-:-:S02]  /*bccf0*/  PRMT R5, R39, 0x5210, R2 ;  /* 0x0000521027057816 */ /* 0x000fc40000000002 */
[----:B------:R-:W-:Y:S02]  /*bcd00*/  PRMT R6, R44, 0x5210, R3 ;  /* 0x000052102c067816 */ /* 0x000fe40000000003 */
[----:B------:R-:W-:-:S05]  /*bcd10*/  PRMT R7, R53, 0x5210, R8 ;  /* 0x0000521035077816 */ /* 0x000fca0000000008 */
[----:B------:R0:W-:Y:S01]  /*bcd20*/  STSM.16.M88.4 [R57], R4 ;  /* 0x0000000439007844 */ /* 0x0001e20000000200 */
[----:B------:R-:W-:-:S03]  /*bcd30*/  NOP ;  /* 0x0000000000007918 */ /* 0x000fc60000000000 */
[----:B------:R-:W1:Y:S01]  /*bcd40*/  LDS.128 R20, [R57] ;  /* 0x0000000039147984 */ /* 0x000e620000000c00 */
[----:B0-----:R-:W-:Y:S02]  /*bcd50*/  PRMT R4, R18, 0x5210, R9 ;  /* 0x0000521012047816 */ /* 0x001fe40000000009 */
[----:B------:R-:W-:Y:S02]  /*bcd60*/  PRMT R6, R36, 0x5210, R10 ;  /* 0x0000521024067816 */ /* 0x000fe4000000000a */
[----:B------:R-:W-:Y:S01]  /*bcd70*/  PRMT R5, R37, 0x5210, R11 ;  /* 0x0000521025057816 */ /* 0x000fe2000000000b */
[----:B------:R-:W-:Y:S01]  /*bcd80*/  NOP ;  /* 0x0000000000007918 */ /* 0x000fe20000000000 */
[----:B------:R-:W-:-:S05]  /*bcd90*/  PRMT R7, R16, 0x5210, R12 ;  /* 0x0000521010077816 */ /* 0x000fca000000000c */
[----:B------:R0:W-:Y:S04]  /*bcda0*/  STSM.16.M88.4 [R57], R4 ;  /* 0x0000000439007844 */ /* 0x0001e80000000200 */
[----:B-1----:R-:W-:Y:S04]  /*bcdb0*/  STL.64 [R1+0x4508], R20 ;  /* 0x0045081401007387 */ /* 0x002fe80000100a00 */
[----:B------:R-:W-:Y:S01]  /*bcdc0*/  STL.64 [R1+0x44f0], R22 ;  /* 0x0044f01601007387 */ /* 0x000fe20000100a00 */
[----:B--2---:R-:W-:Y:S02]  /*bcdd0*/  LOP3.LUT R0, R14, 0xffff, RZ, 0xc0, !PT ;  /* 0x0000ffff0e007812 */ /* 0x004fe400078ec0ff */
[----:B---3--:R-:W-:Y:S01]  /*bcde0*/  LOP3.LUT R2, R15, 0xffff, RZ, 0xc0, !PT ;  /* 0x0000ffff0f027812 */ /* 0x008fe200078ec0ff */
[----:B------:R-:W-:Y:S01]  /*bcdf0*/  NOP ;  /* 0x0000000000007918 */ /* 0x000fe20000000000 */
[----:B------:R-:W1:Y:S01]  /*bce00*/  LDS.128 R12, [R57] ;  /* 0x00000000390c7984 */ /* 0x000e620000000c00 */
[----:B----4-:R-:W-:-:S03]  /*bce10*/  LOP3.LUT R3, R27, 0xffff, RZ, 0xc0, !PT ;  /* 0x0000ffff1b037812 */ /* 0x010fc600078ec0ff */
[----:B------:R-:W2:Y:S01]  /*bce20*/  LDL.LU R27, [R1] ;  /* 0x00000000011b7983 */ /* 0x000ea20000300800 */
[----:B------:R-:W-:Y:S02]  /*bce30*/  LOP3.LUT R8, R47, 0xffff, RZ, 0xc0, !PT ;  /* 0x0000ffff2f087812 */ /* 0x000fe400078ec0ff */
[----:B0-----:R-:W-:Y:S02]  /*bce40*/  PRMT R4, R46, 0x4210, R0 ;  /* 0x000042102e047816 */ /* 0x001fe40000000000 */
[----:B------:R-:W-:Y:S02]  /*bce50*/  PRMT R5, R45, 0x4210, R2 ;  /* 0x000042102d057816 */ /* 0x000fe40000000002 */
[----:B------:R-:W-:Y:S02]  /*bce60*/  PRMT R6, R40, 0x4210, R3 ;  /* 0x0000421028067816 */ /* 0x000fe40000000003 */
[----:B------:R-:W-:Y:S01]  /*bce70*/  PRMT R7, R41, 0x4210, R8 ;  /* 0x0000421029077816 */ /* 0x000fe20000000008 */
[----:B------:R-:W-:Y:S01]  /*bce80*/  NOP ;  /* 0x0000000000007918 */ /* 0x000fe20000000000 */
[----:B-1----:R-:W-:Y:S01]  /*bce90*/  IMAD.MOV.U32 R35, RZ, RZ, R13 ;  /* 0x000000ffff237224 */ /* 0x002fe200078e000d */
[----:B------:R-:W-:Y:S01]  /*bcea0*/  LOP3.LUT R9, R42, 0xffff, RZ, 0xc0, !PT ;  /* 0x0000ffff2a097812 */ /* 0x000fe200078ec0ff */
[----:B------:R0:W-:Y:S01]  /*bceb0*/  STL [R1+0x130], R12 ;  /* 0x0001300c01007387 */ /* 0x0001e20000100800 */
[----:B------:R-:W-:-:S02]  /*bcec0*/  LOP3.LUT R11, R43, 0xffff, RZ, 0xc0, !PT ;  /* 0x0000ffff2b0b7812 */ /* 0x000fc400078ec0ff */
[----:B------:R-:W-:Y:S01]  /*bced0*/  LOP3.LUT R10, R26, 0xffff, RZ, 0xc0, !PT ;  /* 0x0000ffff1a0a7812 */ /* 0x000fe200078ec0ff */
[----:B------:R-:W-:Y:S04]  /*bcee0*/  STL.64 [R1+0x138], R14 ;  /* 0x0001380e01007387 */ /* 0x000fe80000100a00 */
[----:B------:R-:W-:Y:S04]  /*bcef0*/  STL [R1+0x4518], R35 ;  /* 0x0045182301007387 */ /* 0x000fe80000100800 */
[----:B------:R1:W-:Y:S01]  /*bcf00*/  STSM.16.M88.4 [R57], R4 ;  /* 0x0000000439007844 */ /* 0x0003e20000000200 */
[----:B0-----:R-:W-:Y:S01]  /*bcf10*/  LOP3.LUT R12, R17, 0xffff, RZ, 0xc0, !PT ;  /* 0x0000ffff110c7812 */ /* 0x001fe200078ec0ff */
[----:B------:R-:W-:-:S02]  /*bcf20*/  NOP ;  /* 0x0000000000007918 */ /* 0x000fc40000000000 */
[----:B------:R-:W3:Y:S04]  /*bcf30*/  LDL.LU R26, [R1+0xbc] ;  /* 0x0000bc00011a7983 */ /* 0x000ee80000300800 */
[----:B------:R-:W0:Y:S01]  /*bcf40*/  LDS.128 R36, [R57] ;  /* 0x0000000039247984 */ /* 0x000e220000000c00 */
[----:B-1----:R-:W-:Y:S02]  /*bcf50*/  PRMT R4, R25, 0x4210, R9 ;  /* 0x0000421019047816 */ /* 0x002fe40000000009 */
[----:B------:R-:W-:Y:S01]  /*bcf60*/  PRMT R5, R24, 0x4210, R11 ;  /* 0x0000421018057816 */ /* 0x000fe2000000000b */
[----:B------:R-:W4:Y:S04]  /*bcf70*/  LDL.LU R25, [R1+0xb8] ;  /* 0x0000b80001197983 */ /* 0x000f280000300800 */
[----:B------:R-:W4:Y:S01]  /*bcf80*/  LDL.LU R24, [R1+0x30] ;  /* 0x0000300001187983 */ /* 0x000f220000300800 */
[----:B------:R-:W-:-:S02]  /*bcf90*/  PRMT R6, R31, 0x4210, R10 ;  /* 0x000042101f067816 */ /* 0x000fc4000000000a */
[----:B------:R-:W-:Y:S01]  /*bcfa0*/  PRMT R7, R30, 0x4210, R12 ;  /* 0x000042101e077816 */ /* 0x000fe2000000000c */
[----:B------:R-:W-:-:S04]  /*bcfb0*/  NOP ;  /* 0x0000000000007918 */ /* 0x000fc80000000000 */
[----:B------:R1:W-:Y:S02]  /*bcfc0*/  STSM.16.M88.4 [R57], R4 ;  /* 0x0000000439007844 */ /* 0x0003e40000000200 */
[----:B-1----:R-:W-:Y:S01]  /*bcfd0*/  PRMT R6, R19, 0x5210, R3 ;  /* 0x0000521013067816 */ /* 0x002fe20000000003 */
[----:B------:R-:W-:Y:S01]  /*bcfe0*/  NOP ;  /* 0x0000000000007918 */ /* 0x000fe20000000000 */
[----:B------:R-:W1:Y:S04]  /*bcff0*/  LDS.128 R16, [R57] ;  /* 0x0000000039107984 */ /* 0x000e680000000c00 */
[----:B0-----:R-:W-:Y:S04]  /*bd000*/  STL.64 [R1+0x44d0], R36 ;  /* 0x0044d02401007387 */ /* 0x001fe80000100a00 */
[----:B------:R-:W-:Y:S04]  /*bd010*/  STL [R1+0x44c0], R38 ;  /* 0x0044c02601007387 */ /* 0x000fe80000100800 */
[----:B------:R-:W-:Y:S04]  /*bd020*/  STL [R1+0x44b0], R39 ;  /* 0x0044b02701007387 */ /* 0x000fe80000100800 */
[----:B------:R-:W4:Y:S04]  /*bd030*/  LDL.LU R13, [R1+0x454] ;  /* 0x00045400010d7983 */ /* 0x000f280000300800 */
[----:B------:R-:W4:Y:S04]  /*bd040*/  LDL.LU R14, [R1+0x450] ;  /* 0x00045000010e7983 */ /* 0x000f280000300800 */
[----:B-1----:R-:W-:Y:S04]  /*bd050*/  STL.64 [R1+0x120], R16 ;  /* 0x0001201001007387 */ /* 0x002fe80000100a00 */
[----:B------:R-:W-:Y:S01]  /*bd060*/  STL.64 [R1+0x128], R18 ;  /* 0x0001281201007387 */ /* 0x000fe20000100a00 */
[----:B------:R-:W-:Y:S01]  /*bd070*/  PRMT R5, R28, 0x5210, R2 ;  /* 0x000052101c057816 */ /* 0x000fe20000000002 */
[----:B------:R-:W-:-:S02]  /*bd080*/  NOP ;  /* 0x0000000000007918 */ /* 0x000fc40000000000 */
[----:B------:R-:W4:Y:S01]  /*bd090*/  LDL.LU R15, [R1+0x44c] ;  /* 0x00044c00010f7983 */ /* 0x000f220000300800 */
[----:B------:R-:W-:-:S03]  /*bd0a0*/  PRMT R7, R54, 0x5210, R8 ;  /* 0x0000521036077816 */ /* 0x000fc60000000008 */
        /* <DEDUP_REMOVED lines=9> */
[----:B--2---:R-:W-:-:S03]  /*bd140*/  PRMT R4, R27, 0x5210, R0 ;  /* 0x000052101b047816 */ /* 0x004fc60000000000 */
[----:B------:R-:W2:Y:S04]  /*bd150*/  LDL.LU R27, [R1+0x444] ;  /* 0x00044400011b7983 */ /* 0x000ea80000300800 */
[----:B------:R3:W-:Y:S01]  /*bd160*/  STSM.16.M88.4 [R57], R4 ;  /* 0x0000000439007844 */ /* 0x0007e20000000200 */
[----:B------:R-:W-:-:S03]  /*bd170*/  NOP ;  /* 0x0000000000007918 */ /* 0x000fc60000000000 */
[----:B------:R-:W0:Y:S01]  /*bd180*/  LDS.128 R16, [R57] ;  /* 0x0000000039107984 */ /* 0x000e220000000c00 */
[----:B---3--:R-:W-:-:S03]  /*bd190*/  PRMT R4, R26, 0x5210, R9 ;  /* 0x000052101a047816 */ /* 0x008fc60000000009 */
[----:B------:R-:W3:Y:S01]  /*bd1a0*/  LDL.LU R26, [R1+0x440] ;  /* 0x00044000011a7983 */ /* 0x000ee20000300800 */
[----:B----4-:R-:W-:-:S03]  /*bd1b0*/  PRMT R6, R25, 0x5210, R10 ;  /* 0x0000521019067816 */ /* 0x010fc6000000000a */
[----:B------:R-:W4:Y:S01]  /*bd1c0*/  LDL.LU R25, [R1+0x434] ;  /* 0x0004340001197983 */ /* 0x000f220000300800 */
[----:B------:R-:W-:-:S03]  /*bd1d0*/  PRMT R5, R24, 0x5210, R11 ;  /* 0x0000521018057816 */ /* 0x000fc6000000000b */
[----:B------:R-:W4:Y:S01]  /*bd1e0*/  LDL.LU R24, [R1+0x280] ;  /* 0x0002800001187983 */ /* 0x000f220000300800 */
[----:B------:R-:W-:Y:S01]  /*bd1f0*/  PRMT R7, R55, 0x5210, R12 ;  /* 0x0000521037077816 */ /* 0x000fe2000000000c */
[----:B------:R-:W-:-:S04]  /*bd200*/  NOP ;  /* 0x0000000000007918 */ /* 0x000fc80000000000 */
[----:B------:R1:W-:Y:S01]  /*bd210*/  STSM.16.M88.4 [R57], R4 ;  /* 0x0000000439007844 */ /* 0x0003e20000000200 */
[----:B------:R-:W0:Y:S01]  /*bd220*/  LDC R55, c[0x0][0x3b4] ;  /* 0x0000ed00ff377b82 */ /* 0x000e220000000800 */
[----:B------:R-:W-:Y:S02]  /*bd230*/  LOP3.LUT R2, R13, 0xffff, RZ, 0xc0, !PT ;  /* 0x0000ffff0d027812 */ /* 0x000fe400078ec0ff */
[----:B------:R-:W-:Y:S02]  /*bd240*/  LOP3.LUT R0, R14, 0xffff, RZ, 0xc0, !PT ;  /* 0x0000ffff0e007812 */ /* 0x000fe400078ec0ff */
[----:B------:R-:W-:Y:S01]  /*bd250*/  LOP3.LUT R3, R15, 0xffff, RZ, 0xc0, !PT ;  /* 0x0000ffff0f037812 */ /* 0x000fe200078ec0ff */
[----:B------:R-:W-:Y:S01]  /*bd260*/  NOP ;  /* 0x0000000000007918 */ /* 0x000fe20000000000 */
[----:B------:R-:W1:Y:S01]  /*bd270*/  LDS.128 R12, [R57] ;  /* 0x00000000390c7984 */ /* 0x000e620000000c00 */
[----:B------:R-:W-:-:S03]  /*bd280*/  LOP3.LUT R8, R45, 0xffff, RZ, 0xc0, !PT ;  /* 0x0000ffff2d087812 */ /* 0x000fc600078ec0ff */
[----:B0-----:R-:W-:Y:S01]  /*bd290*/  STL.64 [R1+0x44c8], R16 ;  /* 0x0044c81001007387 */ /* 0x001fe20000100a00 */
[----:B-1----:R-:W-:-:S03]  /*bd2a0*/  PRMT R4, R40, 0x4210, R2 ;  /* 0x0000421028047816 */ /* 0x002fc60000000002 */
[----:B------:R-:W-:Y:S01]  /*bd2b0*/  STL.64 [R1+0x44a8], R18 ;  /* 0x0044a81201007387 */ /* 0x000fe20000100a00 */
[----:B------:R-:W-:Y:S01]  /*bd2c0*/  PRMT R5, R41, 0x4210, R0 ;  /* 0x0000421029057816 */ /* 0x000fe20000000000 */
[----:B------:R-:W-:Y:S02]  /*bd2d0*/  NOP ;  /* 0x0000000000007918 */ /* 0x000fe40000000000 */
[----:B------:R-:W4:Y:S01]  /*bd2e0*/  LDL.LU R45, [R1+0xcc] ;  /* 0x0000cc00012d7983 */ /* 0x000f220000300800 */
[----:B------:R-:W-:Y:S02]  /*bd2f0*/  PRMT R6, R47, 0x4210, R3 ;  /* 0x000042102f067816 */ /* 0x000fe40000000003 */
[----:B------:R-:W-:Y:S01]  /*bd300*/  PRMT R7, R46, 0x4210, R8 ;  /* 0x000042102e077816 */ /* 0x000fe20000000008 */
[----:B------:R-:W4:Y:S01]  /*bd310*/  LDL.LU R40, [R1+0xe4] ;  /* 0x0000e40001287983 */ /* 0x000f220000300800 */
[----:B------:R-:W-:-:S03]  /*bd320*/  LOP3.LUT R9, R42, 0xffff, RZ, 0xc0, !PT ;  /* 0x0000ffff2a097812 */ /* 0x000fc600078ec0ff */
[----:B------:R-:W4:Y:S01]  /*bd330*/  LDL.LU R41, [R1+0xe0] ;  /* 0x0000e00001297983 */ /* 0x000f220000300800 */
[----:B------:R-:W-:Y:S02]  /*bd340*/  LOP3.LUT R11, R43, 0xffff, RZ, 0xc0, !PT ;  /* 0x0000ffff2b0b7812 */ /* 0x000fe400078ec0ff */
[----:B------:R-:W-:Y:S01]  /*bd350*/  LOP3.LUT R10, R31, 0xffff, RZ, 0xc0, !PT ;  /* 0x0000ffff1f0a7812 */ /* 0x000fe200078ec0ff */
[----:B------:R2:W-:Y:S01]  /*bd360*/  STSM.16.M88.4 [R57], R4 ;  /* 0x0000000439007844 */ /* 0x0005e20000000200 */
[----:B------:R-:W-:-:S03]  /*bd370*/  IMAD.MOV.U32 R38, RZ, RZ, R12 ;  /* 0x000000ffff267224 */ /* 0x000fc600078e000c */
[----:B------:R-:W-:Y:S01]  /*bd380*/  STL [R1+0x114], R13 ;  /* 0x0001140d01007387 */ /* 0x000fe20000100800 */
[----:B------:R-:W-:-:S03]  /*bd390*/  LOP3.LUT R12, R30, 0xffff, RZ, 0xc0, !PT ;  /* 0x0000ffff1e0c7812 */ /* 0x000fc600078ec0ff */
[----:B------:R-:W-:Y:S04]  /*bd3a0*/  STL.64 [R1+0x118], R14 ;  /* 0x0001180e01007387 */ /* 0x000fe80000100a00 */
[----:B------:R-:W-:Y:S04]  /*bd3b0*/  STL [R1+0x44d8], R38 ;  /* 0x0044d82601007387 */ /* 0x000fe80000100800 */
[----:B------:R-:W4:Y:S04]  /*bd3c0*/  LDL.LU R42, [R1+0x1a0] ;  /* 0x0001a000012a7983 */ /* 0x000f280000300800 */
[----:B------:R-:W4:Y:S04]  /*bd3d0*/  LDL.LU R43, [R1+0xe8] ;  /* 0x0000e800012b7983 */ /* 0x000f280000300800 */
[----:B------:R-:W4:Y:S04]  /*bd3e0*/  LDL.LU R31, [R1+0xec] ;  /* 0x0000ec00011f7983 */ /* 0x000f280000300800 */
[----:B------:R-:W4:Y:S01]  /*bd3f0*/  LDL.LU R30, [R1+0x4] ;  /* 0x00000400011e7983 */ /* 0x000f220000300800 */
[----:B--2---:R-:W-:-:S02]  /*bd400*/  PRMT R4, R27, 0x4210, R9 ;  /* 0x000042101b047816 */ /* 0x004fc40000000009 */
[----:B---3--:R-:W-:Y:S02]  /*bd410*/  PRMT R5, R26, 0x4210, R11 ;  /* 0x000042101a057816 */ /* 0x008fe4000000000b */
[----:B----4-:R-:W-:Y:S02]  /*bd420*/  PRMT R6, R25, 0x4210, R10 ;  /* 0x0000421019067816 */ /* 0x010fe4000000000a */
        /* <DEDUP_REMOVED lines=23> */
[----:B------:R-:W-:-:S03]  /*bd5a0*/  PRMT R5, R45, 0x5210, R0 ;  /* 0x000052102d057816 */ /* 0x000fc60000000000 */
[----:B------:R-:W3:Y:S01]  /*bd5b0*/  LDL.LU R50, [R1+0x3bc] ;  /* 0x0003bc0001327983 */ /* 0x000ee20000300800 */
[----:B------:R-:W-:Y:S02]  /*bd5c0*/  PRMT R4, R40, 0x5210, R2 ;  /* 0x0000521028047816 */ /* 0x000fe40000000002 */
[----:B------:R-:W-:-:S05]  /*bd5d0*/  PRMT R6, R41, 0x5210, R3 ;  /* 0x0000521029067816 */ /* 0x000fca0000000003 */
[----:B------:R0:W-:Y:S02]  /*bd5e0*/  STSM.16.M88.4 [R57], R4 ;  /* 0x0000000439007844 */ /* 0x0001e40000000200 */
[----:B0-----:R-:W-:Y:S02]  /*bd5f0*/  PRMT R4, R42, 0x5210, R9 ;  /* 0x000052102a047816 */ /* 0x001fe40000000009 */
[----:B------:R-:W-:Y:S02]  /*bd600*/  PRMT R5, R31, 0x5210, R11 ;  /* 0x000052101f057816 */ /* 0x000fe4000000000b */
[----:B------:R-:W3:Y:S01]  /*bd610*/  LDL.LU R31, [R1+0x3b8] ;  /* 0x0003b800011f7983 */ /* 0x000ee20000300800 */
[----:B------:R-:W-:-:S03]  /*bd620*/  PRMT R7, R30, 0x5210, R12 ;  /* 0x000052101e077816 */ /* 0x000fc6000000000c */
[----:B------:R-:W3:Y:S04]  /*bd630*/  LDL.LU R30, [R1+0x494] ;  /* 0x00049400011e7983 */ /* 0x000ee80000300800 */
[----:B------:R-:W3:Y:S01]  /*bd640*/  LDL.LU R47, [R1+0x488] ;  /* 0x00048800012f7983 */ /* 0x000ee20000300800 */
[----:B------:R-:W-:Y:S01]  /*bd650*/  PRMT R6, R43, 0x5210, R10 ;  /* 0x000052102b067816 */ /* 0x000fe2000000000a */
[----:B------:R-:W-:Y:S02]  /*bd660*/  NOP ;  /* 0x0000000000007918 */ /* 0x000fe40000000000 */
[----:B------:R-:W3:Y:S04]  /*bd670*/  LDL.LU R46, [R1+0x480] ;  /* 0x00048000012e7983 */ /* 0x000ee80000300800 */
[----:B------:R-:W3:Y:S04]  /*bd680*/  LDL.LU R45, [R1+0x484] ;  /* 0x00048400012d7983 */ /* 0x000ee80000300800 */
[----:B------:R-:W0:Y:S01]  /*bd690*/  LDS.128 R40, [R57] ;  /* 0x0000000039287984 */ /* 0x000e220000000c00 */
[----:B------:R-:W-:-:S03]  /*bd6a0*/  NOP ;  /* 0x0000000000007918 */ /* 0x000fc60000000000 */
[----:B------:R1:W-:Y:S01]  /*bd6b0*/  STSM.16.M88.4 [R57], R4 ;  /* 0x0000000439007844 */ /* 0x0003e20000000200 */
[----:B------:R-:W-:-:S03]  /*bd6c0*/  NOP ;  /* 0x0000000000007918 */ /* 0x000fc60000000000 */
[----:B------:R-:W1:Y:S04]  /*bd6d0*/  LDS.128 R16, [R57] ;  /* 0x0000000039107984 */ /* 0x000e680000000c00 */
[----:B0-----:R-:W-:Y:S04]  /*bd6e0*/  STL.64 [R1+0x4488], R40 ;  /* 0x0044882801007387 */ /* 0x001fe80000100a00 */
[----:B------:R-:W-:Y:S01]  /*bd6f0*/  STL.64 [R1+0x4470], R42 ;  /* 0x0044702a01007387 */ /* 0x000fe20000100a00 */
[----:B--2---:R-:W-:Y:S02]  /*bd700*/  LOP3.LUT R2, R34, 0xffff, RZ, 0xc0, !PT ;  /* 0x0000ffff22027812 */ /* 0x004fe400078ec0ff */
[----:B----4-:R-:W-:-:S02]  /*bd710*/  LOP3.LUT R3, R13, 0xffff, RZ, 0xc0, !PT ;  /* 0x0000ffff0d037812 */ /* 0x010fc400078ec0ff */
[----:B------:R-:W2:Y:S01]  /*bd720*/  LDL.LU R13, [R1+0x1a4] ;  /* 0x0001a400010d7983 */ /* 0x000ea20000300800 */
[----:B---3--:R-:W-:-:S03]  /*bd730*/  LOP3.LUT R8, R14, 0xffff, RZ, 0xc0, !PT ;  /* 0x0000ffff0e087812 */ /* 0x008fc600078ec0ff */
[----:B------:R-:W3:Y:S01]  /*bd740*/  LDL.LU R14, [R1+0x1ac] ;  /* 0x0001ac00010e7983 */ /* 0x000ee20000300800 */
[----:B-1----:R-:W-:-:S03]  /*bd750*/  PRMT R4, R15, 0x4210, R2 ;  /* 0x000042100f047816 */ /* 0x002fc60000000002 */
[----:B------:R-:W4:Y:S01]  /*bd760*/  LDL.LU R15, [R1+0x1a8] ;  /* 0x0001a800010f7983 */ /* 0x000f220000300800 */
[----:B------:R-:W-:-:S04]  /*bd770*/  LOP3.LUT R0, R32, 0xffff, RZ, 0xc0, !PT ;  /* 0x0000ffff20007812 */ /* 0x000fc800078ec0ff */
[----:B------:R-:W-:Y:S02]  /*bd780*/  PRMT R5, R33, 0x4210, R0 ;  /* 0x0000421021057816 */ /* 0x000fe40000000000 */
[----:B------:R-:W-:Y:S02]  /*bd790*/  PRMT R6, R52, 0x4210, R3 ;  /* 0x0000421034067816 */ /* 0x000fe40000000003 */
[----:B------:R-:W-:Y:S01]  /*bd7a0*/  PRMT R7, R51, 0x4210, R8 ;  /* 0x0000421033077816 */ /* 0x000fe20000000008 */
[----:B------:R-:W-:Y:S01]  /*bd7b0*/  IMAD.MOV.U32 R27, RZ, RZ, R17 ;  /* 0x000000ffff1b7224 */ /* 0x000fe200078e0011 */
[----:B------:R-:W-:Y:S01]  /*bd7c0*/  NOP ;  /* 0x0000000000007918 */ /* 0x000fe20000000000 */
[----:B------:R-:W-:Y:S02]  /*bd7d0*/  LOP3.LUT R10, R48, 0xffff, RZ, 0xc0, !PT ;  /* 0x0000ffff300a7812 */ /* 0x000fe400078ec0ff */
[----:B------:R-:W-:Y:S02]  /*bd7e0*/  LOP3.LUT R9, R49, 0xffff, RZ, 0xc0, !PT ;  /* 0x0000ffff31097812 */ /* 0x000fe400078ec0ff */
[----:B------:R-:W-:Y:S01]  /*bd7f0*/  LOP3.LUT R11, R50, 0xffff, RZ, 0xc0, !PT ;  /* 0x0000ffff320b7812 */ /* 0x000fe200078ec0ff */
[----:B------:R0:W-:Y:S04]  /*bd800*/  STSM.16.M88.4 [R57], R4 ;  /* 0x0000000439007844 */ /* 0x0001e80000000200 */
[----:B------:R-:W-:Y:S04]  /*bd810*/  STL [R1+0xe0], R16 ;  /* 0x0000e01001007387 */ /* 0x000fe80000100800 */
[----:B------:R-:W-:Y:S01]  /*bd820*/  STL.64 [R1+0xe8], R18 ;  /* 0x0000e81201007387 */ /* 0x000fe20000100a00 */
[----:B------:R-:W-:-:S03]  /*bd830*/  NOP ;  /* 0x0000000000007918 */ /* 0x000fc60000000000 */
[----:B------:R-:W4:Y:S04]  /*bd840*/  LDL.LU R51, [R1+0x1b0] ;  /* 0x0001b00001337983 */ /* 0x000f280000300800 */
[----:B------:R-:W-:Y:S01]  /*bd850*/  STL.64 [R1+0x4480], R26 ;  /* 0x0044801a01007387 */ /* 0x000fe20000100a00 */
[----:B------:R-:W-:-:S03]  /*bd860*/  LOP3.LUT R12, R31, 0xffff, RZ, 0xc0, !PT ;  /* 0x0000ffff1f0c7812 */ /* 0x000fc600078ec0ff */
[----:B------:R-:W4:Y:S01]  /*bd870*/  LDL.LU R31, [R1+0x1b8] ;  /* 0x0001b800011f7983 */ /* 0x000f220000300800 */
[----:B0-----:R-:W-:-:S03]  /*bd880*/  PRMT R4, R30, 0x4210, R10 ;  /* 0x000042101e047816 */ /* 0x001fc6000000000a */
[----:B------:R-:W4:Y:S01]  /*bd890*/  LDL.LU R30, [R1+0x1b4] ;  /* 0x0001b400011e7983 */ /* 0x000f220000300800 */
[----:B------:R-:W-:Y:S02]  /*bd8a0*/  PRMT R5, R47, 0x4210, R9 ;  /* 0x000042102f057816 */ /* 0x000fe40000000009 */
[----:B------:R-:W-:Y:S02]  /*bd8b0*/  PRMT R6, R46, 0x4210, R11 ;  /* 0x000042102e067816 */ /* 0x000fe4000000000b */
[----:B------:R-:W-:Y:S02]  /*bd8c0*/  PRMT R7, R45, 0x4210, R12 ;  /* 0x000042102d077816 */ /* 0x000fe4000000000c */
[----:B------:R-:W0:Y:S01]  /*bd8d0*/  LDS.128 R44, [R57] ;  /* 0x00000000392c7984 */ /* 0x000e220000000c00 */
[----:B------:R-:W-:-:S03]  /*bd8e0*/  NOP ;  /* 0x0000000000007918 */ /* 0x000fc60000000000 */
[----:B------:R2:W-:Y:S01]  /*bd8f0*/  STSM.16.M88.4 [R57], R4 ;  /* 0x0000000439007844 */ /* 0x0005e20000000200 */
[----:B------:R-:W-:-:S03]  /*bd900*/  NOP ;  /* 0x0000000000007918 */ /* 0x000fc60000000000 */
[----:B------:R-:W1:Y:S04]  /*bd910*/  LDS.128 R16, [R57] ;  /* 0x0000000039107984 */ /* 0x000e680000000c00 */
[----:B0-----:R-:W-:Y:S04]  /*bd920*/  STL.64 [R1+0x4468], R44 ;  /* 0x0044682c01007387 */ /* 0x001fe80000100a00 */
[----:B------:R-:W-:Y:S04]  /*bd930*/  STL [R1+0x4450], R47 ;  /* 0x0044502f01007387 */ /* 0x000fe80000100800 */
[----:B------:R-:W4:Y:S01]  /*bd940*/  LDL.LU R35, [R1+0x490] ;  /* 0x0004900001237983 */ /* 0x000f220000300800 */
[----:B--2---:R-:W-:-:S03]  /*bd950*/  PRMT R5, R13, 0x5210, R0 ;  /* 0x000052100d057816 */ /* 0x004fc60000000000 */
[----:B------:R-:W2:Y:S01]  /*bd960*/  LDL.LU R13, [R1+0x48c] ;  /* 0x00048c00010d7983 */ /* 0x000ea20000300800 */
[----:B---3--:R-:W-:-:S03]  /*bd970*/  PRMT R4, R14, 0x5210, R2 ;  /* 0x000052100e047816 */ /* 0x008fc60000000002 */
[----:B-1----:R-:W-:Y:S01]  /*bd980*/  STL.64 [R1+0xc0], R16 ;  /* 0x0000c01001007387 */ /* 0x002fe20000100a00 */
[----:B----4-:R-:W-:-:S03]  /*bd990*/  PRMT R6, R15, 0x5210, R3 ;  /* 0x000052100f067816 */ /* 0x010fc60000000003 */
[----:B------:R-:W-:Y:S01]  /*bd9a0*/  STL.64 [R1+0xc8], R18 ;  /* 0x0000c81201007387 */ /* 0x000fe20000100a00 */
[----:B------:R-:W-:Y:S01]  /*bd9b0*/  PRMT R7, R58, 0x5210, R8 ;  /* 0x000052103a077816 */ /* 0x000fe20000000008 */
[----:B------:R-:W-:Y:S02]  /*bd9c0*/  NOP ;  /* 0x0000000000007918 */ /* 0x000fe40000000000 */
[----:B------:R-:W3:Y:S01]  /*bd9d0*/  LDL.LU R14, [R1+0x478] ;  /* 0x00047800010e7983 */ /* 0x000ee20000300800 */
[----:B------:R-:W0:Y:S03]  /*bd9e0*/  LDC R58, c[0x0][0x3b4] ;  /* 0x0000ed00ff3a7b82 */ /* 0x000e260000000800 */
[----:B------:R-:W4:Y:S04]  /*bd9f0*/  LDL.LU R15, [R1+0x474] ;  /* 0x00047400010f7983 */ /* 0x000f280000300800 */
[----:B------:R-:W4:Y:S04]  /*bda00*/  LDL.LU R22, [R1+0x4ac] ;  /* 0x0004ac0001167983 */ /* 0x000f280000300800 */
[----:B------:R-:W4:Y:S04]  /*bda10*/  LDL.LU R23, [R1+0x4a4] ;  /* 0x0004a40001177983 */ /* 0x000f280000300800 */
[----:B------:R-:W4:Y:S04]  /*bda20*/  LDL.LU R52, [R1+0x4a0] ;  /* 0x0004a00001347983 */ /* 0x000f280000300800 */
[----:B------:R-:W4:Y:S04]  /*bda30*/  LDL.LU R49, [R1+0x49c] ;  /* 0x00049c0001317983 */ /* 0x000f280000300800 */
[----:B------:R-:W4:Y:S04]  /*bda40*/  LDL.LU R50, [R1+0x3ec] ;  /* 0x0003ec0001327983 */ /* 0x000f280000300800 */
[----:B------:R1:W-:Y:S04]  /*bda50*/  STSM.16.M88.4 [R57], R4 ;  /* 0x0000000439007844 */ /* 0x0003e80000000200 */
[----:B------:R-:W4:Y:S04]  /*bda60*/  LDL.LU R20, [R1+0x3e8] ;  /* 0x0003e80001147983 */ /* 0x000f280000300800 */
[----:B------:R-:W4:Y:S04]  /*bda70*/  LDL.LU R21, [R1+0x3dc] ;  /* 0x0003dc0001157983 */ /* 0x000f280000300800 */
[----:B------:R-:W4:Y:S01]  /*bda80*/  LDL.LU R48, [R1+0x3d8] ;  /* 0x0003d80001307983 */ /* 0x000f220000300800 */
[----:B-1----:R-:W-:Y:S01]  /*bda90*/  PRMT R5, R51, 0x5210, R9 ;  /* 0x0000521033057816 */ /* 0x002fe20000000009 */
[----:B------:R-:W-:Y:S01]  /*bdaa0*/  IMAD.MOV.U32 R51, RZ, RZ, R29 ;  /* 0x000000ffff337224 */ /* 0x000fe200078e001d */
[----:B------:R-:W-:Y:S01]  /*bdab0*/  PRMT R7, R59, 0x5210, R12 ;  /* 0x000052103b077816 */ /* 0x000fe2000000000c */
[----:B------:R-:W4:Y:S04]  /*bdac0*/  LDL.LU R53, [R1+0x4bc] ;  /* 0x0004bc0001357983 */ /* 0x000f280000300800 */
[----:B------:R-:W4:Y:S04]  /*bdad0*/  LDL.LU R34, [R1+0x4b8] ;  /* 0x0004b80001227983 */ /* 0x000f280000300800 */
[----:B------:R-:W4:Y:S04]  /*bdae0*/  LDL.LU R32, [R1+0x4b0] ;  /* 0x0004b00001207983 */ /* 0x000f280000300800 */
[----:B------:R-:W4:Y:S01]  /*bdaf0*/  LDL.LU R33, [R1+0x4b4] ;  /* 0x0004b40001217983 */ /* 0x000f220000300800 */
[----:B------:R-:W-:-:S02]  /*bdb00*/  PRMT R4, R31, 0x5210, R10 ;  /* 0x000052101f047816 */ /* 0x000fc4000000000a */
[----:B------:R-:W-:Y:S01]  /*bdb10*/  PRMT R6, R30, 0x5210, R11 ;  /* 0x000052101e067816 */ /* 0x000fe2000000000b */
[----:B------:R-:W-:Y:S01]  /*bdb20*/  NOP ;  /* 0x0000000000007918 */ /* 0x000fe20000000000 */
[----:B------:R-:W1:Y:S01]  /*bdb30*/  LDS.128 R28, [R57] ;  /* 0x00000000391c7984 */ /* 0x000e620000000c00 */
[----:B------:R-:W-:-:S03]  /*bdb40*/  NOP ;  /* 0x0000000000007918 */ /* 0x000fc60000000000 */
[----:B------:R-:W-:Y:S01]  /*bdb50*/  STSM.16.M88.4 [R57], R4 ;  /* 0x0000000439007844 */ /* 0x000fe20000000200 */
[----:B------:R-:W-:-:S03]  /*bdb60*/  NOP ;  /* 0x0000000000007918 */ /* 0x000fc60000000000 */
[----:B------:R-:W0:Y:S04]  /*bdb70*/  LDS.128 R16, [R57] ;  /* 0x0000000039107984 */ /* 0x000e280000000c00 */
[----:B-1----:R-:W-:Y:S04]  /*bdb80*/  STL.64 [R1+0x4460], R28 ;  /* 0x0044601c01007387 */ /* 0x002fe80000100a00 */
[----:B------:R-:W-:Y:S01]  /*bdb90*/  STL.64 [R1+0x4448], R30 ;  /* 0x0044481e01007387 */ /* 0x000fe20000100a00 */
[----:B0-----:R-:W-:Y:S01]  /*bdba0*/  IMAD.MOV.U32 R47, RZ, RZ, R17 ;  /* 0x000000ffff2f7224 */ /* 0x001fe200078e0011 */
[----:B--2---:R-:W-:-:S02]  /*bdbb0*/  LOP3.LUT R3, R13, 0xffff, RZ, 0xc0, !PT ;  /* 0x0000ffff0d037812 */ /* 0x004fc400078ec0ff */
[----:B------:R-:W2:Y:S01]  /*bdbc0*/  LDL.LU R13, [R1+0x1c4] ;  /* 0x0001c400010d7983 */ /* 0x000ea20000300800 */
[----:B---3--:R-:W-:-:S03]  /*bdbd0*/  LOP3.LUT R2, R14, 0xffff, RZ, 0xc0, !PT ;  /* 0x0000ffff0e027812 */ /* 0x008fc600078ec0ff */
[----:B------:R-:W3:Y:S01]  /*bdbe0*/  LDL.LU R14, [R1+0x1c0] ;  /* 0x0001c000010e7983 */ /* 0x000ee20000300800 */
[----:B----4-:R-:W-:-:S03]  /*bdbf0*/  LOP3.LUT R8, R15, 0xffff, RZ, 0xc0, !PT ;  /* 0x0000ffff0f087812 */ /* 0x010fc600078ec0ff */
[----:B------:R-:W4:Y:S04]  /*bdc00*/  LDL.LU R15, [R1+0x1bc] ;  /* 0x0001bc00010f7983 */ /* 0x000f280000300800 */
[----:B------:R-:W-:Y:S04]  /*bdc10*/  STL [R1+0xb0], R16 ;  /* 0x0000b01001007387 */ /* 0x000fe80000100800 */
[----:B------:R-:W-:Y:S01]  /*bdc20*/  STL.64 [R1+0xb8], R18 ;  /* 0x0000b81201007387 */ /* 0x000fe20000100a00 */
[----:B------:R-:W-:Y:S01]  /*bdc30*/  LOP3.LUT R0, R35, 0xffff, RZ, 0xc0, !PT ;  /* 0x0000ffff23007812 */ /* 0x000fe200078ec0ff */
[----:B------:R-:W-:Y:S01]  /*bdc40*/  NOP ;  /* 0x0000000000007918 */ /* 0x000fe20000000000 */
[----:B------:R-:W-:-:S02]  /*bdc50*/  PRMT R6, R52, 0x4210, R2 ;  /* 0x0000421034067816 */ /* 0x000fc40000000002 */
[----:B------:R-:W4:Y:S01]  /*bdc60*/  LDL.LU R52, [R1+0x1cc] ;  /* 0x0001cc0001347983 */ /* 0x000f220000300800 */
[----:B------:R-:W-:Y:S02]  /*bdc70*/  PRMT R7, R49, 0x4210, R8 ;  /* 0x0000421031077816 */ /* 0x000fe40000000008 */
[----:B------:R-:W-:Y:S01]  /*bdc80*/  LOP3.LUT R9, R50, 0xffff, RZ, 0xc0, !PT ;  /* 0x0000ffff32097812 */ /* 0x000fe200078ec0ff */
[----:B------:R-:W-:Y:S04]  /*bdc90*/  STL.64 [R1+0x4458], R46 ;  /* 0x0044582e01007387 */ /* 0x000fe80000100a00 */
[----:B------:R-:W4:Y:S04]  /*bdca0*/  LDL.LU R49, [R1+0x1d0] ;  /* 0x0001d00001317983 */ /* 0x000f280000300800 */
[----:B------:R-:W4:Y:S01]  /*bdcb0*/  LDL.LU R50, [R1+0x1c8] ;  /* 0x0001c80001327983 */ /* 0x000f220000300800 */
[----:B------:R-:W-:-:S02]  /*bdcc0*/  PRMT R4, R22, 0x4210, R0 ;  /* 0x0000421016047816 */ /* 0x000fc40000000000 */
[----:B------:R-:W-:Y:S02]  /*bdcd0*/  PRMT R5, R23, 0x4210, R3 ;  /* 0x0000421017057816 */ /* 0x000fe40000000003 */
[----:B------:R-:W-:Y:S02]  /*bdce0*/  LOP3.LUT R10, R20, 0xffff, RZ, 0xc0, !PT ;  /* 0x0000ffff140a7812 */ /* 0x000fe400078ec0ff */
[----:B------:R-:W-:Y:S02]  /*bdcf0*/  LOP3.LUT R11, R21, 0xffff, RZ, 0xc0, !PT ;  /* 0x0000ffff150b7812 */ /* 0x000fe400078ec0ff */
[----:B------:R-:W-:Y:S01]  /*bdd00*/  LOP3.LUT R48, R48, 0xffff, RZ, 0xc0, !PT ;  /* 0x0000ffff30307812 */ /* 0x000fe200078ec0ff */
[----:B------:R0:W-:Y:S01]  /*bdd10*/  STSM.16.M88.4 [R57], R4 ;  /* 0x0000000439007844 */ /* 0x0001e20000000200 */
[----:B------:R-:W-:-:S03]  /*bdd20*/  NOP ;  /* 0x0000000000007918 */ /* 0x000fc60000000000 */
[----:B------:R-:W1:Y:S01]  /*bdd30*/  LDS.128 R16, [R57] ;  /* 0x0000000039107984 */ /* 0x000e620000000c00 */
[----:B0-----:R-:W-:Y:S02]  /*bdd40*/  PRMT R4, R53, 0x4210, R9 ;  /* 0x0000421035047816 */ /* 0x001fe40000000009 */
[----:B------:R-:W-:Y:S02]  /*bdd50*/  PRMT R5, R34, 0x4210, R10 ;  /* 0x0000421022057816 */ /* 0x000fe4000000000a */
[----:B------:R-:W-:Y:S02]  /*bdd60*/  PRMT R6, R32, 0x4210, R11 ;  /* 0x0000421020067816 */ /* 0x000fe4000000000b */
[----:B------:R-:W-:Y:S01]  /*bdd70*/  PRMT R7, R33, 0x4210, R48 ;  /* 0x0000421021077816 */ /* 0x000fe20000000030 */
[----:B------:R-:W-:-:S04]  /*bdd80*/  NOP ;  /* 0x0000000000007918 */ /* 0x000fc80000000000 */
[----:B------:R0:W-:Y:S02]  /*bdd90*/  STSM.16.M88.4 [R57], R4 ;  /* 0x0000000439007844 */ /* 0x0001e40000000200 */
[----:B0-----:R-:W-:Y:S02]  /*bdda0*/  PRMT R7, R60, 0x5210, R8 ;  /* 0x000052103c077816 */ /* 0x001fe40000000008 */
[----:B-1----:R-:W-:Y:S04]  /*bddb0*/  STL.64 [R1+0xa0], R16 ;  /* 0x0000a01001007387 */ /* 0x002fe80000100a00 */
[----:B------:R-:W-:Y:S01]  /*bddc0*/  STL.64 [R1+0xa8], R18 ;  /* 0x0000a81201007387 */ /* 0x000fe20000100a00 */
[----:B--2---:R-:W-:Y:S02]  /*bddd0*/  PRMT R4, R13, 0x5210, R0 ;  /* 0x000052100d047816 */ /* 0x004fe40000000000 */
[----:B---3--:R-:W-:-:S02]  /*bdde0*/  PRMT R6, R14, 0x5210, R2 ;  /* 0x000052100e067816 */ /* 0x008fc40000000002 */
[----:B----4-:R-:W-:Y:S01]  /*bddf0*/  PRMT R5, R15, 0x5210, R3 ;  /* 0x000052100f057816 */ /* 0x010fe20000000003 */
[----:B------:R-:W-:Y:S01]  /*bde00*/  NOP ;  /* 0x0000000000007918 */ /* 0x000fe20000000000 */
[----:B------:R-:W0:Y:S01]  /*bde10*/  LDS.128 R12, [R57] ;  /* 0x00000000390c7984 */ /* 0x000e220000000c00 */
[----:B------:R-:W-:-:S03]  /*bde20*/  NOP ;  /* 0x0000000000007918 */ /* 0x000fc60000000000 */
[----:B------:R1:W-:Y:S02]  /*bde30*/  STSM.16.M88.4 [R57], R4 ;  /* 0x0000000439007844 */ /* 0x0003e40000000200 */
[----:B-1----:R-:W-:Y:S02]  /*bde40*/  PRMT R4, R52, 0x5210, R9 ;  /* 0x0000521034047816 */ /* 0x002fe40000000009 */
[----:B------:R-:W-:Y:S02]  /*bde50*/  PRMT R5, R49, 0x5210, R10 ;  /* 0x0000521031057816 */ /* 0x000fe4000000000a */
[----:B------:R-:W-:Y:S01]  /*bde60*/  PRMT R6, R50, 0x5210, R11 ;  /* 0x0000521032067816 */ /* 0x000fe2000000000b */
[----:B------:R-:W-:Y:S01]  /*bde70*/  NOP ;  /* 0x0000000000007918 */ /* 0x000fe20000000000 */
[----:B------:R-:W1:Y:S04]  /*bde80*/  LDS.128 R8, [R57] ;  /* 0x0000000039087984 */ /* 0x000e680000000c00 */
[----:B0-----:R-:W-:Y:S04]  /*bde90*/  STL.64 [R1+0x4440], R12 ;  /* 0x0044400c01007387 */ /* 0x001fe80000100a00 */
[----:B------:R0:W-:Y:S04]  /*bdea0*/  STL [R1+0x4434], R14 ;  /* 0x0044340e01007387 */ /* 0x0001e80000100800 */
[----:B0-----:R-:W2:Y:S04]  /*bdeb0*/  LDL.LU R14, [R1+0x16d0] ;  /* 0x0016d000010e7983 */ /* 0x001ea80000300800 */
[----:B------:R0:W-:Y:S04]  /*bdec0*/  STL [R1+0x4430], R15 ;  /* 0x0044300f01007387 */ /* 0x0001e80000100800 */
[----:B0-----:R-:W3:Y:S04]  /*bded0*/  LDL.LU R15, [R1+0x1c48] ;  /* 0x001c4800010f7983 */ /* 0x001ee80000300800 */
[----:B------:R-:W4:Y:S04]  /*bdee0*/  LDL.LU R21, [R1+0xf0] ;  /* 0x0000f00001157983 */ /* 0x000f280000300800 */
[----:B------:R-:W4:Y:S04]  /*bdef0*/  LDL.LU R32, [R1+0xd0] ;  /* 0x0000d00001207983 */ /* 0x000f280000300800 */
[----:B------:R-:W4:Y:S04]  /*bdf00*/  LDL R18, [R1+0x1c5c] ;  /* 0x001c5c0001127983 */ /* 0x000f280000100800 */
[----:B------:R-:W4:Y:S04]  /*bdf10*/  LDL R13, [R1+0x1c58] ;  /* 0x001c5800010d7983 */ /* 0x000f280000100800 */
[----:B------:R-:W4:Y:S04]  /*bdf20*/  LDL R35, [R1+0x1c60] ;  /* 0x001c600001237983 */ /* 0x000f280000100800 */
[----:B------:R-:W4:Y:S04]  /*bdf30*/  LDL R34, [R1+0x1c64] ;  /* 0x001c640001227983 */ /* 0x000f280000100800 */
[----:B------:R-:W4:Y:S04]  /*bdf40*/  LDL R38, [R1+0x1c4c] ;  /* 0x001c4c0001267983 */ /* 0x000f280000100800 */
[----:B------:R-:W4:Y:S04]  /*bdf50*/  LDL R39, [R1+0x1c50] ;  /* 0x001c500001277983 */ /* 0x000f280000100800 */
[----:B-1----:R0:W-:Y:S04]  /*bdf60*/  STL.64 [R1+0x4438], R8 ;  /* 0x0044380801007387 */ /* 0x0021e80000100a00 */
[----:B------:R1:W-:Y:S01]  /*bdf70*/  STL [R1+0x442c], R11 ;  /* 0x00442c0b01007387 */ /* 0x0003e20000100800 */
[----:B------:R-:W-:Y:S01]  /*bdf80*/  PRMT R7, R61, 0x5210, R48 ;  /* 0x000052103d077816 */ /* 0x000fe20000000030 */
[----:B------:R-:W-:Y:S01]  /*bdf90*/  NOP ;  /* 0x0000000000007918 */ /* 0x000fe20000000000 */
[----:B------:R-:W-:Y:S01]  /*bdfa0*/  IMAD.MOV.U32 R33, RZ, RZ, R51 ;  /* 0x000000ffff217224 */ /* 0x000fe200078e0033 */
[----:B0-----:R-:W0:Y:S01]  /*bdfb0*/  LDC R9, c[0x0][0x3b4] ;  /* 0x0000ed00ff097b82 */ /* 0x001e220000000800 */
[----:B-1----:R-:W4:Y:S04]  /*bdfc0*/  LDL.LU R11, [R1+0x1c54] ;  /* 0x001c5400010b7983 */ /* 0x002f280000300800 */
[----:B------:R1:W-:Y:S03]  /*bdfd0*/  STSM.16.M88.4 [R57], R4 ;  /* 0x0000000439007844 */ /* 0x0003e60000000200 */
[----:B------:R-:W0:Y:S01]  /*bdfe0*/  LDC R8, c[0x0][0x3b4] ;  /* 0x0000ed00ff087b82 */ /* 0x000e220000000800 */
[----:B------:R-:W-:Y:S01]  /*bdff0*/  STL [R1+0x4548], R57 ;  /* 0x0045483901007387 */ /* 0x000fe20000100800 */
[----:B------:R-:W-:Y:S01]  /*be000*/  NOP ;  /* 0x0000000000007918 */ /* 0x000fe20000000000 */
[----:B--2---:R-:W-:-:S02]  /*be010*/  IMAD R12, R14, UR50, RZ ;  /* 0x000000320e0c7c24 */ /* 0x004fc4000f8e02ff */
[C---:B---3--:R-:W-:Y:S01]  /*be020*/  IMAD R0, R15.reuse, UR31, RZ ;  /* 0x0000001f0f007c24 */ /* 0x048fe2000f8e02ff */
[----:B------:R-:W-:-:S04]  /*be030*/  ISETP.GE.AND P3, PT, R15, UR26, PT ;  /* 0x0000001a0f007c0c */ /* 0x000fc8000bf66270 */
[----:B------:R-:W-:Y:S02]  /*be040*/  IADD3 R48, P4, PT, R0, UR28, RZ ;  /* 0x0000001c00307c10 */ /* 0x000fe4000ff9e0ff */
[----:B------:R-:W-:Y:S01]  /*be050*/  ISETP.LT.AND P3, PT, R14, UR45, !P3 ;  /* 0x0000002d0e007c0c */ /* 0x000fe2000df61270 */
[----:B------:R-:W2:Y:S01]  /*be060*/  LDCU UR45, c[0x0][0x3b8] ;  /* 0x00007700ff2d77ac */ /* 0x000ea20008000800 */
[----:B-1----:R-:W-:Y:S02]  /*be070*/  LEA.HI.X.SX32 R4, R0, UR29, 0x1, P4 ;  /* 0x0000001d00047c11 */ /* 0x002fe4000a0f0eff */
[----:B------:R-:W-:Y:S01]  /*be080*/  SHF.R.S32.HI R59, RZ, 0x1f, R12 ;  /* 0x0000001fff3b7819 */ /* 0x000fe2000001140c */
[----:B------:R-:W1:Y:S01]  /*be090*/  LDCU.64 UR28, c[0x0][0x390] ;  /* 0x00007200ff1c77ac */ /* 0x000e620008000a00 */
[----:B------:R-:W-:Y:S02]  /*be0a0*/  IADD3 R2, P5, PT, R12, R48, RZ ;  /* 0x000000300c027210 */ /* 0x000fe40007fbe0ff */
[----:B----4-:R-:W-:-:S03]  /*be0b0*/  PRMT R6, R21, 0x7770, RZ ;  /* 0x0000777015067816 */ /* 0x010fc600000000ff */
[----:B------:R-:W-:Y:S01]  /*be0c0*/  IMAD.X R3, R59, 0x1, R4, P5 ;  /* 0x000000013b037824 */ /* 0x000fe200028e0604 */
[----:B------:R-:W-:-:S04]  /*be0d0*/  PRMT R52, R21, 0x7771, RZ ;  /* 0x0000777115347816 */ /* 0x000fc800000000ff */
[----:B------:R3:W-:Y:S01]  /*be0e0*/  @P3 STG.E.U8 desc[UR36][R2.64], R6 ;  /* 0x0000000602003986 */ /* 0x0007e2000c101124 */
[----:B------:R-:W-:Y:S02]  /*be0f0*/  IMAD R5, R39, UR47, RZ ;  /* 0x0000002f27057c24 */ /* 0x000fe4000f8e02ff */
[C---:B------:R-:W-:Y:S01]  /*be100*/  IMAD R7, R11.reuse, UR51, RZ ;  /* 0x000000330b077c24 */ /* 0x040fe2000f8e02ff */
[----:B------:R-:W-:Y:S01]  /*be110*/  ISETP.GE.AND P1, PT, R11, UR30, PT ;  /* 0x0000001e0b007c0c */ /* 0x000fe2000bf26270 */
[----:B------:R-:W4:Y:S03]  /*be120*/  LDCU.64 UR30, c[0x0][0x398] ;  /* 0x00007300ff1e77ac */ /* 0x000f260008000a00 */
[C---:B------:R-:W-:Y:S01]  /*be130*/  IADD3 R49, P4, PT, R7.reuse, UR42, RZ ;  /* 0x0000002a07317c10 */ /* 0x040fe2000ff9e0ff */
[----:B---3--:R-:W-:Y:S01]  /*be140*/  IMAD R3, R38, UR46, RZ ;  /* 0x0000002e26037c24 */ /* 0x008fe2000f8e02ff */
[----:B------:R-:W-:Y:S01]  /*be150*/  ISETP.LT.AND P1, PT, R14, UR41, !P1 ;  /* 0x000000290e007c0c */ /* 0x000fe2000cf21270 */
[----:B------:R-:W3:Y:S01]  /*be160*/  LDCU.64 UR50, c[0x0][0x390] ;  /* 0x00007200ff3277ac */ /* 0x000ee20008000a00 */
[----:B------:R-:W-:-:S02]  /*be170*/  LEA.HI.X.SX32 R7, R7, UR43, 0x1, P4 ;  /* 0x0000002b07077c11 */ /* 0x000fc4000a0f0eff */
[----:B------:R-:W-:Y:S01]  /*be180*/  IADD3 R50, P4, PT, R12, R49, RZ ;  /* 0x000000310c327210 */ /* 0x000fe20007f9e0ff */
[----:B------:R-:W0:Y:S04]  /*be190*/  LDCU.64 UR42, c[0x0][0x398] ;  /* 0x00007300ff2a77ac */ /* 0x000e280008000a00 */
[----:B------:R-:W-:Y:S01]  /*be1a0*/  IMAD.X R51, R59, 0x1, R7, P4 ;  /* 0x000000013b337824 */ /* 0x000fe200020e0607 */
[----:B------:R-:W-:Y:S01]  /*be1b0*/  IADD3 R56, P3, PT, R5, UR32, RZ ;  /* 0x0000002005387c10 */ /* 0x000fe2000ff7e0ff */
[----:B------:R-:W2:Y:S03]  /*be1c0*/  LDCU.64 UR46, c[0x0][0x390] ;  /* 0x00007200ff2e77ac */ /* 0x000ea60008000a00 */
[----:B------:R0:W-:Y:S01]  /*be1d0*/  @P1 STG.E.U8 desc[UR36][R50.64], R52 ;  /* 0x0000003432001986 */ /* 0x0001e2000c101124 */
[----:B------:R-:W-:-:S02]  /*be1e0*/  ISETP.GE.AND P1, PT, R39, UR34, PT ;  /* 0x0000002227007c0c */ /* 0x000fc4000bf26270 */
[----:B------:R-:W-:Y:S01]  /*be1f0*/  PRMT R54, R21, 0x7772, RZ ;  /* 0x0000777215367816 */ /* 0x000fe200000000ff */
[----:B------:R-:W-:Y:S01]  /*be200*/  IMAD R0, R55, 0x80, R0 ;  /* 0x0000008037007824 */ /* 0x000fe200078e0200 */
[----:B------:R-:W-:Y:S01]  /*be210*/  LEA.HI.X.SX32 R5, R5, UR33, 0x1, P3 ;  /* 0x0000002105057c11 */ /* 0x000fe200098f0eff */
[----:B------:R-:W2:Y:S01]  /*be220*/  LDCU.64 UR32, c[0x0][0x398] ;  /* 0x00007300ff2077ac */ /* 0x000ea20008000a00 */
[----:B----4-:R-:W-:Y:S02]  /*be230*/  ISETP.GE.AND P3, PT, R38, UR30, PT ;  /* 0x0000001e26007c0c */ /* 0x010fe4000bf66270 */
[C---:B------:R-:W-:Y:S01]  /*be240*/  ISETP.LT.AND P1, PT, R14.reuse, UR39, !P1 ;  /* 0x000000270e007c0c */ /* 0x040fe2000cf21270 */
[----:B------:R-:W4:Y:S01]  /*be250*/  LDCU UR41, c[0x0][0x3b8] ;  /* 0x00007700ff2977ac */ /* 0x000f220008000800 */
[----:B-1----:R-:W-:Y:S02]  /*be260*/  IADD3 R2, P4, PT, R3, UR28, RZ ;  /* 0x0000001c03027c10 */ /* 0x002fe4000ff9e0ff */
[----:B0-----:R-:W-:-:S02]  /*be270*/  ISETP.LT.AND P3, PT, R14, UR43, !P3 ;  /* 0x0000002b0e007c0c */ /* 0x001fc4000df61270 */
[----:B------:R-:W-:Y:S02]  /*be280*/  IADD3 R52, P5, PT, R12, R56, RZ ;  /* 0x000000380c347210 */ /* 0x000fe40007fbe0ff */
[----:B------:R-:W-:Y:S01]  /*be290*/  PRMT R6, R21, 0x7773, RZ ;  /* 0x0000777315067816 */ /* 0x000fe200000000ff */
[----:B------:R-:W-:Y:S01]  /*be2a0*/  IMAD R58, R58, 0x20, R0 ;  /* 0x000000203a3a7824 */ /* 0x000fe200078e0200 */
[----:B------:R-:W-:Y:S01]  /*be2b0*/  LEA.HI.X.SX32 R3, R3, UR29, 0x1, P4 ;  /* 0x0000001d03037c11 */ /* 0x000fe2000a0f0eff */
[----:B------:R-:W0:Y:S01]  /*be2c0*/  LDCU.64 UR28, c[0x0][0x398] ;  /* 0x00007300ff1c77ac */ /* 0x000e220008000a00 */
[----:B------:R-:W-:Y:S01]  /*be2d0*/  IADD3 R50, P4, PT, R12, R2, RZ ;  /* 0x000000020c327210 */ /* 0x000fe20007f9e0ff */
[C---:B------:R-:W-:Y:S01]  /*be2e0*/  IMAD.X R53, R59.reuse, 0x1, R5, P5 ;  /* 0x000000013b357824 */ /* 0x040fe200028e0605 */
[----:B------:R-:W4:Y:S01]  /*be2f0*/  LDL.LU R21, [R1+0x50] ;  /* 0x0000500001157983 */ /* 0x000f220000300800 */
[----:B------:R-:W-:Y:S01]  /*be300*/  PRMT R60, R32, 0x7770, RZ ;  /* 0x00007770203c7816 */ /* 0x000fe200000000ff */
[----:B------:R-:W1:Y:S01]  /*be310*/  LDCU UR30, c[0x0][0x3b8] ;  /* 0x00007700ff1e77ac */ /* 0x000e620008000800 */
[----:B------:R-:W-:Y:S01]  /*be320*/  IMAD.X R51, R59, 0x1, R3, P4 ;  /* 0x000000013b337824 */ /* 0x000fe200020e0603 */
[----:B------:R-:W-:Y:S01]  /*be330*/  @P1 STG.E.U8 desc[UR36][R52.64], R54 ;  /* 0x0000003634001986 */ /* 0x000fe2000c101124 */
[----:B------:R-:W-:Y:S01]  /*be340*/  ISETP.GE.AND P1, PT, R14, UR27, PT ;  /* 0x0000001b0e007c0c */ /* 0x000fe2000bf26270 */
[----:B------:R-:W0:Y:S02]  /*be350*/  LDCU.64 UR26, c[0x0][0x398] ;  /* 0x00007300ff1a77ac */ /* 0x000e240008000a00 */
[----:B------:R3:W-:Y:S01]  /*be360*/  @P3 STG.E.U8 desc[UR36][R50.64], R6 ;  /* 0x0000000632003986 */ /* 0x0007e2000c101124 */
[----:B--2---:R-:W-:Y:S01]  /*be370*/  ISETP.LT.AND P3, PT, R34, UR32, !P1 ;  /* 0x0000002022007c0c */ /* 0x004fe2000cf61270 */
[----:B------:R-:W2:Y:S01]  /*be380*/  LDCU UR32, c[0x0][0x3b8] ;  /* 0x00007700ff2077ac */ /* 0x000ea20008000800 */
[----:B------:R-:W-:Y:S01]  /*be390*/  PRMT R61, R32, 0x7771, RZ ;  /* 0x00007771203d7816 */ /* 0x000fe200000000ff */
[----:B------:R-:W1:Y:S01]  /*be3a0*/  LDCU UR34, c[0x0][0x3b8] ;  /* 0x00007700ff2277ac */ /* 0x000e620008000800 */
[----:B------:R-:W1:Y:S01]  /*be3b0*/  LDCU UR39, c[0x0][0x3b8] ;  /* 0x00007700ff2777ac */ /* 0x000e620008000800 */
[----:B---3--:R-:W-:-:S02]  /*be3c0*/  IADD3 R50, P4, PT, R0, UR50, RZ ;  /* 0x0000003200327c10 */ /* 0x008fc4000ff9e0ff */
[----:B------:R-:W-:Y:S01]  /*be3d0*/  IADD3 R51, P5, PT, R58, UR46, RZ ;  /* 0x0000002e3a337c10 */ /* 0x000fe2000ffbe0ff */
[----:B------:R-:W3:Y:S01]  /*be3e0*/  LDCU UR43, c[0x0][0x3b8] ;  /* 0x00007700ff2b77ac */ /* 0x000ee20008000800 */
[----:B------:R-:W-:Y:S02]  /*be3f0*/  LEA.HI.X.SX32 R0, R0, UR51, 0x1, P4 ;  /* 0x0000003300007c11 */ /* 0x000fe4000a0f0eff */
[----:B------:R-:W-:Y:S01]  /*be400*/  IADD3 R54, P6, PT, R12, R50, RZ ;  /* 0x000000320c367210 */ /* 0x000fe20007fde0ff */
[----:B------:R-:W1:Y:S01]  /*be410*/  LDCU.64 UR50, c[0x0][0x398] ;  /* 0x00007300ff3277ac */ /* 0x000e620008000a00 */
[----:B0-----:R-:W-:Y:S02]  /*be420*/  ISETP.LT.AND P4, PT, R35, UR28, !P1 ;  /* 0x0000001c23007c0c */ /* 0x001fe4000cf81270 */
[----:B------:R-:W-:Y:S01]  /*be430*/  LEA.HI.X.SX32 R6, R58, UR47, 0x1, P5 ;  /* 0x0000002f3a067c11 */ /* 0x000fe2000a8f0eff */
[C---:B------:R-:W-:Y:S01]  /*be440*/  IMAD.X R55, R59.reuse, 0x1, R0, P6 ;  /* 0x000000013b377824 */ /* 0x040fe200030e0600 */
[----:B------:R-:W-:Y:S01]  /*be450*/  IADD3 R52, P5, PT, R12, R51, RZ ;  /* 0x000000330c347210 */ /* 0x000fe20007fbe0ff */
[----:B------:R-:W0:Y:S03]  /*be460*/  LDCU.64 UR46, c[0x0][0x398] ;  /* 0x00007300ff2e77ac */ /* 0x000e260008000a00 */
[----:B------:R1:W-:Y:S01]  /*be470*/  @P3 STG.E.U8 desc[UR36][R54.64], R60 ;  /* 0x0000003c36003986 */ /* 0x0003e2000c101124 */
[----:B------:R-:W-:Y:S01]  /*be480*/  IMAD.X R53, R59, 0x1, R6, P5 ;  /* 0x000000013b357824 */ /* 0x000fe200028e0606 */
[----:B------:R-:W-:Y:S01]  /*be490*/  ISETP.LT.AND P3, PT, R18, UR26, !P1 ;  /* 0x0000001a12007c0c */ /* 0x000fe2000cf61270 */
[----:B------:R-:W0:Y:S03]  /*be4a0*/  LDCU UR28, c[0x0][0x3b8] ;  /* 0x00007700ff1c77ac */ /* 0x000e260008000800 */
[----:B------:R2:W-:Y:S01]  /*be4b0*/  @P4 STG.E.U8 desc[UR36][R52.64], R61 ;  /* 0x0000003d34004986 */ /* 0x0005e2000c101124 */
[----:B------:R-:W0:Y:S01]  /*be4c0*/  LDCU UR26, c[0x0][0x3b8] ;  /* 0x00007700ff1a77ac */ /* 0x000e220008000800 */
[----:B-1----:R-:W-:-:S05]  /*be4d0*/  IMAD R54, R9, 0x20, R58 ;  /* 0x0000002009367824 */ /* 0x002fca00078e023a */
[----:B--2---:R-:W-:Y:S01]  /*be4e0*/  IADD3 R53, P4, PT, R54, UR54, RZ ;  /* 0x0000003636357c10 */ /* 0x004fe2000ff9e0ff */
[----:B------:R-:W-:-:S03]  /*be4f0*/  IMAD R52, R8, 0x20, R54 ;  /* 0x0000002008347824 */ /* 0x000fc600078e0236 */
[----:B------:R-:W-:Y:S01]  /*be500*/  LEA.HI.X.SX32 R54, R54, UR55, 0x1, P4 ;  /* 0x0000003736367c11 */ /* 0x000fe2000a0f0eff */
[----:B------:R-:W1:Y:S01]  /*be510*/  LDCU.64 UR54, c[0x0][0x398] ;  /* 0x00007300ff3677ac */ /* 0x000e620008000a00 */
[----:B------:R-:W-:Y:S02]  /*be520*/  IADD3 R60, P5, PT, R12, R53, RZ ;  /* 0x000000350c3c7210 */ /* 0x000fe40007fbe0ff */
[----:B------:R-:W-:-:S03]  /*be530*/  PRMT R8, R32, 0x7772, RZ ;  /* 0x0000777220087816 */ /* 0x000fc600000000ff */
[----:B------:R-:W-:-:S05]  /*be540*/  IMAD.X R61, R59, 0x1, R54, P5 ;  /* 0x000000013b3d7824 */ /* 0x000fca00028e0636 */
[----:B------:R2:W-:Y:S02]  /*be550*/  @P3 STG.E.U8 desc[UR36][R60.64], R8 ;  /* 0x000000083c003986 */ /* 0x0005e4000c101124 */
[----:B--2---:R-:W-:Y:S02]  /*be560*/  PRMT R60, R32, 0x7773, RZ ;  /* 0x00007773203c7816 */ /* 0x004fe400000000ff */
[----:B------:R-:W2:Y:S04]  /*be570*/  LDL.LU R32, [R1+0x190] ;  /* 0x0001900001207983 */ /* 0x000ea80000300800 */
[----:B------:R-:W3:Y:S01]  /*be580*/  LDL.LU R23, [R1+0xf4] ;  /* 0x0000f40001177983 */ /* 0x000ee20000300800 */
[----:B------:R-:W-:Y:S02]  /*be590*/  IADD3 R55, P4, PT, R52, UR52, RZ ;  /* 0x0000003434377c10 */ /* 0x000fe4000ff9e0ff */
[----:B------:R-:W-:Y:S01]  /*be5a0*/  ISETP.LT.AND P1, PT, R13, UR50, !P1 ;  /* 0x000000320d007c0c */ /* 0x000fe2000cf21270 */
[----:B------:R-:W-:Y:S01]  /*be5b0*/  VIADD R8, R12, UR60 ;  /* 0x0000003c0c087c36 */ /* 0x000fe20008000000 */
[----:B------:R-:W-:Y:S01]  /*be5c0*/  LEA.HI.X.SX32 R52, R52, UR53, 0x1, P4 ;  /* 0x0000003534347c11 */ /* 0x000fe2000a0f0eff */
[----:B------:R-:W4:Y:S01]  /*be5d0*/  LDCU.64 UR52, c[0x0][0x398] ;  /* 0x00007300ff3477ac */ /* 0x000f220008000a00 */
[----:B------:R-:W-:-:S02]  /*be5e0*/  IADD3 R58, P4, PT, R12, R55, RZ ;  /* 0x000000370c3a7210 */ /* 0x000fc40007f9e0ff */
[----:B-1----:R-:W-:Y:S01]  /*be5f0*/  ISETP.LT.AND P3, PT, R11, UR54, !P2 ;  /* 0x000000360b007c0c */ /* 0x002fe2000d761270 */
[----:B------:R-:W1:Y:S02]  /*be600*/  LDCU UR60, c[0x0][0x3b8] ;  /* 0x00007700ff3c77ac */ /* 0x000e640008000800 */
[----:B------:R-:W-:Y:S01]  /*be610*/  IMAD.X R59, R59, 0x1, R52, P4 ;  /* 0x000000013b3b7824 */ /* 0x000fe200020e0634 */
[----:B0-----:R-:W-:Y:S01]  /*be620*/  ISETP.LT.AND P4, PT, R15, UR46, !P2 ;  /* 0x0000002e0f007c0c */ /* 0x001fe2000d781270 */
[----:B------:R-:W0:Y:S01]  /*be630*/  LDCU UR46, c[0x0][0x3b8] ;  /* 0x00007700ff2e77ac */ /* 0x000e220008000800 */
[----:B------:R-:W-:Y:S02]  /*be640*/  SHF.R.S32.HI R9, RZ, 0x1f, R8 ;  /* 0x0000001fff097819 */ /* 0x000fe40000011408 */
[----:B------:R1:W-:Y:S01]  /*be650*/  @P1 STG.E.U8 desc[UR36][R58.64], R60 ;  /* 0x0000003c3a001986 */ /* 0x0003e2000c101124 */
[----:B------:R-:W0:Y:S01]  /*be660*/  LDCU UR50, c[0x0][0x3b8] ;  /* 0x00007700ff3277ac */ /* 0x000e220008000800 */
[----:B------:R-:W0:Y:S01]  /*be670*/  LDCU UR54, c[0x0][0x39c] ;  /* 0x00007380ff3677ac */ /* 0x000e220008000800 */
[----:B-1----:R-:W-:-:S02]  /*be680*/  IADD3 R60, P1, PT, R8, R48, RZ ;  /* 0x00000030083c7210 */ /* 0x002fc40007f3e0ff */
[----:B------:R-:W-:-:S03]  /*be690*/  IADD3 R58, P5, PT, R8, R49, RZ ;  /* 0x00000031083a7210 */ /* 0x000fc60007fbe0ff */
[C---:B------:R-:W-:Y:S02]  /*be6a0*/  IMAD.X R61, R9.reuse, 0x1, R4, P1 ;  /* 0x00000001093d7824 */ /* 0x040fe400008e0604 */
[----:B------:R-:W-:Y:S01]  /*be6b0*/  IMAD.X R59, R9, 0x1, R7, P5 ;  /* 0x00000001093b7824 */ /* 0x000fe200028e0607 */
[----:B------:R-:W-:Y:S01]  /*be6c0*/  ISETP.LT.AND P1, PT, R38, UR48, !P2 ;  /* 0x0000003026007c0c */ /* 0x000fe2000d721270 */
[----:B------:R-:W1:Y:S01]  /*be6d0*/  LDCU UR48, c[0x0][0x3b8] ;  /* 0x00007700ff3077ac */ /* 0x000e620008000800 */
[C---:B----4-:R-:W-:Y:S02]  /*be6e0*/  PRMT R16, R21.reuse, 0x7770, RZ ;  /* 0x0000777015107816 */ /* 0x050fe400000000ff */
[----:B------:R-:W-:-:S03]  /*be6f0*/  PRMT R12, R21, 0x7771, RZ ;  /* 0x00007771150c7816 */ /* 0x000fc600000000ff */
[----:B------:R4:W-:Y:S01]  /*be700*/  @P4 STG.E.U8 desc[UR36][R60.64], R16 ;  /* 0x000000103c004986 */ /* 0x0009e2000c101124 */
[----:B------:R-:W-:Y:S01]  /*be710*/  ISETP.LT.AND P4, PT, R39, UR52, !P2 ;  /* 0x0000003427007c0c */ /* 0x000fe2000d781270 */
[----:B------:R-:W0:Y:S02]  /*be720*/  LDCU UR52, c[0x0][0x3b8] ;  /* 0x00007700ff3477ac */ /* 0x000e240008000800 */
[----:B------:R1:W-:Y:S01]  /*be730*/  @P3 STG.E.U8 desc[UR36][R58.64], R12 ;  /* 0x0000000c3a003986 */ /* 0x0003e2000c101124 */
[C---:B----4-:R-:W-:Y:S02]  /*be740*/  IADD3 R60, P5, PT, R8.reuse, R56, RZ ;  /* 0x00000038083c7210 */ /* 0x050fe40007fbe0ff */
[----:B------:R-:W-:Y:S02]  /*be750*/  PRMT R16, R21, 0x7772, RZ ;  /* 0x0000777215107816 */ /* 0x000fe400000000ff */
[----:B-1----:R-:W-:Y:S01]  /*be760*/  IADD3 R58, P6, PT, R8, R2, RZ ;  /* 0x00000002083a7210 */ /* 0x002fe20007fde0ff */
[----:B------:R-:W-:Y:S01]  /*be770*/  IMAD.X R61, R9, 0x1, R5, P5 ;  /* 0x00000001093d7824 */ /* 0x000fe200028e0605 */
[----:B------:R-:W-:-:S03]  /*be780*/  PRMT R12, R21, 0x7773, RZ ;  /* 0x00007773150c7816 */ /* 0x000fc600000000ff */
[----:B------:R-:W-:Y:S01]  /*be790*/  IMAD.X R59, R9, 0x1, R3, P6 ;  /* 0x00000001093b7824 */ /* 0x000fe200030e0603 */
[----:B------:R1:W-:Y:S01]  /*be7a0*/  @P4 STG.E.U8 desc[UR36][R60.64], R16 ;  /* 0x000000103c004986 */ /* 0x0003e2000c101124 */
[----:B------:R-:W-:Y:S01]  /*be7b0*/  ISETP.LT.AND P3, PT, R34, UR44, !P2 ;  /* 0x0000002c22007c0c */ /* 0x000fe2000d761270 */
[----:B------:R-:W4:Y:S01]  /*be7c0*/  LDCU UR44, c[0x0][0x3b8] ;  /* 0x00007700ff2c77ac */ /* 0x000f220008000800 */
[----:B------:R-:W-:Y:S01]  /*be7d0*/  ISETP.LT.AND P5, PT, R35, UR40, !P2 ;  /* 0x0000002823007c0c */ /* 0x000fe2000d7a1270 */
[----:B------:R0:W-:Y:S01]  /*be7e0*/  @P1 STG.E.U8 desc[UR36][R58.64], R12 ;  /* 0x0000000c3a001986 */ /* 0x0001e2000c101124 */
[----:B-1----:R-:W-:Y:S01]  /*be7f0*/  IADD3 R60, P6, PT, R8, R50, RZ ;  /* 0x00000032083c7210 */ /* 0x002fe20007fde0ff */
[----:B------:R-:W1:Y:S01]  /*be800*/  LDCU UR40, c[0x0][0x3b8] ;  /* 0x00007700ff2877ac */ /* 0x000e620008000800 */
[----:B0-----:R-:W-:-:S03]  /*be810*/  VIADD R58, R14, 0x2 ;  /* 0x000000020e3a7836 */ /* 0x001fc60000000000 */
[C---:B------:R-:W-:Y:S01]  /*be820*/  IMAD.X R61, R9.reuse, 0x1, R0, P6 ;  /* 0x00000001093d7824 */ /* 0x040fe200030e0600 */
[C---:B------:R-:W-:Y:S01]  /*be830*/  IADD3 R20, P6, PT, R8.reuse, R51, RZ ;  /* 0x0000003308147210 */ /* 0x040fe20007fde0ff */
[----:B------:R-:W-:Y:S01]  /*be840*/  VIADD R59, R8, UR60 ;  /* 0x0000003c083b7c36 */ /* 0x000fe20008000000 */
[----:B------:R-:W-:Y:S01]  /*be850*/  ISETP.GE.AND P1, PT, R58, UR35, PT ;  /* 0x000000233a007c0c */ /* 0x000fe2000bf26270 */
[----:B------:R-:W0:Y:S02]  /*be860*/  LDCU UR60, c[0x0][0x3b8] ;  /* 0x00007700ff3c77ac */ /* 0x000e240008000800 */
[----:B------:R-:W-:Y:S01]  /*be870*/  IMAD.X R21, R9, 0x1, R6, P6 ;  /* 0x0000000109157824 */ /* 0x000fe200030e0606 */
[----:B------:R-:W-:Y:S01]  /*be880*/  ISETP.LT.AND P4, PT, R18, UR38, !P2 ;  /* 0x0000002612007c0c */ /* 0x000fe2000d781270 */
[----:B------:R-:W0:Y:S01]  /*be890*/  LDCU UR38, c[0x0][0x3b8] ;  /* 0x00007700ff2677ac */ /* 0x000e220008000800 */
[----:B------:R-:W-:Y:S02]  /*be8a0*/  ISETP.LT.AND P2, PT, R13, UR42, !P2 ;  /* 0x0000002a0d007c0c */ /* 0x000fe4000d741270 */
[C---:B--2---:R-:W-:Y:S01]  /*be8b0*/  PRMT R58, R32.reuse, 0x7770, RZ ;  /* 0x00007770203a7816 */ /* 0x044fe200000000ff */
[----:B------:R-:W2:Y:S01]  /*be8c0*/  LDCU UR35, c[0x0][0x3b8] ;  /* 0x00007700ff2377ac */ /* 0x000ea20008000800 */
[----:B------:R-:W-:-:S03]  /*be8d0*/  PRMT R12, R32, 0x7771, RZ ;  /* 0x00007771200c7816 */ /* 0x000fc600000000ff */
[----:B------:R0:W-:Y:S01]  /*be8e0*/  @P3 STG.E.U8 desc[UR36][R60.64], R58 ;  /* 0x0000003a3c003986 */ /* 0x0001e2000c101124 */
[C---:B------:R-:W-:Y:S01]  /*be8f0*/  IADD3 R16, P3, PT, R8.reuse, R53, RZ ;  /* 0x0000003508107210 */ /* 0x040fe20007f7e0ff */
[----:B------:R-:W1:Y:S02]  /*be900*/  LDCU UR42, c[0x0][0x3b8] ;  /* 0x00007700ff2a77ac */ /* 0x000e640008000800 */
[----:B------:R-:W-:Y:S02]  /*be910*/  @P5 STG.E.U8 desc[UR36][R20.64], R12 ;  /* 0x0000000c14005986 */ /* 0x000fe4000c101124 */
[C---:B------:R-:W-:Y:S01]  /*be920*/  IMAD.X R17, R9.reuse, 0x1, R54, P3 ;  /* 0x0000000109117824 */ /* 0x040fe200018e0636 */
[----:B0-----:R-:W-:Y:S02]  /*be930*/  IADD3 R60, P5, PT, R8, R55, RZ ;  /* 0x00000037083c7210 */ /* 0x001fe40007fbe0ff */
[C---:B------:R-:W-:Y:S02]  /*be940*/  PRMT R8, R32.reuse, 0x7772, RZ ;  /* 0x0000777220087816 */ /* 0x040fe400000000ff */
[----:B------:R-:W-:Y:S01]  /*be950*/  PRMT R58, R32, 0x7773, RZ ;  /* 0x00007773203a7816 */ /* 0x000fe200000000ff */
[----:B------:R-:W-:-:S02]  /*be960*/  IMAD.X R61, R9, 0x1, R52, P5 ;  /* 0x00000001093d7824 */ /* 0x000fc400028e0634 */
[----:B------:R-:W-:Y:S04]  /*be970*/  @P4 STG.E.U8 desc[UR36][R16.64], R8 ;  /* 0x0000000810004986 */ /* 0x000fe8000c101124 */
[----:B------:R0:W-:Y:S02]  /*be980*/  @P2 STG.E.U8 desc[UR36][R60.64], R58 ;  /* 0x0000003a3c002986 */ /* 0x0001e4000c101124 */
[----:B0-----:R-:W-:Y:S01]  /*be990*/  VIADD R58, R59, UR60 ;  /* 0x0000003c3b3a7c36 */ /* 0x001fe20008000000 */
[----:B------:R-:W0:Y:S01]  /*be9a0*/  LDCU UR60, c[0x0][0x3b8] ;  /* 0x00007700ff3c77ac */ /* 0x000e220008000800 */
[----:B------:R-:W-:Y:S02]  /*be9b0*/  ISETP.LT.AND P6, PT, R15, UR4, !P1 ;  /* 0x000000040f007c0c */ /* 0x000fe4000cfc1270 */
[----:B------:R-:W-:-:S02]  /*be9c0*/  SHF.R.S32.HI R8, RZ, 0x1f, R59 ;  /* 0x0000001fff087819 */ /* 0x000fc4000001143b */
[----:B---3--:R-:W-:Y:S02]  /*be9d0*/  PRMT R9, R23, 0x7770, RZ ;  /* 0x0000777017097816 */ /* 0x008fe400000000ff */
[----:B------:R-:W-:Y:S01]  /*be9e0*/  ISETP.LT.AND P3, PT, R11, UR5, !P1 ;  /* 0x000000050b007c0c */ /* 0x000fe2000cf61270 */
[----:B------:R-:W3:Y:S01]  /*be9f0*/  LDCU UR5, c[0x0][0x39c] ;  /* 0x00007380ff0577ac */ /* 0x000ee20008000800 */
[----:B------:R-:W-:Y:S02]  /*bea00*/  IADD3 R60, P2, PT, R59, R48, RZ ;  /* 0x000000303b3c7210 */ /* 0x000fe40007f5e0ff */
[----:B------:R-:W-:Y:S01]  /*bea10*/  PRMT R17, R23, 0x7771, RZ ;  /* 0x0000777117117816 */ /* 0x000fe200000000ff */
[----:B------:R-:W-:Y:S01]  /*bea20*/  VIADD R16, R14, 0x4 ;  /* 0x000000040e107836 */ /* 0x000fe20000000000 */
[----:B------:R-:W-:Y:S01]  /*bea30*/  ISETP.LT.AND P4, PT, R39, UR6, !P1 ;  /* 0x0000000627007c0c */ /* 0x000fe2000cf81270 */
[----:B------:R-:W-:Y:S01]  /*bea40*/  IMAD.X R61, R8, 0x1, R4, P2 ;  /* 0x00000001083d7824 */ /* 0x000fe200010e0604 */
[----:B------:R-:W1:Y:S01]  /*bea50*/  LDCU UR6, c[0x0][0x39c] ;  /* 0x00007380ff0677ac */ /* 0x000e620008000800 */
[----:B0-----:R-:W-:-:S03]  /*bea60*/  VIADD R12, R58, UR60 ;  /* 0x0000003c3a0c7c36 */ /* 0x001fc60008000000 */
[----:B------:R0:W-:Y:S01]  /*bea70*/  @P6 STG.E.U8 desc[UR36][R60.64], R9 ;  /* 0x000000093c006986 */ /* 0x0001e2000c101124 */
[----:B------:R-:W-:Y:S01]  /*bea80*/  ISETP.LT.AND P5, PT, R38, UR7, !P1 ;  /* 0x0000000726007c0c */ /* 0x000fe2000cfa1270 */
[----:B------:R-:W1:Y:S01]  /*bea90*/  LDCU UR4, c[0x0][0x3b8] ;  /* 0x00007700ff0477ac */ /* 0x000e620008000800 */
[----:B------:R-:W-:Y:S01]  /*beaa0*/  VIADD R21, R12, UR77 ;  /* 0x0000004d0c157c36 */ /* 0x000fe20008000000 */
[----:B------:R-:W1:Y:S01]  /*beab0*/  LDCU UR7, c[0x0][0x39c] ;  /* 0x00007380ff0777ac */ /* 0x000e620008000800 */
[----:B------:R-:W1:Y:S02]  /*beac0*/  LDCU UR60, c[0x0][0x39c] ;  /* 0x00007380ff3c77ac */ /* 0x000e640008000800 */
[----:B0-----:R-:W-:Y:S01]  /*bead0*/  VIADD R9, R21, UR76 ;  /* 0x0000004c15097c36 */ /* 0x001fe20008000000 */
[----:B------:R-:W-:Y:S01]  /*beae0*/  IADD3 R60, P6, PT, R59, R49, RZ ;  /* 0x000000313b3c7210 */ /* 0x000fe20007fde0ff */
[----:B------:R-:W-:Y:S01]  /*beaf0*/  VIADD R61, R14, 0x3 ;  /* 0x000000030e3d7836 */ /* 0x000fe20000000000 */
[----:B------:R-:W0:Y:S02]  /*beb00*/  LDCU UR77, c[0x0][0x39c] ;  /* 0x00007380ff4d77ac */ /* 0x000e240008000800 */
[----:B------:R1:W-:Y:S01]  /*beb10*/  STL [R1+0x1b0], R9 ;  /* 0x0001b00901007387 */ /* 0x0003e20000100800 */
[----:B------:R-:W0:Y:S01]  /*beb20*/  LDCU UR76, c[0x0][0x39c] ;  /* 0x00007380ff4c77ac */ /* 0x000e220008000800 */
[----:B-1----:R-:W-:Y:S01]  /*beb30*/  VIADD R9, R9, UR75 ;  /* 0x0000004b09097c36 */ /* 0x002fe20008000000 */
[----:B------:R-:W-:Y:S01]  /*beb40*/  ISETP.GE.AND P2, PT, R61, UR31, PT ;  /* 0x0000001f3d007c0c */ /* 0x000fe2000bf46270 */
[----:B------:R-:W1:Y:S03]  /*beb50*/  LDCU UR75, c[0x0][0x39c] ;  /* 0x00007380ff4b77ac */ /* 0x000e660008000800 */
[----:B------:R-:W-:Y:S01]  /*beb60*/  STL [R1+0x190], R9 ;  /* 0x0001900901007387 */ /* 0x000fe20000100800 */
[----:B------:R-:W-:Y:S01]  /*beb70*/  IMAD.X R61, R8, 0x1, R7, P6 ;  /* 0x00000001083d7824 */ /* 0x000fe200030e0607 */
[----:B------:R-:W0:Y:S02]  /*beb80*/  LDCU UR31, c[0x0][0x39c] ;  /* 0x00007380ff1f77ac */ /* 0x000e240008000800 */
[----:B------:R-:W2:Y:S04]  /*beb90*/  LDL.LU R32, [R1+0xd4] ;  /* 0x0000d40001207983 */ /* 0x000ea80000300800 */
[----:B------:R0:W-:Y:S01]  /*beba0*/  @P3 STG.E.U8 desc[UR36][R60.64], R17 ;  /* 0x000000113c003986 */ /* 0x0001e2000c101124 */
[----:B---3--:R-:W-:Y:S01]  /*bebb0*/  ISETP.GE.AND P3, PT, R16, UR5, PT ;  /* 0x0000000510007c0c */ /* 0x008fe2000bf66270 */
[----:B------:R-:W-:Y:S01]  /*bebc0*/  VIADD R57, R9, UR74 ;  /* 0x0000004a09397c36 */ /* 0x000fe20008000000 */
[----:B------:R-:W-:-:S02]  /*bebd0*/  PRMT R16, R23, 0x7772, RZ ;  /* 0x0000777217107816 */ /* 0x000fc400000000ff */
[----:B0-----:R-:W-:Y:S01]  /*bebe0*/  IADD3 R60, P6, PT, R59, R56, RZ ;  /* 0x000000383b3c7210 */ /* 0x001fe20007fde0ff */
[----:B------:R-:W-:Y:S01]  /*bebf0*/  VIADD R9, R14, 0x5 ;  /* 0x000000050e097836 */ /* 0x000fe20000000000 */
[----:B------:R-:W0:Y:S03]  /*bec00*/  LDCU UR5, c[0x0][0x39c] ;  /* 0x00007380ff0577ac */ /* 0x000e260008000800 */
[----:B------:R-:W-:Y:S01]  /*bec10*/  IMAD.X R61, R8, 0x1, R5, P6 ;  /* 0x00000001083d7824 */ /* 0x000fe200030e0605 */
[----:B------:R-:W3:Y:S04]  /*bec20*/  LDCU UR74, c[0x0][0x39c] ;  /* 0x00007380ff4a77ac */ /* 0x000ee80008000800 */
[----:B------:R0:W-:Y:S01]  /*bec30*/  @P4 STG.E.U8 desc[UR36][R60.64], R16 ;  /* 0x000000103c004986 */ /* 0x0001e2000c101124 */
[----:B------:R-:W-:Y:S01]  /*bec40*/  VIADD R47, R57, UR73 ;  /* 0x00000049392f7c36 */ /* 0x000fe20008000000 */
[----:B------:R-:W-:Y:S01]  /*bec50*/  ISETP.GE.AND P4, PT, R9, UR6, PT ;  /* 0x0000000609007c0c */ /* 0x000fe2000bf86270 */
[----:B------:R-:W1:Y:S01]  /*bec60*/  LDCU UR73, c[0x0][0x398] ;  /* 0x00007300ff4977ac */ /* 0x000e620008000800 */
[----:B------:R-:W-:-:S02]  /*bec70*/  PRMT R9, R23, 0x7773, RZ ;  /* 0x0000777317097816 */ /* 0x000fc400000000ff */
[----:B0-----:R-:W-:Y:S01]  /*bec80*/  IADD3 R60, P6, PT, R59, R2, RZ ;  /* 0x000000023b3c7210 */ /* 0x001fe20007fde0ff */
[----:B------:R-:W-:Y:S01]  /*bec90*/  VIADD R20, R47, UR72 ;  /* 0x000000482f147c36 */ /* 0x000fe20008000000 */
[----:B------:R-:W0:Y:S03]  /*beca0*/  LDCU UR72, c[0x0][0x398] ;  /* 0x00007300ff4877ac */ /* 0x000e260008000800 */
[C---:B------:R-:W-:Y:S01]  /*becb0*/  IMAD.X R61, R8.reuse, 0x1, R3, P6 ;  /* 0x00000001083d7824 */ /* 0x040fe200030e0603 */
[C---:B------:R-:W-:Y:S01]  /*becc0*/  IADD3 R28, P6, PT, R59.reuse, R50, RZ ;  /* 0x000000323b1c7210 */ /* 0x040fe20007fde0ff */
[----:B------:R-:W0:Y:S03]  /*becd0*/  LDCU UR6, c[0x0][0x39c] ;  /* 0x00007380ff0677ac */ /* 0x000e260008000800 */
[----:B------:R1:W-:Y:S01]  /*bece0*/  @P5 STG.E.U8 desc[UR36][R60.64], R9 ;  /* 0x000000093c005986 */ /* 0x0003e2000c101124 */
[----:B------:R-:W-:Y:S01]  /*becf0*/  IMAD.X R29, R8, 0x1, R0, P6 ;  /* 0x00000001081d7824 */ /* 0x000fe200030e0600 */
[----:B------:R-:W-:-:S02]  /*bed00*/  IADD3 R26, P6, PT, R59, R53, RZ ;  /* 0x000000353b1a7210 */ /* 0x000fc40007fde0ff */
[----:B------:R-:W-:Y:S04]  /*bed10*/  STL [R1+0x454c], R20 ;  /* 0x00454c1401007387 */ /* 0x000fe80000100800 */
[----:B------:R-:W3:Y:S01]  /*bed20*/  LDL.LU R23, [R1+0x54] ;  /* 0x0000540001177983 */ /* 0x000ee20000300800 */
[----:B-1----:R-:W-:Y:S02]  /*bed30*/  IADD3 R60, P5, PT, R59, R51, RZ ;  /* 0x000000333b3c7210 */ /* 0x002fe40007fbe0ff */
[----:B------:R-:W-:-:S03]  /*bed40*/  SHF.R.S32.HI R9, RZ, 0x1f, R58 ;  /* 0x0000001fff097819 */ /* 0x000fc6000001143a */
[----:B------:R-:W-:Y:S01]  /*bed50*/  IMAD.X R61, R8, 0x1, R6, P5 ;  /* 0x00000001083d7824 */ /* 0x000fe200028e0606 */
[----:B------:R-:W-:Y:S01]  /*bed60*/  IADD3 R16, P5, PT, R58, R48, RZ ;  /* 0x000000303a107210 */ /* 0x000fe20007fbe0ff */
[----:B------:R-:W-:Y:S01]  /*bed70*/  IMAD.X R27, R8, 0x1, R54, P6 ;  /* 0x00000001081b7824 */ /* 0x000fe200030e0636 */
[----:B------:R-:W-:Y:S01]  /*bed80*/  ISETP.LT.AND P6, PT, R34, UR73, !P1 ;  /* 0x0000004922007c0c */ /* 0x000fe2000cfc1270 */
[----:B------:R-:W-:Y:S01]  /*bed90*/  VIADD R45, R20, UR71 ;  /* 0x00000047142d7c36 */ /* 0x000fe20008000000 */
[----:B------:R-:W1:Y:S01]  /*beda0*/  LDCU UR71, c[0x0][0x398] ;  /* 0x00007300ff4777ac */ /* 0x000e620008000800 */
[----:B------:R-:W-:Y:S01]  /*bedb0*/  IMAD.X R17, R9, 0x1, R4, P5 ;  /* 0x0000000109117824 */ /* 0x000fe200028e0604 */
[----:B------:R-:W-:Y:S01]  /*bedc0*/  IADD3 R24, P5, PT, R58, R49, RZ ;  /* 0x000000313a187210 */ /* 0x000fe20007fbe0ff */
[----:B------:R-:W-:Y:S01]  /*bedd0*/  VIADD R46, R45, UR70 ;  /* 0x000000462d2e7c36 */ /* 0x000fe20008000000 */
[----:B------:R-:W1:Y:S03]  /*bede0*/  LDCU UR70, c[0x0][0x398] ;  /* 0x00007300ff4677ac */ /* 0x000e660008000800 */
[----:B------:R-:W-:Y:S01]  /*bedf0*/  IMAD.X R25, R9, 0x1, R7, P5 ;  /* 0x0000000109197824 */ /* 0x000fe200028e0607 */
[----:B0-----:R-:W-:Y:S01]  /*bee00*/  ISETP.LT.AND P5, PT, R35, UR72, !P1 ;  /* 0x0000004823007c0c */ /* 0x001fe2000cfa1270 */
[----:B------:R-:W-:Y:S01]  /*bee10*/  VIADD R43, R46, UR69 ;  /* 0x000000452e2b7c36 */ /* 0x000fe20008000000 */
[----:B------:R-:W-:Y:S01]  /*bee20*/  STL.64 [R1+0x4550], R46 ;  /* 0x0045502e01007387 */ /* 0x000fe20000100a00 */
[----:B------:R-:W0:Y:S02]  /*bee30*/  LDCU UR69, c[0x0][0x398] ;  /* 0x00007300ff4577ac */ /* 0x000e240008000800 */
[----:B------:R-:W-:Y:S01]  /*bee40*/  VIADD R44, R43, UR68 ;  /* 0x000000442b2c7c36 */ /* 0x000fe20008000000 */
[----:B------:R-:W0:Y:S03]  /*bee50*/  LDCU UR68, c[0x0][0x398] ;  /* 0x00007300ff4477ac */ /* 0x000e260008000800 */
[----:B------:R-:W-:Y:S01]  /*bee60*/  VIADD R42, R44, UR67 ;  /* 0x000000432c2a7c36 */ /* 0x000fe20008000000 */
[----:B------:R-:W-:Y:S01]  /*bee70*/  STL.64 [R1+0x4540], R44 ;  /* 0x0045402c01007387 */ /* 0x000fe20000100a00 */
[----:B------:R-:W0:Y:S03]  /*bee80*/  LDCU UR67, c[0x0][0x398] ;  /* 0x00007300ff4377ac */ /* 0x000e260008000800 */
[----:B------:R-:W-:Y:S01]  /*bee90*/  STL.64 [R1+0x4538], R42 ;  /* 0x0045382a01007387 */ /* 0x000fe20000100a00 */
[C---:B--2---:R-:W-:Y:S01]  /*beea0*/  PRMT R19, R32.reuse, 0x7770, RZ ;  /* 0x0000777020137816 */ /* 0x044fe200000000ff */
[----:B------:R-:W2:Y:S04]  /*beeb0*/  LDCU UR73, c[0x0][0x39c] ;  /* 0x00007380ff4977ac */ /* 0x000ea80008000800 */
[----:B------:R0:W-:Y:S01]  /*beec0*/  @P6 STG.E.U8 desc[UR36][R28.64], R19 ;  /* 0x000000131c006986 */ /* 0x0001e2000c101124 */
[----:B------:R-:W1:Y:S01]  /*beed0*/  LDCU UR72, c[0x0][0x39c] ;  /* 0x00007380ff4877ac */ /* 0x000e620008000800 */
[----:B0-----:R-:W-:-:S05]  /*beee0*/  PRMT R19, R32, 0x7771, RZ ;  /* 0x0000777120137816 */ /* 0x001fca00000000ff */
[----:B------:R0:W-:Y:S02]  /*beef0*/  @P5 STG.E.U8 desc[UR36][R60.64], R19 ;  /* 0x000000133c005986 */ /* 0x0001e4000c101124 */
[----:B0-----:R-:W-:Y:S02]  /*bef00*/  IADD3 R60, P5, PT, R59, R55, RZ ;  /* 0x000000373b3c7210 */ /* 0x001fe40007fbe0ff */
[C---:B------:R-:W-:Y:S02]  /*bef10*/  PRMT R61, R32.reuse, 0x7772, RZ ;  /* 0x00007772203d7816 */ /* 0x040fe400000000ff */
[----:B------:R-:W-:Y:S01]  /*bef20*/  PRMT R59, R32, 0x7773, RZ ;  /* 0x00007773203b7816 */ /* 0x000fe200000000ff */
[----:B------:R-:W-:Y:S02]  /*bef30*/  IMAD.MOV.U32 R32, RZ, RZ, R33 ;  /* 0x000000ffff207224 */ /* 0x000fe400078e0021 */
[----:B------:R-:W2:Y:S01]  /*bef40*/  LDL.LU R33, [R1+0x194] ;  /* 0x0001940001217983 */ /* 0x000ea20000300800 */
[----:B-1----:R-:W-:Y:S01]  /*bef50*/  ISETP.LT.AND P6, PT, R18, UR71, !P1 ;  /* 0x0000004712007c0c */ /* 0x002fe2000cfc1270 */
[----:B------:R-:W-:Y:S01]  /*bef60*/  VIADD R41, R42, UR66 ;  /* 0x000000422a297c36 */ /* 0x000fe20008000000 */
[----:B------:R-:W-:Y:S01]  /*bef70*/  ISETP.LT.AND P1, PT, R13, UR70, !P1 ;  /* 0x000000460d007c0c */ /* 0x000fe2000cf21270 */
[----:B------:R-:W0:Y:S02]  /*bef80*/  LDCU UR66, c[0x0][0x398] ;  /* 0x00007300ff4277ac */ /* 0x000e240008000800 */
[----:B------:R-:W-:Y:S01]  /*bef90*/  VIADD R29, R41, UR65 ;  /* 0x00000041291d7c36 */ /* 0x000fe20008000000 */
[----:B------:R-:W1:Y:S01]  /*befa0*/  LDCU UR65, c[0x0][0x398] ;  /* 0x00007300ff4177ac */ /* 0x000e620008000800 */
[----:B------:R-:W0:Y:S06]  /*befb0*/  LDCU UR71, c[0x0][0x39c] ;  /* 0x00007380ff4777ac */ /* 0x000e2c0008000800 */
[----:B------:R0:W-:Y:S01]  /*befc0*/  @P6 STG.E.U8 desc[UR36][R26.64], R61 ;  /* 0x0000003d1a006986 */ /* 0x0001e2000c101124 */
[----:B------:R-:W-:Y:S01]  /*befd0*/  VIADD R40, R29, UR64 ;  /* 0x000000401d287c36 */ /* 0x000fe20008000000 */
[----:B------:R-:W0:Y:S01]  /*befe0*/  LDCU UR64, c[0x0][0x398] ;  /* 0x00007300ff4077ac */ /* 0x000e220008000800 */
[----:B--2---:R-:W-:Y:S01]  /*beff0*/  PRMT R19, R33, 0x7773, RZ ;  /* 0x0000777321137816 */ /* 0x004fe200000000ff */
[----:B0-----:R-:W-:Y:S01]  /*bf000*/  IMAD.X R61, R8, 0x1, R52, P5 ;  /* 0x00000001083d7824 */ /* 0x001fe200028e0634 */
[----:B------:R-:W-:Y:S01]  /*bf010*/  ISETP.LT.AND P5, PT, R15, UR69, !P2 ;  /* 0x000000450f007c0c */ /* 0x000fe2000d7a1270 */
[----:B------:R-:W-:Y:S01]  /*bf020*/  STL.64 [R1+0x4558], R40 ;  /* 0x0045582801007387 */ /* 0x000fe20000100a00 */
[----:B------:R-:W-:Y:S01]  /*bf030*/  IADD3 R26, P6, PT, R58, R56, RZ ;  /* 0x000000383a1a7210 */ /* 0x000fe20007fde0ff */
[----:B------:R-:W-:Y:S01]  /*bf040*/  VIADD R28, R40, UR63 ;  /* 0x0000003f281c7c36 */ /* 0x000fe20008000000 */
[----:B------:R-:W-:Y:S01]  /*bf050*/  SHF.R.S32.HI R8, RZ, 0x1f, R12 ;  /* 0x0000001fff087819 */ /* 0x000fe2000001140c */
[----:B------:R3:W-:Y:S01]  /*bf060*/  @P1 STG.E.U8 desc[UR36][R60.64], R59 ;  /* 0x0000003b3c001986 */ /* 0x0007e2000c101124 */
[----:B------:R-:W-:Y:S01]  /*bf070*/  ISETP.LT.AND P1, PT, R11, UR68, !P2 ;  /* 0x000000440b007c0c */ /* 0x000fe2000d721270 */
[----:B------:R-:W0:Y:S02]  /*bf080*/  LDCU UR70, c[0x0][0x39c] ;  /* 0x00007380ff4677ac */ /* 0x000e240008000800 */
[----:B------:R-:W2:Y:S01]  /*bf090*/  LDL.LU R37, [R1+0xf8] ;  /* 0x0000f80001257983 */ /* 0x000ea20000300800 */
[----:B------:R-:W-:Y:S01]  /*bf0a0*/  IMAD.X R27, R9, 0x1, R5, P6 ;  /* 0x00000001091b7824 */ /* 0x000fe200030e0605 */
[----:B------:R-:W-:Y:S01]  /*bf0b0*/  SHF.R.S32.HI R42, RZ, 0x1f, R21 ;  /* 0x0000001fff2a7819 */ /* 0x000fe20000011415 */
[----:B------:R-:W0:Y:S01]  /*bf0c0*/  LDCU UR69, c[0x0][0x39c] ;  /* 0x00007380ff4577ac */ /* 0x000e220008000800 */
[----:B------:R-:W0:Y:S01]  /*bf0d0*/  LDCU UR68, c[0x0][0x39c] ;  /* 0x00007380ff4477ac */ /* 0x000e220008000800 */
[----:B---3--:R-:W-:Y:S01]  /*bf0e0*/  PRMT R59, R23, 0x7770, RZ ;  /* 0x00007770173b7816 */ /* 0x008fe200000000ff */
[----:B------:R-:W3:Y:S04]  /*bf0f0*/  LDCU UR63, c[0x0][0x39c] ;  /* 0x00007380ff3f77ac */ /* 0x000ee80008000800 */
[----:B------:R0:W-:Y:S01]  /*bf100*/  @P5 STG.E.U8 desc[UR36][R16.64], R59 ;  /* 0x0000003b10005986 */ /* 0x0001e2000c101124 */
[----:B------:R-:W-:Y:S01]  /*bf110*/  ISETP.LT.AND P5, PT, R39, UR67, !P2 ;  /* 0x0000004327007c0c */ /* 0x000fe2000d7a1270 */
[----:B------:R-:W1:Y:S01]  /*bf120*/  LDCU UR67, c[0x0][0x398] ;  /* 0x00007300ff4377ac */ /* 0x000e620008000800 */
[----:B------:R-:W-:-:S02]  /*bf130*/  IADD3 R60, P6, PT, R58, R2, RZ ;  /* 0x000000023a3c7210 */ /* 0x000fc40007fde0ff */
[----:B0-----:R-:W-:-:S05]  /*bf140*/  PRMT R59, R23, 0x7771, RZ ;  /* 0x00007771173b7816 */ /* 0x001fca00000000ff */
[----:B------:R0:W-:Y:S01]  /*bf150*/  @P1 STG.E.U8 desc[UR36][R24.64], R59 ;  /* 0x0000003b18001986 */ /* 0x0001e2000c101124 */
[----:B------:R-:W-:Y:S01]  /*bf160*/  ISETP.LT.AND P1, PT, R38, UR66, !P2 ;  /* 0x0000004226007c0c */ /* 0x000fe2000d721270 */
[----:B------:R-:W-:Y:S01]  /*bf170*/  IMAD.X R61, R9, 0x1, R3, P6 ;  /* 0x00000001093d7824 */ /* 0x000fe200030e0603 */
[----:B------:R-:W-:Y:S01]  /*bf180*/  IADD3 R16, P6, PT, R58, R50, RZ ;  /* 0x000000323a107210 */ /* 0x000fe20007fde0ff */
[----:B------:R-:W2:Y:S01]  /*bf190*/  LDCU UR66, c[0x0][0x39c] ;  /* 0x00007380ff4277ac */ /* 0x000ea20008000800 */
[----:B0-----:R-:W-:-:S05]  /*bf1a0*/  PRMT R59, R23, 0x7772, RZ ;  /* 0x00007772173b7816 */ /* 0x001fca00000000ff */
[----:B------:R0:W-:Y:S01]  /*bf1b0*/  @P5 STG.E.U8 desc[UR36][R26.64], R59 ;  /* 0x0000003b1a005986 */ /* 0x0001e2000c101124 */
[----:B-1----:R-:W-:Y:S01]  /*bf1c0*/  ISETP.LT.AND P5, PT, R34, UR65, !P2 ;  /* 0x0000004122007c0c */ /* 0x002fe2000d7a1270 */
[----:B------:R-:W-:Y:S01]  /*bf1d0*/  IMAD.X R17, R9, 0x1, R0, P6 ;  /* 0x0000000109117824 */ /* 0x000fe200030e0600 */
[----:B0-----:R-:W-:Y:S01]  /*bf1e0*/  PRMT R59, R23, 0x7773, RZ ;  /* 0x00007773173b7816 */ /* 0x001fe200000000ff */
[----:B------:R-:W0:Y:S04]  /*bf1f0*/  LDCU UR65, c[0x0][0x398] ;  /* 0x00007300ff4177ac */ /* 0x000e280008000800 */
[----:B------:R1:W-:Y:S02]  /*bf200*/  @P1 STG.E.U8 desc[UR36][R60.64], R59 ;  /* 0x0000003b3c001986 */ /* 0x0003e4000c101124 */
[----:B-1----:R-:W-:-:S02]  /*bf210*/  PRMT R59, R33, 0x7770, RZ ;  /* 0x00007770213b7816 */ /* 0x002fc400000000ff */
[----:B------:R-:W-:-:S03]  /*bf220*/  PRMT R60, R33, 0x7771, RZ ;  /* 0x00007771213c7816 */ /* 0x000fc600000000ff */
[----:B------:R1:W-:Y:S02]  /*bf230*/  @P5 STG.E.U8 desc[UR36][R16.64], R59 ;  /* 0x0000003b10005986 */ /* 0x0003e4000c101124 */
[----:B-1----:R-:W-:Y:S02]  /*bf240*/  PRMT R59, R33, 0x7772, RZ ;  /* 0x00007772213b7816 */ /* 0x002fe400000000ff */
[----:B------:R-:W3:Y:S04]  /*bf250*/  LDL.LU R33, [R1+0xd8] ;  /* 0x0000d80001217983 */ /* 0x000ee80000300800 */
[----:B------:R-:W4:Y:S04]  /*bf260*/  LDL.LU R47, [R1+0x1b0] ;  /* 0x0001b000012f7983 */ /* 0x000f280000300800 */
[----:B------:R-:W4:Y:S01]  /*bf270*/  LDL.LU R45, [R1+0x190] ;  /* 0x00019000012d7983 */ /* 0x000f220000300800 */
[----:B------:R-:W-:-:S02]  /*bf280*/  IADD3 R24, P6, PT, R58, R51, RZ ;  /* 0x000000333a187210 */ /* 0x000fc40007fde0ff */
[----:B------:R-:W-:Y:S01]  /*bf290*/  ISETP.LT.AND P1, PT, R35, UR64, !P2 ;  /* 0x0000004023007c0c */ /* 0x000fe2000d721270 */
[----:B------:R-:W1:Y:S02]  /*bf2a0*/  LDCU UR64, c[0x0][0x398] ;  /* 0x00007300ff4077ac */ /* 0x000e640008000800 */
[C---:B------:R-:W-:Y:S01]  /*bf2b0*/  IMAD.X R25, R9.reuse, 0x1, R6, P6 ;  /* 0x0000000109197824 */ /* 0x040fe200030e0606 */
[----:B------:R-:W-:Y:S01]  /*bf2c0*/  IADD3 R22, P6, PT, R58, R53, RZ ;  /* 0x000000353a167210 */ /* 0x000fe20007fde0ff */
[----:B------:R-:W-:Y:S01]  /*bf2d0*/  VIADD R27, R28, UR62 ;  /* 0x0000003e1c1b7c36 */ /* 0x000fe20008000000 */
[----:B------:R-:W-:Y:S01]  /*bf2e0*/  STL.64 [R1+0x4530], R10 ;  /* 0x0045300a01007387 */ /* 0x000fe20000100a00 */
[----:B------:R-:W2:Y:S02]  /*bf2f0*/  LDCU UR62, c[0x0][0x39c] ;  /* 0x00007380ff3e77ac */ /* 0x000ea40008000800 */
[----:B------:R-:W-:Y:S01]  /*bf300*/  IMAD.X R23, R9, 0x1, R54, P6 ;  /* 0x0000000109177824 */ /* 0x000fe200030e0636 */
[----:B------:R-:W-:Y:S01]  /*bf310*/  ISETP.LT.AND P6, PT, R18, UR67, !P2 ;  /* 0x0000004312007c0c */ /* 0x000fe2000d7c1270 */
[----:B------:R-:W-:Y:S01]  /*bf320*/  VIADD R17, R27, UR61 ;  /* 0x0000003d1b117c36 */ /* 0x000fe20008000000 */
[----:B------:R-:W1:Y:S01]  /*bf330*/  LDCU UR61, c[0x0][0x398] ;  /* 0x00007300ff3d77ac */ /* 0x000e620008000800 */
[----:B0-----:R-:W-:Y:S01]  /*bf340*/  ISETP.LT.AND P2, PT, R13, UR65, !P2 ;  /* 0x000000410d007c0c */ /* 0x001fe2000d741270 */
[----:B------:R0:W-:Y:S01]  /*bf350*/  @P1 STG.E.U8 desc[UR36][R24.64], R60 ;  /* 0x0000003c18001986 */ /* 0x0001e2000c101124 */
[----:B------:R-:W2:Y:S01]  /*bf360*/  LDCU UR65, c[0x0][0x398] ;  /* 0x00007300ff4177ac */ /* 0x000ea20008000800 */
[----:B-1----:R-:W-:Y:S01]  /*bf370*/  ISETP.LT.AND P5, PT, R15, UR64, !P3 ;  /* 0x000000400f007c0c */ /* 0x002fe2000dfa1270 */
[----:B------:R-:W1:Y:S06]  /*bf380*/  LDCU UR67, c[0x0][0x39c] ;  /* 0x00007380ff4377ac */ /* 0x000e6c0008000800 */
[----:B------:R1:W-:Y:S01]  /*bf390*/  @P6 STG.E.U8 desc[UR36][R22.64], R59 ;  /* 0x0000003b16006986 */ /* 0x0003e2000c101124 */
[----:B------:R-:W2:Y:S01]  /*bf3a0*/  LDCU UR64, c[0x0][0x39c] ;  /* 0x00007380ff4077ac */ /* 0x000ea20008000800 */
[----:B0-----:R-:W-:-:S05]  /*bf3b0*/  IADD3 R60, P1, PT, R58, R55, RZ ;  /* 0x000000373a3c7210 */ /* 0x001fca0007f3e0ff */
[----:B------:R-:W-:Y:S01]  /*bf3c0*/  IMAD.X R61, R9, 0x1, R52, P1 ;  /* 0x00000001093d7824 */ /* 0x000fe200008e0634 */
[----:B------:R-:W-:Y:S01]  /*bf3d0*/  IADD3 R58, P1, PT, R12, R48, RZ ;  /* 0x000000300c3a7210 */ /* 0x000fe20007f3e0ff */
[----:B-1----:R-:W-:-:S03]  /*bf3e0*/  VIADD R23, R17, UR8 ;  /* 0x0000000811177c36 */ /* 0x002fc60008000000 */
[----:B------:R0:W-:Y:S01]  /*bf3f0*/  @P2 STG.E.U8 desc[UR36][R60.64], R19 ;  /* 0x000000133c002986 */ /* 0x0001e2000c101124 */
[----:B------:R-:W-:Y:S01]  /*bf400*/  IMAD.X R59, R8, 0x1, R4, P1 ;  /* 0x00000001083b7824 */ /* 0x000fe200008e0604 */
[----:B------:R-:W1:Y:S01]  /*bf410*/  LDCU UR8, c[0x0][0x39c] ;  /* 0x00007380ff0877ac */ /* 0x000e620008000800 */
[----:B------:R-:W-:Y:S01]  /*bf420*/  VIADD R16, R23, UR9 ;  /* 0x0000000917107c36 */ /* 0x000fe20008000000 */
[----:B------:R-:W1:Y:S01]  /*bf430*/  LDCU UR9, c[0x0][0x398] ;  /* 0x00007300ff0977ac */ /* 0x000e620008000800 */
[----:B------:R-:W-:Y:S01]  /*bf440*/  ISETP.LT.AND P2, PT, R11, UR61, !P3 ;  /* 0x0000003d0b007c0c */ /* 0x000fe2000df41270 */
[----:B------:R-:W1:Y:S01]  /*bf450*/  LDCU UR61, c[0x0][0x398] ;  /* 0x00007300ff3d77ac */ /* 0x000e620008000800 */
[----:B0-----:R-:W-:-:S05]  /*bf460*/  IADD3 R60, P1, PT, R12, R49, RZ ;  /* 0x000000310c3c7210 */ /* 0x001fca0007f3e0ff */
[----:B------:R-:W-:Y:S02]  /*bf470*/  IMAD.X R61, R8, 0x1, R7, P1 ;  /* 0x00000001083d7824 */ /* 0x000fe400008e0607 */
[----:B------:R-:W-:Y:S01]  /*bf480*/  VIADD R22, R16, UR10 ;  /* 0x0000000a10167c36 */ /* 0x000fe20008000000 */
[----:B------:R-:W0:Y:S03]  /*bf490*/  LDCU UR10, c[0x0][0x39c] ;  /* 0x00007380ff0a77ac */ /* 0x000e260008000800 */
[----:B------:R-:W-:Y:S01]  /*bf4a0*/  VIADD R26, R22, UR11 ;  /* 0x0000000b161a7c36 */ /* 0x000fe20008000000 */
[----:B------:R-:W0:Y:S03]  /*bf4b0*/  LDCU UR11, c[0x0][0x39c] ;  /* 0x00007380ff0b77ac */ /* 0x000e260008000800 */
[----:B------:R-:W-:Y:S01]  /*bf4c0*/  VIADD R25, R26, UR12 ;  /* 0x0000000c1a197c36 */ /* 0x000fe20008000000 */
[----:B------:R-:W0:Y:S01]  /*bf4d0*/  LDCU UR12, c[0x0][0x39c] ;  /* 0x00007380ff0c77ac */ /* 0x000e220008000800 */
[----:B--2---:R-:W-:-:S05]  /*bf4e0*/  PRMT R9, R37, 0x7770, RZ ;  /* 0x0000777025097816 */ /* 0x004fca00000000ff */
[----:B------:R2:W-:Y:S01]  /*bf4f0*/  @P5 STG.E.U8 desc[UR36][R58.64], R9 ;  /* 0x000000093a005986 */ /* 0x0005e2000c101124 */
[----:B------:R-:W-:Y:S01]  /*bf500*/  ISETP.LT.AND P5, PT, R39, UR65, !P3 ;  /* 0x0000004127007c0c */ /* 0x000fe2000dfa1270 */
[----:B------:R-:W0:Y:S01]  /*bf510*/  LDCU UR65, c[0x0][0x398] ;  /* 0x00007300ff4177ac */ /* 0x000e220008000800 */
[----:B------:R-:W-:Y:S02]  /*bf520*/  PRMT R19, R37, 0x7771, RZ ;  /* 0x0000777125137816 */ /* 0x000fe400000000ff */
[----:B--2---:R-:W-:-:S03]  /*bf530*/  IADD3 R58, P1, PT, R12, R56, RZ ;  /* 0x000000380c3a7210 */ /* 0x004fc60007f3e0ff */
[----:B------:R2:W-:Y:S01]  /*bf540*/  @P2 STG.E.U8 desc[UR36][R60.64], R19 ;  /* 0x000000133c002986 */ /* 0x0005e2000c101124 */
[----:B------:R-:W-:Y:S02]  /*bf550*/  PRMT R9, R37, 0x7772, RZ ;  /* 0x0000777225097816 */ /* 0x000fe400000000ff */
[----:B-1----:R-:W-:Y:S01]  /*bf560*/  ISETP.LT.AND P2, PT, R38, UR9, !P3 ;  /* 0x0000000926007c0c */ /* 0x002fe2000df41270 */
[----:B------:R-:W-:Y:S01]  /*bf570*/  IMAD.X R59, R8, 0x1, R5, P1 ;  /* 0x00000001083b7824 */ /* 0x000fe200008e0605 */
[----:B------:R-:W1:Y:S04]  /*bf580*/  LDCU UR9, c[0x0][0x398] ;  /* 0x00007300ff0977ac */ /* 0x000e680008000800 */
[----:B------:R0:W-:Y:S01]  /*bf590*/  @P5 STG.E.U8 desc[UR36][R58.64], R9 ;  /* 0x000000093a005986 */ /* 0x0001e2000c101124 */
[----:B--2---:R-:W-:-:S02]  /*bf5a0*/  IADD3 R60, P1, PT, R12, R2, RZ ;  /* 0x000000020c3c7210 */ /* 0x004fc40007f3e0ff */
[----:B------:R-:W-:Y:S01]  /*bf5b0*/  ISETP.LT.AND P5, PT, R34, UR61, !P3 ;  /* 0x0000003d22007c0c */ /* 0x000fe2000dfa1270 */
[----:B------:R-:W2:Y:S02]  /*bf5c0*/  LDCU UR61, c[0x0][0x398] ;  /* 0x00007300ff3d77ac */ /* 0x000ea40008000800 */
[----:B------:R-:W-:Y:S01]  /*bf5d0*/  IMAD.X R61, R8, 0x1, R3, P1 ;  /* 0x00000001083d7824 */ /* 0x000fe200008e0603 */
[----:B0-----:R-:W-:Y:S02]  /*bf5e0*/  IADD3 R58, P1, PT, R12, R50, RZ ;  /* 0x000000320c3a7210 */ /* 0x001fe40007f3e0ff */
[----:B------:R-:W-:-:S03]  /*bf5f0*/  PRMT R9, R37, 0x7773, RZ ;  /* 0x0000777325097816 */ /* 0x000fc600000000ff */
[----:B------:R-:W-:Y:S02]  /*bf600*/  IMAD.X R59, R8, 0x1, R0, P1 ;  /* 0x00000001083b7824 */ /* 0x000fe400008e0600 */
[----:B------:R0:W-:Y:S01]  /*bf610*/  @P2 STG.E.U8 desc[UR36][R60.64], R9 ;  /* 0x000000093c002986 */ /* 0x0001e2000c101124 */
[----:B------:R-:W-:Y:S01]  /*bf620*/  ISETP.LT.AND P2, PT, R35, UR65, !P3 ;  /* 0x0000004123007c0c */ /* 0x000fe2000df41270 */
[----:B------:R-:W1:Y:S01]  /*bf630*/  LDCU UR65, c[0x0][0x398] ;  /* 0x00007300ff4177ac */ /* 0x000e620008000800 */
[----:B------:R-:W-:Y:S01]  /*bf640*/  VIADD R19, R25, UR13 ;  /* 0x0000000d19137c36 */ /* 0x000fe20008000000 */
[----:B------:R-:W1:Y:S01]  /*bf650*/  LDCU UR13, c[0x0][0x39c] ;  /* 0x00007380ff0d77ac */ /* 0x000e620008000800 */
[----:B0-----:R-:W-:-:S05]  /*bf660*/  IADD3 R60, P1, PT, R12, R51, RZ ;  /* 0x000000330c3c7210 */ /* 0x001fca0007f3e0ff */
[----:B------:R-:W-:Y:S02]  /*bf670*/  IMAD.X R61, R8, 0x1, R6, P1 ;  /* 0x00000001083d7824 */ /* 0x000fe400008e0606 */
[----:B------:R-:W-:Y:S01]  /*bf680*/  VIADD R24, R19, UR14 ;  /* 0x0000000e13187c36 */ /* 0x000fe20008000000 */
[----:B------:R-:W0:Y:S01]  /*bf690*/  LDCU UR14, c[0x0][0x398] ;  /* 0x00007300ff0e77ac */ /* 0x000e220008000800 */
[----:B------:R-:W-:Y:S01]  /*bf6a0*/  IMAD.MOV.U32 R9, RZ, RZ, R32 ;  /* 0x000000ffff097224 */ /* 0x000fe200078e0020 */
[----:B---3--:R-:W-:-:S05]  /*bf6b0*/  PRMT R20, R33, 0x7770, RZ ;  /* 0x0000777021147816 */ /* 0x008fca00000000ff */
[----:B------:R3:W-:Y:S01]  /*bf6c0*/  @P5 STG.E.U8 desc[UR36][R58.64], R20 ;  /* 0x000000143a005986 */ /* 0x0007e2000c101124 */
[----:B-1----:R-:W-:Y:S02]  /*bf6d0*/  ISETP.LT.AND P5, PT, R18, UR9, !P3 ;  /* 0x0000000912007c0c */ /* 0x002fe4000dfa1270 */
[C---:B------:R-:W-:Y:S02]  /*bf6e0*/  PRMT R30, R33.reuse, 0x7771, RZ ;  /* 0x00007771211e7816 */ /* 0x040fe400000000ff */
[----:B---3--:R-:W-:Y:S02]  /*bf6f0*/  IADD3 R58, P1, PT, R12, R53, RZ ;  /* 0x000000350c3a7210 */ /* 0x008fe40007f3e0ff */
[----:B------:R-:W-:Y:S02]  /*bf700*/  PRMT R20, R33, 0x7772, RZ ;  /* 0x0000777221147816 */ /* 0x000fe400000000ff */
[----:B------:R-:W-:Y:S01]  /*bf710*/  PRMT R10, R9, 0x7771, RZ ;  /* 0x00007771090a7816 */ /* 0x000fe200000000ff */
[----:B------:R-:W-:Y:S01]  /*bf720*/  IMAD.X R59, R8, 0x1, R54, P1 ;  /* 0x00000001083b7824 */ /* 0x000fe200008e0636 */
[----:B--2---:R-:W-:Y:S01]  /*bf730*/  ISETP.LT.AND P3, PT, R13, UR61, !P3 ;  /* 0x0000003d0d007c0c */ /* 0x004fe2000df61270 */
[----:B------:R-:W1:Y:S01]  /*bf740*/  LDCU UR61, c[0x0][0x398] ;  /* 0x00007300ff3d77ac */ /* 0x000e620008000800 */
[----:B------:R2:W-:Y:S01]  /*bf750*/  @P2 STG.E.U8 desc[UR36][R60.64], R30 ;  /* 0x0000001e3c002986 */ /* 0x0005e2000c101124 */
[----:B----4-:R-:W-:Y:S01]  /*bf760*/  SHF.R.S32.HI R43, RZ, 0x1f, R47 ;  /* 0x0000001fff2b7819 */ /* 0x010fe2000001142f */
[----:B------:R-:W-:Y:S01]  /*bf770*/  VIADD R18, R24, UR15 ;  /* 0x0000000f18127c36 */ /* 0x000fe20008000000 */
[----:B------:R-:W3:Y:S01]  /*bf780*/  LDCU UR9, c[0x0][0x39c] ;  /* 0x00007380ff0977ac */ /* 0x000ee20008000800 */
[----:B------:R4:W-:Y:S01]  /*bf790*/  @P5 STG.E.U8 desc[UR36][R58.64], R20 ;  /* 0x000000143a005986 */ /* 0x0009e2000c101124 */
[----:B------:R-:W-:Y:S01]  /*bf7a0*/  ISETP.LT.AND P5, PT, R15, UR65, !P4 ;  /* 0x000000410f007c0c */ /* 0x000fe2000e7a1270 */
[----:B------:R-:W1:Y:S01]  /*bf7b0*/  LDCU UR15, c[0x0][0x39c] ;  /* 0x00007380ff0f77ac */ /* 0x000e620008000800 */
[----:B------:R-:W1:Y:S01]  /*bf7c0*/  LDCU UR65, c[0x0][0x39c] ;  /* 0x00007380ff4177ac */ /* 0x000e620008000800 */
[----:B--2---:R-:W-:-:S02]  /*bf7d0*/  IADD3 R30, P1, PT, R12, R55, RZ ;  /* 0x000000370c1e7210 */ /* 0x004fc40007f3e0ff */
[----:B------:R-:W-:Y:S02]  /*bf7e0*/  IADD3 R60, P2, PT, R21, R48, RZ ;  /* 0x00000030153c7210 */ /* 0x000fe40007f5e0ff */
[----:B------:R-:W-:Y:S01]  /*bf7f0*/  PRMT R12, R33, 0x7773, RZ ;  /* 0x00007773210c7816 */ /* 0x000fe200000000ff */
[----:B------:R-:W-:Y:S01]  /*bf800*/  IMAD.X R31, R8, 0x1, R52, P1 ;  /* 0x00000001081f7824 */ /* 0x000fe200008e0634 */
[----:B------:R-:W-:Y:S01]  /*bf810*/  PRMT R8, R9, 0x7770, RZ ;  /* 0x0000777009087816 */ /* 0x000fe200000000ff */
[----:B------:R-:W-:-:S03]  /*bf820*/  IMAD.X R61, R42, 0x1, R4, P2 ;  /* 0x000000012a3d7824 */ /* 0x000fc600010e0604 */
[----:B------:R2:W-:Y:S01]  /*bf830*/  @P3 STG.E.U8 desc[UR36][R30.64], R12 ;  /* 0x0000000c1e003986 */ /* 0x0005e2000c101124 */
[----:B0-----:R-:W-:Y:S01]  /*bf840*/  ISETP.LT.AND P3, PT, R11, UR14, !P4 ;  /* 0x0000000e0b007c0c */ /* 0x001fe2000e761270 */
[----:B----4-:R-:W-:Y:S01]  /*bf850*/  VIADD R58, R18, UR16 ;  /* 0x00000010123a7c36 */ /* 0x010fe20008000000 */
[----:B------:R-:W0:Y:S01]  /*bf860*/  LDCU UR16, c[0x0][0x39c] ;  /* 0x00007380ff1077ac */ /* 0x000e220008000800 */
[----:B------:R4:W-:Y:S01]  /*bf870*/  @P5 STG.E.U8 desc[UR36][R60.64], R8 ;  /* 0x000000083c005986 */ /* 0x0009e2000c101124 */
[----:B-1----:R-:W-:Y:S02]  /*bf880*/  ISETP.LT.AND P5, PT, R39, UR61, !P4 ;  /* 0x0000003d27007c0c */ /* 0x002fe4000e7a1270 */
[C---:B--2---:R-:W-:Y:S02]  /*bf890*/  IADD3 R30, P1, PT, R21.reuse, R49, RZ ;  /* 0x00000031151e7210 */ /* 0x044fe40007f3e0ff */
[----:B------:R-:W-:Y:S01]  /*bf8a0*/  IADD3 R12, P2, PT, R21, R56, RZ ;  /* 0x00000038150c7210 */ /* 0x000fe20007f5e0ff */
[----:B------:R-:W-:Y:S01]  /*bf8b0*/  VIADD R59, R58, UR17 ;  /* 0x000000113a3b7c36 */ /* 0x000fe20008000000 */
[----:B----4-:R-:W-:Y:S01]  /*bf8c0*/  PRMT R61, R9, 0x7772, RZ ;  /* 0x00007772093d7816 */ /* 0x010fe200000000ff */
[C---:B------:R-:W-:Y:S01]  /*bf8d0*/  IMAD.X R31, R42.reuse, 0x1, R7, P1 ;  /* 0x000000012a1f7824 */ /* 0x040fe200008e0607 */
[----:B------:R-:W1:Y:S01]  /*bf8e0*/  LDCU UR61, c[0x0][0x398] ;  /* 0x00007300ff3d77ac */ /* 0x000e620008000800 */
[----:B------:R-:W-:Y:S01]  /*bf8f0*/  IMAD.X R13, R42, 0x1, R5, P2 ;  /* 0x000000012a0d7824 */ /* 0x000fe200010e0605 */
[----:B------:R-:W-:-:S02]  /*bf900*/  IADD3 R36, P1, PT, R21, R53, RZ ;  /* 0x0000003515247210 */ /* 0x000fc40007f3e0ff */
[----:B------:R2:W-:Y:S01]  /*bf910*/  @P3 STG.E.U8 desc[UR36][R30.64], R10 ;  /* 0x0000000a1e003986 */ /* 0x0005e2000c101124 */
[----:B------:R-:W4:Y:S03]  /*bf920*/  LDCU UR17, c[0x0][0x39c] ;  /* 0x00007380ff1177ac */ /* 0x000f260008000800 */
[----:B------:R0:W-:Y:S01]  /*bf930*/  @P5 STG.E.U8 desc[UR36][R12.64], R61 ;  /* 0x0000003d0c005986 */ /* 0x0001e2000c101124 */
[C---:B------:R-:W-:Y:S01]  /*bf940*/  IMAD.X R37, R42.reuse, 0x1, R54, P1 ;  /* 0x000000012a257824 */ /* 0x040fe200008e0636 */
[----:B------:R-:W1:Y:S01]  /*bf950*/  LDCU UR14, c[0x0][0x39c] ;  /* 0x00007380ff0e77ac */ /* 0x000e620008000800 */
[C---:B--2---:R-:W-:Y:S02]  /*bf960*/  IADD3 R30, P5, PT, R21.reuse, R50, RZ ;  /* 0x00000032151e7210 */ /* 0x044fe40007fbe0ff */
[C---:B0-----:R-:W-:Y:S02]  /*bf970*/  IADD3 R12, P3, PT, R21.reuse, R2, RZ ;  /* 0x00000002150c7210 */ /* 0x041fe40007f7e0ff */
[----:B------:R-:W-:Y:S01]  /*bf980*/  IADD3 R10, P2, PT, R21, R51, RZ ;  /* 0x00000033150a7210 */ /* 0x000fe20007f5e0ff */
[----:B------:R-:W-:-:S02]  /*bf990*/  IMAD.X R31, R42, 0x1, R0, P5 ;  /* 0x000000012a1f7824 */ /* 0x000fc400028e0600 */
[C---:B------:R-:W-:Y:S01]  /*bf9a0*/  IMAD.X R13, R42.reuse, 0x1, R3, P3 ;  /* 0x000000012a0d7824 */ /* 0x040fe200018e0603 */
[----:B------:R-:W-:Y:S01]  /*bf9b0*/  IADD3 R40, P3, PT, R21, R55, RZ ;  /* 0x0000003715287210 */ /* 0x000fe20007f7e0ff */
[C---:B------:R-:W-:Y:S01]  /*bf9c0*/  IMAD.X R11, R42.reuse, 0x1, R6, P2 ;  /* 0x000000012a0b7824 */ /* 0x040fe200010e0606 */
[C---:B------:R-:W-:Y:S01]  /*bf9d0*/  IADD3 R32, P5, PT, R47.reuse, R48, RZ ;  /* 0x000000302f207210 */ /* 0x040fe20007fbe0ff */
[----:B------:R0:W-:Y:S01]  /*bf9e0*/  STL.64 [R1+0xac8], R36 ;  /* 0x000ac82401007387 */ /* 0x0001e20000100a00 */
[----:B------:R-:W-:Y:S01]  /*bf9f0*/  IADD3 R20, P2, PT, R47, R49, RZ ;  /* 0x000000312f147210 */ /* 0x000fe20007f5e0ff */
[----:B------:R-:W-:Y:S02]  /*bfa00*/  IMAD.X R41, R42, 0x1, R52, P3 ;  /* 0x000000012a297824 */ /* 0x000fe400018e0634 */
[C---:B------:R-:W-:Y:S02]  /*bfa10*/  IMAD.X R33, R43.reuse, 0x1, R4, P5 ;  /* 0x000000012b217824 */ /* 0x040fe400028e0604 */
[----:B------:R-:W-:Y:S01]  /*bfa20*/  IMAD.X R21, R43, 0x1, R7, P2 ;  /* 0x000000012b157824 */ /* 0x000fe200010e0607 */
[----:B0-----:R-:W-:Y:S01]  /*bfa30*/  IADD3 R36, P1, PT, R47, R56, RZ ;  /* 0x000000382f247210 */ /* 0x001fe20007f3e0ff */
[----:B------:R0:W-:Y:S04]  /*bfa40*/  STL.64 [R1+0xab0], R40 ;  /* 0x000ab02801007387 */ /* 0x0001e80000100a00 */
[----:B------:R-:W-:Y:S01]  /*bfa50*/  IMAD.X R37, R43, 0x1, R5, P1 ;  /* 0x000000012b257824 */ /* 0x000fe200008e0605 */
[----:B------:R2:W-:Y:S04]  /*bfa60*/  STL.64 [R1+0xaa8], R32 ;  /* 0x000aa82001007387 */ /* 0x0005e80000100a00 */
[----:B------:R1:W-:Y:S01]  /*bfa70*/  STL.64 [R1+0xaa0], R20 ;  /* 0x000aa01401007387 */ /* 0x0003e20000100a00 */
[----:B0-----:R-:W-:-:S03]  /*bfa80*/  IADD3 R40, P3, PT, R47, R2, RZ ;  /* 0x000000022f287210 */ /* 0x001fc60007f7e0ff */
[----:B------:R0:W-:Y:S01]  /*bfa90*/  STL.64 [R1+0xa98], R36 ;  /* 0x000a982401007387 */ /* 0x0001e20000100a00 */
[----:B--2---:R-:W-:Y:S01]  /*bfaa0*/  IADD3 R32, P5, PT, R47, R50, RZ ;  /* 0x000000322f207210 */ /* 0x004fe20007fbe0ff */
[----:B------:R-:W-:Y:S01]  /*bfab0*/  IMAD.X R41, R43, 0x1, R3, P3 ;  /* 0x000000012b297824 */ /* 0x000fe200018e0603 */
[----:B-1----:R-:W-:-:S03]  /*bfac0*/  IADD3 R20, P2, PT, R47, R51, RZ ;  /* 0x000000332f147210 */ /* 0x002fc60007f5e0ff */
[----:B------:R-:W-:Y:S01]  /*bfad0*/  IMAD.X R33, R43, 0x1, R0, P5 ;  /* 0x000000012b217824 */ /* 0x000fe200028e0600 */
[----:B0-----:R-:W-:Y:S01]  /*bfae0*/  IADD3 R36, P1, PT, R47, R53, RZ ;  /* 0x000000352f247210 */ /* 0x001fe20007f3e0ff */
[----:B------:R-:W-:Y:S01]  /*bfaf0*/  IMAD.X R21, R43, 0x1, R6, P2 ;  /* 0x000000012b157824 */ /* 0x000fe200010e0606 */
[----:B------:R-:W-:Y:S01]  /*bfb00*/  IADD3 R46, P3, PT, R47, R55, RZ ;  /* 0x000000372f2e7210 */ /* 0x000fe20007f7e0ff */
[----:B------:R0:W-:Y:S02]  /*bfb10*/  STL.64 [R1+0xa90], R40 ;  /* 0x000a902801007387 */ /* 0x0001e40000100a00 */
[C---:B------:R-:W-:Y:S01]  /*bfb20*/  IMAD.X R37, R43.reuse, 0x1, R54, P1 ;  /* 0x000000012b257824 */ /* 0x040fe200008e0636 */
[----:B------:R-:W-:Y:S01]  /*bfb30*/  SHF.R.S32.HI R42, RZ, 0x1f, R45 ;  /* 0x0000001fff2a7819 */ /* 0x000fe2000001142d */
[----:B------:R-:W-:Y:S01]  /*bfb40*/  IMAD.X R47, R43, 0x1, R52, P3 ;  /* 0x000000012b2f7824 */ /* 0x000fe200018e0634 */
[----:B0-----:R-:W2:Y:S04]  /*bfb50*/  LDL.LU.64 R40, [R1+0x4558] ;  /* 0x0045580001287983 */ /* 0x001ea80000300a00 */
[----:B------:R0:W-:Y:S04]  /*bfb60*/  STL.64 [R1+0xa88], R32 ;  /* 0x000a882001007387 */ /* 0x0001e80000100a00 */
[----:B------:R1:W-:Y:S04]  /*bfb70*/  STL.64 [R1+0xa80], R20 ;  /* 0x000a801401007387 */ /* 0x0003e80000100a00 */
[----:B------:R3:W-:Y:S01]  /*bfb80*/  STL.64 [R1+0xa78], R36 ;  /* 0x000a782401007387 */ /* 0x0007e20000100a00 */
[----:B0-----:R-:W-:-:S02]  /*bfb90*/  IADD3 R32, P5, PT, R45, R48, RZ ;  /* 0x000000302d207210 */ /* 0x001fc40007fbe0ff */
[----:B-1----:R-:W-:-:S03]  /*bfba0*/  IADD3 R20, P2, PT, R45, R49, RZ ;  /* 0x000000312d147210 */ /* 0x002fc60007f5e0ff */
[C---:B------:R-:W-:Y:S01]  /*bfbb0*/  IMAD.X R33, R42.reuse, 0x1, R4, P5 ;  /* 0x000000012a217824 */ /* 0x040fe200028e0604 */
[----:B---3--:R-:W-:Y:S01]  /*bfbc0*/  IADD3 R36, P1, PT, R45, R56, RZ ;  /* 0x000000382d247210 */ /* 0x008fe20007f3e0ff */
[----:B------:R0:W-:Y:S01]  /*bfbd0*/  STL.64 [R1+0xa60], R46 ;  /* 0x000a602e01007387 */ /* 0x0001e20000100a00 */
[----:B------:R-:W-:-:S03]  /*bfbe0*/  IMAD.X R21, R42, 0x1, R7, P2 ;  /* 0x000000012a157824 */ /* 0x000fc600010e0607 */
[----:B------:R-:W-:Y:S01]  /*bfbf0*/  IMAD.X R37, R42, 0x1, R5, P1 ;  /* 0x000000012a257824 */ /* 0x000fe200008e0605 */
[----:B------:R1:W-:Y:S01]  /*bfc00*/  STL.64 [R1+0xa58], R32 ;  /* 0x000a582001007387 */ /* 0x0003e20000100a00 */
[----:B0-----:R-:W-:-:S03]  /*bfc10*/  IADD3 R46, P3, PT, R45, R2, RZ ;  /* 0x000000022d2e7210 */ /* 0x001fc60007f7e0ff */
[----:B------:R0:W-:Y:S04]  /*bfc20*/  STL.64 [R1+0xa50], R20 ;  /* 0x000a501401007387 */ /* 0x0001e80000100a00 */
[----:B------:R3:W-:Y:S01]  /*bfc30*/  STL.64 [R1+0xa48], R36 ;  /* 0x000a482401007387 */ /* 0x0007e20000100a00 */
[----:B------:R-:W-:Y:S01]  /*bfc40*/  IMAD.X R47, R42, 0x1, R3, P3 ;  /* 0x000000012a2f7824 */ /* 0x000fe200018e0603 */
[C---:B-1----:R-:W-:Y:S02]  /*bfc50*/  IADD3 R32, P5, PT, R45.reuse, R50, RZ ;  /* 0x000000322d207210 */ /* 0x042fe40007fbe0ff */
[C---:B------:R-:W-:Y:S02]  /*bfc60*/  IADD3 R44, P3, PT, R45.reuse, R55, RZ ;  /* 0x000000372d2c7210 */ /* 0x040fe40007f7e0ff */
[----:B0-----:R-:W-:-:S02]  /*bfc70*/  IADD3 R20, P2, PT, R45, R51, RZ ;  /* 0x000000332d147210 */ /* 0x001fc40007f5e0ff */
[----:B---3--:R-:W-:Y:S01]  /*bfc80*/  IADD3 R36, P1, PT, R45, R53, RZ ;  /* 0x000000352d247210 */ /* 0x008fe20007f3e0ff */
[----:B------:R-:W-:Y:S01]  /*bfc90*/  IMAD.MOV.U32 R45, RZ, RZ, R42 ;  /* 0x000000ffff2d7224 */ /* 0x000fe200078e002a */
[----:B------:R0:W-:Y:S03]  /*bfca0*/  STL.64 [R1+0xa30], R46 ;  /* 0x000a302e01007387 */ /* 0x0001e60000100a00 */
[C---:B------:R-:W-:Y:S02]  /*bfcb0*/  IMAD.X R33, R45.reuse, 0x1, R0, P5 ;  /* 0x000000012d217824 */ /* 0x040fe400028e0600 */
[C---:B------:R-:W-:Y:S01]  /*bfcc0*/  IMAD.X R21, R45.reuse, 0x1, R6, P2 ;  /* 0x000000012d157824 */ /* 0x040fe200010e0606 */
[----:B0-----:R-:W3:Y:S04]  /*bfcd0*/  LDL.LU.64 R46, [R1+0x4550] ;  /* 0x00455000012e7983 */ /* 0x001ee80000300a00 */
[----:B------:R-:W-:Y:S04]  /*bfce0*/  STL.64 [R1+0xa28], R32 ;  /* 0x000a282001007387 */ /* 0x000fe80000100a00 */
[----:B------:R0:W-:Y:S04]  /*bfcf0*/  STL.64 [R1+0xa20], R20 ;  /* 0x000a201401007387 */ /* 0x0001e80000100a00 */
[----:B0-----:R-:W2:Y:S01]  /*bfd00*/  LDL.LU R20, [R1+0x454c] ;  /* 0x00454c0001147983 */ /* 0x001ea20000300800 */
[----:B------:R-:W-:-:S02]  /*bfd10*/  IMAD.X R37, R45, 0x1, R54, P1 ;  /* 0x000000012d257824 */ /* 0x000fc400008e0636 */
[----:B------:R-:W-:Y:S01]  /*bfd20*/  IMAD.X R45, R45, 0x1, R52, P3 ;  /* 0x000000012d2d7824 */ /* 0x000fe200018e0634 */
[----:B------:R-:W-:Y:S02]  /*bfd30*/  SHF.R.S32.HI R42, RZ, 0x1f, R57 ;  /* 0x0000001fff2a7819 */ /* 0x000fe40000011439 */
[C---:B------:R-:W-:Y:S01]  /*bfd40*/  IADD3 R32, P5, PT, R57.reuse, R48, RZ ;  /* 0x0000003039207210 */ /* 0x040fe20007fbe0ff */
[----:B------:R0:W-:Y:S04]  /*bfd50*/  STL.64 [R1+0xa18], R36 ;  /* 0x000a182401007387 */ /* 0x0001e80000100a00 */
[----:B------:R1:W-:Y:S01]  /*bfd60*/  STL.64 [R1+0xa10], R44 ;  /* 0x000a102c01007387 */ /* 0x0003e20000100a00 */
[----:B------:R-:W-:Y:S01]  /*bfd70*/  IMAD.X R33, R42, 0x1, R4, P5 ;  /* 0x000000012a217824 */ /* 0x000fe200028e0604 */
[----:B0-----:R-:W-:-:S02]  /*bfd80*/  IADD3 R36, P1, PT, R57, R56, RZ ;  /* 0x0000003839247210 */ /* 0x001fc40007f3e0ff */
[----:B-1----:R-:W-:-:S03]  /*bfd90*/  IADD3 R44, P3, PT, R57, R2, RZ ;  /* 0x00000002392c7210 */ /* 0x002fc60007f7e0ff */
[C---:B------:R-:W-:Y:S01]  /*bfda0*/  IMAD.X R37, R42.reuse, 0x1, R5, P1 ;  /* 0x000000012a257824 */ /* 0x040fe200008e0605 */
[----:B------:R0:W-:Y:S01]  /*bfdb0*/  STL.64 [R1+0xa08], R32 ;  /* 0x000a082001007387 */ /* 0x0001e20000100a00 */
[----:B------:R-:W-:Y:S01]  /*bfdc0*/  IMAD.X R45, R42, 0x1, R3, P3 ;  /* 0x000000012a2d7824 */ /* 0x000fe200018e0603 */
[C---:B0-----:R-:W-:Y:S01]  /*bfdd0*/  IADD3 R32, P5, PT, R57.reuse, R50, RZ ;  /* 0x0000003239207210 */ /* 0x041fe20007fbe0ff */
[----:B--2---:R-:W-:Y:S01]  /*bfde0*/  IMAD.MOV.U32 R43, RZ, RZ, R20 ;  /* 0x000000ffff2b7224 */ /* 0x004fe200078e0014 */
[----:B------:R-:W-:-:S05]  /*bfdf0*/  IADD3 R20, P2, PT, R57, R49, RZ ;  /* 0x0000003139147210 */ /* 0x000fca0007f5e0ff */
[----:B------:R-:W-:-:S05]  /*bfe00*/  IMAD.X R21, R42, 0x1, R7, P2 ;  /* 0x000000012a157824 */ /* 0x000fca00010e0607 */
[----:B------:R0:W-:Y:S04]  /*bfe10*/  STL.64 [R1+0xa00], R20 ;  /* 0x000a001401007387 */ /* 0x0001e80000100a00 */
[----:B------:R1:W-:Y:S04]  /*bfe20*/  STL.64 [R1+0x9f8], R36 ;  /* 0x0009f82401007387 */ /* 0x0003e80000100a00 */
[----:B------:R2:W-:Y:S01]  /*bfe30*/  STL.64 [R1+0x9e0], R44 ;  /* 0x0009e02c01007387 */ /* 0x0005e20000100a00 */
[C---:B0-----:R-:W-:Y:S02]  /*bfe40*/  IADD3 R20, P2, PT, R57.reuse, R51, RZ ;  /* 0x0000003339147210 */ /* 0x041fe40007f5e0ff */
[C---:B-1----:R-:W-:Y:S01]  /*bfe50*/  IADD3 R36, P1, PT, R57.reuse, R53, RZ ;  /* 0x0000003539247210 */ /* 0x042fe20007f3e0ff */
[----:B--2---:R-:W-:Y:S01]  /*bfe60*/  IMAD.MOV.U32 R45, RZ, RZ, R42 ;  /* 0x000000ffff2d7224 */ /* 0x004fe200078e002a */
[----:B------:R-:W-:-:S02]  /*bfe70*/  IADD3 R44, P3, PT, R57, R55, RZ ;  /* 0x00000037392c7210 */ /* 0x000fc40007f7e0ff */
[----:B------:R-:W2:Y:S01]  /*bfe80*/  LDL.LU R57, [R1+0x4548] ;  /* 0x0045480001397983 */ /* 0x000ea20000300800 */
[C---:B------:R-:W-:Y:S02]  /*bfe90*/  IMAD.X R33, R45.reuse, 0x1, R0, P5 ;  /* 0x000000012d217824 */ /* 0x040fe400028e0600 */
[C---:B------:R-:W-:Y:S02]  /*bfea0*/  IMAD.X R21, R45.reuse, 0x1, R6, P2 ;  /* 0x000000012d157824 */ /* 0x040fe400010e0606 */
[C---:B------:R-:W-:Y:S02]  /*bfeb0*/  IMAD.X R37, R45.reuse, 0x1, R54, P1 ;  /* 0x000000012d257824 */ /* 0x040fe400008e0636 */
[----:B------:R-:W-:Y:S01]  /*bfec0*/  IMAD.X R45, R45, 0x1, R52, P3 ;  /* 0x000000012d2d7824 */ /* 0x000fe200018e0634 */
[----:B------:R0:W-:Y:S01]  /*bfed0*/  STL.64 [R1+0x9d8], R32 ;  /* 0x0009d82001007387 */ /* 0x0001e20000100a00 */
[----:B---3--:R-:W-:-:S03]  /*bfee0*/  SHF.R.S32.HI R42, RZ, 0x1f, R47 ;  /* 0x0000001fff2a7819 */ /* 0x008fc6000001142f */
[----:B------:R1:W-:Y:S04]  /*bfef0*/  STL.64 [R1+0x9d0], R20 ;  /* 0x0009d01401007387 */ /* 0x0003e80000100a00 */
[----:B------:R3:W-:Y:S01]  /*bff00*/  STL.64 [R1+0x9c8], R36 ;  /* 0x0009c82401007387 */ /* 0x0007e20000100a00 */
[----:B0-----:R-:W-:-:S03]  /*bff10*/  IADD3 R32, P5, PT, R47, R48, RZ ;  /* 0x000000302f207210 */ /* 0x001fc60007fbe0ff */
[----:B------:R0:W-:Y:S01]  /*bff20*/  STL.64 [R1+0x9c0], R44 ;  /* 0x0009c02c01007387 */ /* 0x0001e20000100a00 */
[C---:B-1----:R-:W-:Y:S01]  /*bff30*/  IADD3 R20, P2, PT, R47.reuse, R49, RZ ;  /* 0x000000312f147210 */ /* 0x042fe20007f5e0ff */
[----:B------:R-:W-:Y:S01]  /*bff40*/  IMAD.X R33, R42, 0x1, R4, P5 ;  /* 0x000000012a217824 */ /* 0x000fe200028e0604 */
[----:B---3--:R-:W-:-:S03]  /*bff50*/  IADD3 R36, P1, PT, R47, R56, RZ ;  /* 0x000000382f247210 */ /* 0x008fc60007f3e0ff */
[C---:B------:R-:W-:Y:S01]  /*bff60*/  IMAD.X R21, R42.reuse, 0x1, R7, P2 ;  /* 0x000000012a157824 */ /* 0x040fe200010e0607 */
[C---:B0-----:R-:W-:Y:S01]  /*bff70*/  IADD3 R44, P3, PT, R47.reuse, R2, RZ ;  /* 0x000000022f2c7210 */ /* 0x041fe20007f7e0ff */
[C---:B------:R-:W-:Y:S01]  /*bff80*/  IMAD.X R37, R42.reuse, 0x1, R5, P1 ;  /* 0x000000012a257824 */ /* 0x040fe200008e0605 */
[----:B------:R0:W-:Y:S03]  /*bff90*/  STL.64 [R1+0x9b8], R32 ;  /* 0x0009b82001007387 */ /* 0x0001e60000100a00 */
[----:B------:R-:W-:Y:S01]  /*bffa0*/  IMAD.X R45, R42, 0x1, R3, P3 ;  /* 0x000000012a2d7824 */ /* 0x000fe200018e0603 */
        /* <DEDUP_REMOVED lines=8> */
[----:B0-----:R-:W-:Y:S01]  /*c0030*/  IADD3 R44, P3, PT, R47, R55, RZ ;  /* 0x000000372f2c7210 */ /* 0x001fe20007f7e0ff */
[C---:B------:R-:W-:Y:S01]  /*c0040*/  IMAD.X R37, R42.reuse, 0x1, R54, P1 ;  /* 0x000000012a257824 */ /* 0x040fe200008e0636 */
[----:B------:R0:W-:Y:S03]  /*c0050*/  STL.64 [R1+0x988], R32 ;  /* 0x0009882001007387 */ /* 0x0001e60000100a00 */
[----:B------:R-:W-:Y:S01]  /*c0060*/  IMAD.X R45, R42, 0x1, R52, P3 ;  /* 0x000000012a2d7824 */ /* 0x000fe200018e0634 */
[----:B------:R-:W-:Y:S01]  /*c0070*/  SHF.R.S32.HI R47, RZ, 0x1f, R43 ;  /* 0x0000001fff2f7819 */ /* 0x000fe2000001142b */
[----:B------:R1:W-:Y:S04]  /*c0080*/  STL.64 [R1+0x980], R20 ;  /* 0x0009801401007387 */ /* 0x0003e80000100a00 */
[----:B------:R3:W-:Y:S01]  /*c0090*/  STL.64 [R1+0x978], R36 ;  /* 0x0009782401007387 */ /* 0x0007e20000100a00 */
[----:B0-----:R-:W-:-:S03]  /*c00a0*/  IADD3 R32, P5, PT, R43, R48, RZ ;  /* 0x000000302b207210 */ /* 0x001fc60007fbe0ff */
[----:B------:R0:W-:Y:S01]  /*c00b0*/  STL.64 [R1+0x970], R44 ;  /* 0x0009702c01007387 */ /* 0x0001e20000100a00 */
[----:B-1----:R-:W-:Y:S01]  /*c00c0*/  IADD3 R20, P2, PT, R43, R49, RZ ;  /* 0x000000312b147210 */ /* 0x002fe20007f5e0ff */
[----:B------:R-:W-:Y:S01]  /*c00d0*/  IMAD.X R33, R47, 0x1, R4, P5 ;  /* 0x000000012f217824 */ /* 0x000fe200028e0604 */
[----:B---3--:R-:W-:-:S03]  /*c00e0*/  IADD3 R36, P1, PT, R43, R56, RZ ;  /* 0x000000382b247210 */ /* 0x008fc60007f3e0ff */
[----:B------:R-:W-:Y:S01]  /*c00f0*/  IMAD.X R21, R47, 0x1, R7, P2 ;  /* 0x000000012f157824 */ /* 0x000fe200010e0607 */
[----:B0-----:R-:W-:Y:S01]  /*c0100*/  IADD3 R44, P3, PT, R43, R2, RZ ;  /* 0x000000022b2c7210 */ /* 0x001fe20007f7e0ff */
[C---:B------:R-:W-:Y:S01]  /*c0110*/  IMAD.X R37, R47.reuse, 0x1, R5, P1 ;  /* 0x000000012f257824 */ /* 0x040fe200008e0605 */
[----:B------:R-:W-:Y:S03]  /*c0120*/  STL.64 [R1+0x968], R32 ;  /* 0x0009682001007387 */ /* 0x000fe60000100a00 */
[----:B------:R-:W-:Y:S01]  /*c0130*/  IMAD.X R45, R47, 0x1, R3, P3 ;  /* 0x000000012f2d7824 */ /* 0x000fe200018e0603 */
[----:B------:R-:W-:Y:S04]  /*c0140*/  STL.64 [R1+0x960], R20 ;  /* 0x0009601401007387 */ /* 0x000fe80000100a00 */
[----:B------:R-:W-:Y:S04]  /*c0150*/  STL.64 [R1+0x958], R36 ;  /* 0x0009582401007387 */ /* 0x000fe80000100a00 */
[----:B------:R0:W-:Y:S04]  /*c0160*/  STL.64 [R1+0x940], R44 ;  /* 0x0009402c01007387 */ /* 0x0001e80000100a00 */
[----:B0-----:R-:W3:Y:S01]  /*c0170*/  LDL.LU.64 R44, [R1+0x4540] ;  /* 0x00454000012c7983 */ /* 0x001ee20000300a00 */
[----:B------:R-:W-:-:S02]  /*c0180*/  IADD3 R32, P5, PT, R43, R50, RZ ;  /* 0x000000322b207210 */ /* 0x000fc40007fbe0ff */
[C---:B------:R-:W-:Y:S02]  /*c0190*/  IADD3 R20, P2, PT, R43.reuse, R51, RZ ;  /* 0x000000332b147210 */ /* 0x040fe40007f5e0ff */
[C---:B------:R-:W-:Y:S02]  /*c01a0*/  IADD3 R36, P1, PT, R43.reuse, R53, RZ ;  /* 0x000000352b247210 */ /* 0x040fe40007f3e0ff */
[----:B------:R-:W-:Y:S01]  /*c01b0*/  IADD3 R42, P3, PT, R43, R55, RZ ;  /* 0x000000372b2a7210 */ /* 0x000fe20007f7e0ff */
[----:B------:R-:W-:-:S04]  /*c01c0*/  IMAD.MOV.U32 R43, RZ, RZ, R47 ;  /* 0x000000ffff2b7224 */ /* 0x000fc800078e002f */
[C---:B------:R-:W-:Y:S02]  /*c01d0*/  IMAD.X R33, R43.reuse, 0x1, R0, P5 ;  /* 0x000000012b217824 */ /* 0x040fe400028e0600 */
[C---:B------:R-:W-:Y:S02]  /*c01e0*/  IMAD.X R21, R43.reuse, 0x1, R6, P2 ;  /* 0x000000012b157824 */ /* 0x040fe400010e0606 */
[C---:B------:R-:W-:Y:S02]  /*c01f0*/  IMAD.X R37, R43.reuse, 0x1, R54, P1 ;  /* 0x000000012b257824 */ /* 0x040fe400008e0636 */
[----:B------:R-:W-:Y:S01]  /*c0200*/  IMAD.X R43, R43, 0x1, R52, P3 ;  /* 0x000000012b2b7824 */ /* 0x000fe200018e0634 */
[----:B------:R0:W-:Y:S04]  /*c0210*/  STL.64 [R1+0x938], R32 ;  /* 0x0009382001007387 */ /* 0x0001e80000100a00 */
[----:B------:R1:W-:Y:S04]  /*c0220*/  STL.64 [R1+0x930], R20 ;  /* 0x0009301401007387 */ /* 0x0003e80000100a00 */
[----:B------:R0:W-:Y:S04]  /*c0230*/  STL.64 [R1+0x928], R36 ;  /* 0x0009282401007387 */ /* 0x0001e80000100a00 */
[----:B------:R0:W-:Y:S01]  /*c0240*/  STL.64 [R1+0x910], R42 ;  /* 0x0009102a01007387 */ /* 0x0001e20000100a00 */
[----:B---3--:R-:W-:-:S02]  /*c0250*/  SHF.R.S32.HI R47, RZ, 0x1f, R45 ;  /* 0x0000001fff2f7819 */ /* 0x008fc4000001142d */
[C---:B0-----:R-:W-:Y:S02]  /*c0260*/  IADD3 R32, P5, PT, R45.reuse, R48, RZ ;  /* 0x000000302d207210 */ /* 0x041fe40007fbe0ff */
[C---:B-1----:R-:W-:Y:S02]  /*c0270*/  IADD3 R20, P2, PT, R45.reuse, R49, RZ ;  /* 0x000000312d147210 */ /* 0x042fe40007f5e0ff */
[C---:B------:R-:W-:Y:S02]  /*c0280*/  IADD3 R36, P1, PT, R45.reuse, R56, RZ ;  /* 0x000000382d247210 */ /* 0x040fe40007f3e0ff */
[----:B------:R-:W-:Y:S01]  /*c0290*/  IADD3 R42, P3, PT, R45, R2, RZ ;  /* 0x000000022d2a7210 */ /* 0x000fe20007f7e0ff */
[C---:B------:R-:W-:Y:S02]  /*c02a0*/  IMAD.X R33, R47.reuse, 0x1, R4, P5 ;  /* 0x000000012f217824 */ /* 0x040fe400028e0604 */
[C---:B------:R-:W-:Y:S02]  /*c02b0*/  IMAD.X R21, R47.reuse, 0x1, R7, P2 ;  /* 0x000000012f157824 */ /* 0x040fe400010e0607 */
[----:B------:R-:W-:-:S02]  /*c02c0*/  IMAD.X R37, R47, 0x1, R5, P1 ;  /* 0x000000012f257824 */ /* 0x000fc400008e0605 */
[----:B------:R-:W-:Y:S01]  /*c02d0*/  IMAD.X R43, R47, 0x1, R3, P3 ;  /* 0x000000012f2b7824 */ /* 0x000fe200018e0603 */
[----:B------:R0:W-:Y:S04]  /*c02e0*/  STL.64 [R1+0x908], R32 ;  /* 0x0009082001007387 */ /* 0x0001e80000100a00 */
        /* <DEDUP_REMOVED lines=23> */
[----:B------:R-:W-:Y:S03]  /*c0460*/  STL.64 [R1+0x8c0], R32 ;  /* 0x0008c02001007387 */ /* 0x000fe60000100a00 */
[----:B------:R-:W-:Y:S01]  /*c0470*/  IMAD.X R43, R45, 0x1, R3, P3 ;  /* 0x000000012d2b7824 */ /* 0x000fe200018e0603 */
[----:B------:R-:W-:Y:S04]  /*c0480*/  STL.64 [R1+0x8b8], R20 ;  /* 0x0008b81401007387 */ /* 0x000fe80000100a00 */
[----:B------:R-:W-:Y:S04]  /*c0490*/  STL.64 [R1+0x8b0], R36 ;  /* 0x0008b02401007387 */ /* 0x000fe80000100a00 */
[----:B------:R0:W-:Y:S04]  /*c04a0*/  STL.64 [R1+0x8a0], R42 ;  /* 0x0008a02a01007387 */ /* 0x0001e80000100a00 */
[----:B0-----:R-:W3:Y:S01]  /*c04b0*/  LDL.LU.64 R42, [R1+0x4538] ;  /* 0x00453800012a7983 */ /* 0x001ee20000300a00 */
[C---:B------:R-:W-:Y:S01]  /*c04c0*/  IADD3 R32, P5, PT, R46.reuse, R50, RZ ;  /* 0x000000322e207210 */ /* 0x040fe20007fbe0ff */
[----:B------:R-:W-:Y:S01]  /*c04d0*/  IMAD.MOV.U32 R47, RZ, RZ, R45 ;  /* 0x000000ffff2f7224 */ /* 0x000fe200078e002d */
[----:B------:R-:W-:-:S03]  /*c04e0*/  IADD3 R20, P2, PT, R46, R51, RZ ;  /* 0x000000332e147210 */ /* 0x000fc60007f5e0ff */
[C---:B------:R-:W-:Y:S02]  /*c04f0*/  IMAD.X R33, R47.reuse, 0x1, R0, P5 ;  /* 0x000000012f217824 */ /* 0x040fe400028e0600 */
[C---:B------:R-:W-:Y:S01]  /*c0500*/  IMAD.X R21, R47.reuse, 0x1, R6, P2 ;  /* 0x000000012f157824 */ /* 0x040fe200010e0606 */
[C---:B------:R-:W-:Y:S02]  /*c0510*/  IADD3 R36, P1, PT, R46.reuse, R53, RZ ;  /* 0x000000352e247210 */ /* 0x040fe40007f3e0ff */
[----:B------:R-:W-:Y:S01]  /*c0520*/  IADD3 R46, P3, PT, R46, R55, RZ ;  /* 0x000000372e2e7210 */ /* 0x000fe20007f7e0ff */
[----:B------:R0:W-:Y:S02]  /*c0530*/  STL.64 [R1+0x898], R32 ;  /* 0x0008982001007387 */ /* 0x0001e40000100a00 */
[C---:B------:R-:W-:Y:S02]  /*c0540*/  IMAD.X R37, R47.reuse, 0x1, R54, P1 ;  /* 0x000000012f257824 */ /* 0x040fe400008e0636 */
[----:B------:R1:W-:Y:S01]  /*c0550*/  STL.64 [R1+0x890], R20 ;  /* 0x0008901401007387 */ /* 0x0003e20000100a00 */
[----:B------:R-:W-:-:S03]  /*c0560*/  IMAD.X R47, R47, 0x1, R52, P3 ;  /* 0x000000012f2f7824 */ /* 0x000fc600018e0634 */
[----:B------:R0:W-:Y:S04]  /*c0570*/  STL.64 [R1+0x888], R36 ;  /* 0x0008882401007387 */ /* 0x0001e80000100a00 */
[----:B------:R0:W-:Y:S01]  /*c0580*/  STL.64 [R1+0x878], R46 ;  /* 0x0008782e01007387 */ /* 0x0001e20000100a00 */
[----:B---3--:R-:W-:Y:S02]  /*c0590*/  SHF.R.S32.HI R45, RZ, 0x1f, R43 ;  /* 0x0000001fff2d7819 */ /* 0x008fe4000001142b */
[C---:B0-----:R-:W-:Y:S02]  /*c05a0*/  IADD3 R32, P5, PT, R43.reuse, R48, RZ ;  /* 0x000000302b207210 */ /* 0x041fe40007fbe0ff */
[----:B-1----:R-:W-:-:S03]  /*c05b0*/  IADD3 R20, P2, PT, R43, R49, RZ ;  /* 0x000000312b147210 */ /* 0x002fc60007f5e0ff */
[C---:B------:R-:W-:Y:S02]  /*c05c0*/  IMAD.X R33, R45.reuse, 0x1, R4, P5 ;  /* 0x000000012d217824 */ /* 0x040fe400028e0604 */
[----:B------:R-:W-:Y:S01]  /*c05d0*/  IMAD.X R21, R45, 0x1, R7, P2 ;  /* 0x000000012d157824 */ /* 0x000fe200010e0607 */
[C---:B------:R-:W-:Y:S02]  /*c05e0*/  IADD3 R36, P1, PT, R43.reuse, R56, RZ ;  /* 0x000000382b247210 */ /* 0x040fe40007f3e0ff */
[----:B------:R-:W-:Y:S01]  /*c05f0*/  IADD3 R46, P3, PT, R43, R2, RZ ;  /* 0x000000022b2e7210 */ /* 0x000fe20007f7e0ff */
[----:B------:R0:W-:Y:S02]  /*c0600*/  STL.64 [R1+0x870], R32 ;  /* 0x0008702001007387 */ /* 0x0001e40000100a00 */
[C---:B------:R-:W-:Y:S02]  /*c0610*/  IMAD.X R37, R45.reuse, 0x1, R5, P1 ;  /* 0x000000012d257824 */ /* 0x040fe400008e0605 */
[----:B------:R1:W-:Y:S01]  /*c0620*/  STL.64 [R1+0x868], R20 ;  /* 0x0008681401007387 */ /* 0x0003e20000100a00 */
[----:B------:R-:W-:Y:S01]  /*c0630*/  IMAD.X R47, R45, 0x1, R3, P3 ;  /* 0x000000012d2f7824 */ /* 0x000fe200018e0603 */
[----:B0-----:R-:W-:-:S02]  /*c0640*/  IADD3 R32, P5, PT, R43, R50, RZ ;  /* 0x000000322b207210 */ /* 0x001fc40007fbe0ff */
[----:B-1----:R-:W-:-:S03]  /*c0650*/  IADD3 R20, P2, PT, R43, R51, RZ ;  /* 0x000000332b147210 */ /* 0x002fc60007f5e0ff */
[C---:B------:R-:W-:Y:S01]  /*c0660*/  IMAD.X R33, R45.reuse, 0x1, R0, P5 ;  /* 0x000000012d217824 */ /* 0x040fe200028e0600 */
[----:B------:R0:W-:Y:S01]  /*c0670*/  STL.64 [R1+0x860], R36 ;  /* 0x0008602401007387 */ /* 0x0001e20000100a00 */
[----:B------:R-:W-:-:S03]  /*c0680*/  IMAD.X R21, R45, 0x1, R6, P2 ;  /* 0x000000012d157824 */ /* 0x000fc600010e0606 */
[----:B------:R1:W-:Y:S04]  /*c0690*/  STL.64 [R1+0x848], R46 ;  /* 0x0008482e01007387 */ /* 0x0003e80000100a00 */
[----:B------:R3:W-:Y:S01]  /*c06a0*/  STL.64 [R1+0x840], R32 ;  /* 0x0008402001007387 */ /* 0x0007e20000100a00 */
[----:B0-----:R-:W-:-:S03]  /*c06b0*/  IADD3 R36, P1, PT, R43, R53, RZ ;  /* 0x000000352b247210 */ /* 0x001fc60007f3e0ff */
[----:B------:R0:W-:Y:S01]  /*c06c0*/  STL.64 [R1+0x838], R20 ;  /* 0x0008381401007387 */ /* 0x0001e20000100a00 */
[----:B-1----:R-:W-:Y:S02]  /*c06d0*/  IADD3 R46, P3, PT, R43, R55, RZ ;  /* 0x000000372b2e7210 */ /* 0x002fe40007f7e0ff */
[----:B------:R-:W-:Y:S02]  /*c06e0*/  SHF.R.S32.HI R43, RZ, 0x1f, R44 ;  /* 0x0000001fff2b7819 */ /* 0x000fe4000001142c */
[C---:B---3--:R-:W-:Y:S01]  /*c06f0*/  IADD3 R32, P5, PT, R44.reuse, R48, RZ ;  /* 0x000000302c207210 */ /* 0x048fe20007fbe0ff */
[C---:B------:R-:W-:Y:S01]  /*c0700*/  IMAD.X R37, R45.reuse, 0x1, R54, P1 ;  /* 0x000000012d257824 */ /* 0x040fe200008e0636 */
[----:B0-----:R-:W-:Y:S01]  /*c0710*/  IADD3 R20, P2, PT, R44, R49, RZ ;  /* 0x000000312c147210 */ /* 0x001fe20007f5e0ff */
[----:B------:R-:W-:Y:S02]  /*c0720*/  IMAD.X R47, R45, 0x1, R52, P3 ;  /* 0x000000012d2f7824 */ /* 0x000fe400018e0634 */
[C---:B------:R-:W-:Y:S01]  /*c0730*/  IMAD.X R33, R43.reuse, 0x1, R4, P5 ;  /* 0x000000012b217824 */ /* 0x040fe200028e0604 */
[----:B------:R0:W-:Y:S01]  /*c0740*/  STL.64 [R1+0x830], R36 ;  /* 0x0008302401007387 */ /* 0x0001e20000100a00 */
[----:B------:R-:W-:-:S03]  /*c0750*/  IMAD.X R21, R43, 0x1, R7, P2 ;  /* 0x000000012b157824 */ /* 0x000fc600010e0607 */
        /* <DEDUP_REMOVED lines=12> */
[----:B------:R1:W-:Y:S01]  /*c0820*/  STL.64 [R1+0x7f8], R46 ;  /* 0x0007f82e01007387 */ /* 0x0003e20000100a00 */
[----:B------:R-:W-:-:S03]  /*c0830*/  SHF.R.S32.HI R45, RZ, 0x1f, R42 ;  /* 0x0000001fff2d7819 */ /* 0x000fc6000001142a */
[----:B------:R3:W-:Y:S01]  /*c0840*/  STL.64 [R1+0x7f0], R32 ;  /* 0x0007f02001007387 */ /* 0x0007e20000100a00 */
[----:B0-----:R-:W-:-:S03]  /*c0850*/  IADD3 R36, P1, PT, R44, R53, RZ ;  /* 0x000000352c247210 */ /* 0x001fc60007f3e0ff */
[----:B------:R0:W-:Y:S01]  /*c0860*/  STL.64 [R1+0x7e8], R20 ;  /* 0x0007e81401007387 */ /* 0x0001e20000100a00 */
[----:B-1----:R-:W-:Y:S01]  /*c0870*/  IADD3 R46, P3, PT, R44, R55, RZ ;  /* 0x000000372c2e7210 */ /* 0x002fe20007f7e0ff */
[----:B------:R-:W-:Y:S01]  /*c0880*/  IMAD.X R37, R43, 0x1, R54, P1 ;  /* 0x000000012b257824 */ /* 0x000fe200008e0636 */
[----:B---3--:R-:W-:-:S03]  /*c0890*/  IADD3 R32, P5, PT, R42, R48, RZ ;  /* 0x000000302a207210 */ /* 0x008fc60007fbe0ff */
[----:B------:R-:W-:Y:S01]  /*c08a0*/  IMAD.X R47, R43, 0x1, R52, P3 ;  /* 0x000000012b2f7824 */ /* 0x000fe200018e0634 */
        /* <DEDUP_REMOVED lines=16> */
[----:B------:R-:W-:Y:S01]  /*c09b0*/  STL.64 [R1+0x7a0], R46 ;  /* 0x0007a02e01007387 */ /* 0x000fe20000100a00 */
[----:B------:R-:W-:-:S03]  /*c09c0*/  SHF.R.S32.HI R44, RZ, 0x1f, R41 ;  /* 0x0000001fff2c7819 */ /* 0x000fc60000011429 */
[----:B------:R1:W-:Y:S01]  /*c09d0*/  STL.64 [R1+0x798], R32 ;  /* 0x0007982001007387 */ /* 0x0003e20000100a00 */
[----:B0-----:R-:W-:-:S03]  /*c09e0*/  IADD3 R36, P1, PT, R42, R53, RZ ;  /* 0x000000352a247210 */ /* 0x001fc60007f3e0ff */
[----:B------:R0:W-:Y:S01]  /*c09f0*/  STL.64 [R1+0x790], R20 ;  /* 0x0007901401007387 */ /* 0x0001e20000100a00 */
[----:B------:R-:W-:Y:S01]  /*c0a00*/  IADD3 R42, P3, PT, R42, R55, RZ ;  /* 0x000000372a2a7210 */ /* 0x000fe20007f7e0ff */
[----:B------:R-:W-:Y:S01]  /*c0a10*/  IMAD.X R37, R45, 0x1, R54, P1 ;  /* 0x000000012d257824 */ /* 0x000fe200008e0636 */
[----:B-1----:R-:W-:-:S03]  /*c0a20*/  IADD3 R32, P5, PT, R41, R48, RZ ;  /* 0x0000003029207210 */ /* 0x002fc60007fbe0ff */
        /* <DEDUP_REMOVED lines=95> */
[C---:B0-----:R-:W-:Y:S02]  /*c1020*/  IADD3 R36, P1, PT, R28.reuse, R53, RZ ;  /* 0x000000351c247210 */ /* 0x041fe40007f3e0ff */
[----:B------:R-:W-:Y:S01]  /*c1030*/  IADD3 R28, P3, PT, R28, R55, RZ ;  /* 0x000000371c1c7210 */ /* 0x000fe20007f7e0ff */
[----:B------:R0:W-:Y:S02]  /*c1040*/  STL.64 [R1+0x638], R20 ;  /* 0x0006381401007387 */ /* 0x0001e40000100a00 */
[----:B------:R-:W-:Y:S01]  /*c1050*/  IMAD.X R37, R41, 0x1, R54, P1 ;  /* 0x0000000129257824 */ /* 0x000fe200008e0636 */
[----:B-1----:R-:W-:Y:S01]  /*c1060*/  IADD3 R32, P5, PT, R27, R48, RZ ;  /* 0x000000301b207210 */ /* 0x002fe20007fbe0ff */
[----:B------:R-:W-:Y:S01]  /*c1070*/  IMAD.X R29, R41, 0x1, R52, P3 ;  /* 0x00000001291d7824 */ /* 0x000fe200018e0634 */
[----:B0-----:R-:W-:-:S03]  /*c1080*/  IADD3 R20, P2, PT, R27, R49, RZ ;  /* 0x000000311b147210 */ /* 0x001fc60007f5e0ff */
        /* <DEDUP_REMOVED lines=22> */
[C---:B------:R-:W-:Y:S02]  /*c11f0*/  IMAD.X R37, R40.reuse, 0x1, R54, P1 ;  /* 0x0000000128257824 */ /* 0x040fe400008e0636 */
        /* <DEDUP_REMOVED lines=23> */
[----:B---3--:R-:W-:Y:S01]  /*c1370*/  IADD3 R32, P5, PT, R23, R48, RZ ;  /* 0x0000003017207210 */ /* 0x008fe20007fbe0ff */
        /* <DEDUP_REMOVED lines=45> */
[----:B------:R-:W-:Y:S01]  /*c1650*/  STL.64 [R1+0x4520], R32 ;  /* 0x0045202001007387 */ /* 0x000fe20000100a00 */
[----:B0-----:R-:W-:-:S03]  /*c1660*/  IADD3 R36, P1, PT, R16, R53, RZ ;  /* 0x0000003510247210 */ /* 0x001fc60007f3e0ff */
[----:B------:R0:W-:Y:S01]  /*c1670*/  STL.64 [R1+0x4f0], R20 ;  /* 0x0004f01401007387 */ /* 0x0001e20000100a00 */
[----:B-1----:R-:W-:Y:S02]  /*c1680*/  IADD3 R28, P3, PT, R16, R55, RZ ;  /* 0x00000037101c7210 */ /* 0x002fe40007f7e0ff */
[C---:B------:R-:W-:Y:S01]  /*c1690*/  IADD3 R16, P5, PT, R22.reuse, R48, RZ ;  /* 0x0000003016107210 */ /* 0x040fe20007fbe0ff */
[C---:B------:R-:W-:Y:S02]  /*c16a0*/  IMAD.X R37, R23.reuse, 0x1, R54, P1 ;  /* 0x0000000117257824 */ /* 0x040fe400008e0636 */
[----:B------:R-:W-:Y:S01]  /*c16b0*/  IMAD.X R29, R23, 0x1, R52, P3 ;  /* 0x00000001171d7824 */ /* 0x000fe200018e0634 */
[----:B0-----:R-:W-:Y:S01]  /*c16c0*/  IADD3 R20, P2, PT, R22, R49, RZ ;  /* 0x0000003116147210 */ /* 0x001fe20007f5e0ff */
[----:B------:R-:W-:-:S03]  /*c16d0*/  IMAD.X R17, R27, 0x1, R4, P5 ;  /* 0x000000011b117824 */ /* 0x000fc600028e0604 */
[----:B------:R0:W-:Y:S01]  /*c16e0*/  STL.64 [R1+0x4d0], R28 ;  /* 0x0004d01c01007387 */ /* 0x0001e20000100a00 */
[----:B------:R-:W-:-:S03]  /*c16f0*/  IMAD.X R21, R27, 0x1, R7, P2 ;  /* 0x000000011b157824 */ /* 0x000fc600010e0607 */
[----:B------:R-:W-:Y:S01]  /*c1700*/  STL.64 [R1+0x4e8], R36 ;  /* 0x0004e82401007387 */ /* 0x000fe20000100a00 */
[----:B------:R-:W-:-:S03]  /*c1710*/  IADD3 R32, P1, PT, R22, R56, RZ ;  /* 0x0000003816207210 */ /* 0x000fc60007f3e0ff */
[----:B------:R1:W-:Y:S01]  /*c1720*/  STL.64 [R1+0x4c8], R16 ;  /* 0x0004c81001007387 */ /* 0x0003e20000100a00 */
[----:B0-----:R-:W-:-:S03]  /*c1730*/  IADD3 R28, P3, PT, R22, R2, RZ ;  /* 0x00000002161c7210 */ /* 0x001fc60007f7e0ff */
[----:B------:R0:W-:Y:S01]  /*c1740*/  STL.64 [R1+0x4c0], R20 ;  /* 0x0004c01401007387 */ /* 0x0001e20000100a00 */
[C---:B------:R-:W-:Y:S02]  /*c1750*/  IMAD.X R33, R27.reuse, 0x1, R5, P1 ;  /* 0x000000011b217824 */ /* 0x040fe400008e0605 */
[----:B------:R-:W-:Y:S01]  /*c1760*/  IMAD.X R29, R27, 0x1, R3, P3 ;  /* 0x000000011b1d7824 */ /* 0x000fe200018e0603 */
[C---:B-1----:R-:W-:Y:S02]  /*c1770*/  IADD3 R16, P5, PT, R22.reuse, R50, RZ ;  /* 0x0000003216107210 */ /* 0x042fe40007fbe0ff */
[----:B0-----:R-:W-:-:S03]  /*c1780*/  IADD3 R20, P2, PT, R22, R51, RZ ;  /* 0x0000003316147210 */ /* 0x001fc60007f5e0ff */
[C---:B------:R-:W-:Y:S01]  /*c1790*/  IMAD.X R17, R27.reuse, 0x1, R0, P5 ;  /* 0x000000011b117824 */ /* 0x040fe200028e0600 */
[----:B------:R0:W-:Y:S01]  /*c17a0*/  STL.64 [R1+0x4b8], R32 ;  /* 0x0004b82001007387 */ /* 0x0001e20000100a00 */
[----:B------:R-:W-:-:S03]  /*c17b0*/  IMAD.X R21, R27, 0x1, R6, P2 ;  /* 0x000000011b157824 */ /* 0x000fc600010e0606 */
[----:B------:R1:W-:Y:S01]  /*c17c0*/  STL.64 [R1+0x4a0], R28 ;  /* 0x0004a01c01007387 */ /* 0x0003e20000100a00 */
[----:B------:R-:W-:-:S03]  /*c17d0*/  IADD3 R36, P1, PT, R22, R53, RZ ;  /* 0x0000003516247210 */ /* 0x000fc60007f3e0ff */
[----:B------:R-:W-:Y:S01]  /*c17e0*/  STL.64 [R1+0x4528], R20 ;  /* 0x0045281401007387 */ /* 0x000fe20000100a00 */
[----:B0-----:R-:W-:-:S03]  /*c17f0*/  IADD3 R32, P3, PT, R22, R55, RZ ;  /* 0x0000003716207210 */ /* 0x001fc60007f7e0ff */
[----:B------:R0:W-:Y:S01]  /*c1800*/  STL.64 [R1+0x498], R16 ;  /* 0x0004981001007387 */ /* 0x0001e20000100a00 */
[C---:B------:R-:W-:Y:S02]  /*c1810*/  IADD3 R22, P5, PT, R26.reuse, R48, RZ ;  /* 0x000000301a167210 */ /* 0x040fe40007fbe0ff */
[----:B-1----:R-:W-:Y:S01]  /*c1820*/  SHF.R.S32.HI R29, RZ, 0x1f, R26 ;  /* 0x0000001fff1d7819 */ /* 0x002fe2000001141a */
[C---:B------:R-:W-:Y:S02]  /*c1830*/  IMAD.X R33, R27.reuse, 0x1, R52, P3 ;  /* 0x000000011b217824 */ /* 0x040fe400018e0634 */
[----:B------:R-:W-:Y:S02]  /*c1840*/  IMAD.X R37, R27, 0x1, R54, P1 ;  /* 0x000000011b257824 */ /* 0x000fe400008e0636 */
[----:B------:R-:W-:Y:S01]  /*c1850*/  IMAD.X R23, R29, 0x1, R4, P5 ;  /* 0x000000011d177824 */ /* 0x000fe200028e0604 */
[C---:B0-----:R-:W-:Y:S01]  /*c1860*/  IADD3 R16, P2, PT, R26.reuse, R49, RZ ;  /* 0x000000311a107210 */ /* 0x041fe20007f5e0ff */
[----:B------:R0:W-:Y:S01]  /*c1870*/  STL.64 [R1+0x480], R32 ;  /* 0x0004802001007387 */ /* 0x0001e20000100a00 */
[----:B------:R-:W-:-:S03]  /*c1880*/  IADD3 R20, P1, PT, R26, R56, RZ ;  /* 0x000000381a147210 */ /* 0x000fc60007f3e0ff */
[C---:B------:R-:W-:Y:S01]  /*c1890*/  IMAD.X R17, R29.reuse, 0x1, R7, P2 ;  /* 0x000000011d117824 */ /* 0x040fe200010e0607 */
[----:B------:R-:W-:Y:S01]  /*c18a0*/  STL.64 [R1+0x488], R36 ;  /* 0x0004882401007387 */ /* 0x000fe20000100a00 */
[----:B------:R-:W-:-:S03]  /*c18b0*/  IMAD.X R21, R29, 0x1, R5, P1 ;  /* 0x000000011d157824 */ /* 0x000fc600008e0605 */
[----:B------:R1:W-:Y:S01]  /*c18c0*/  STL.64 [R1+0x478], R22 ;  /* 0x0004781601007387 */ /* 0x0003e20000100a00 */
[----:B0-----:R-:W-:-:S03]  /*c18d0*/  IADD3 R32, P3, PT, R26, R2, RZ ;  /* 0x000000021a207210 */ /* 0x001fc60007f7e0ff */
[----:B------:R0:W-:Y:S02]  /*c18e0*/  STL.64 [R1+0x470], R16 ;  /* 0x0004701001007387 */ /* 0x0001e40000100a00 */
[----:B------:R-:W-:Y:S01]  /*c18f0*/  IMAD.X R33, R29, 0x1, R3, P3 ;  /* 0x000000011d217824 */ /* 0x000fe200018e0603 */
[C---:B-1----:R-:W-:Y:S02]  /*c1900*/  IADD3 R22, P5, PT, R26.reuse, R50, RZ ;  /* 0x000000321a167210 */ /* 0x042fe40007fbe0ff */
[----:B0-----:R-:W-:-:S03]  /*c1910*/  IADD3 R16, P2, PT, R26, R51, RZ ;  /* 0x000000331a107210 */ /* 0x001fc60007f5e0ff */
[C---:B------:R-:W-:Y:S01]  /*c1920*/  IMAD.X R23, R29.reuse, 0x1, R0, P5 ;  /* 0x000000011d177824 */ /* 0x040fe200028e0600 */
[----:B------:R0:W-:Y:S01]  /*c1930*/  STL.64 [R1+0x468], R20 ;  /* 0x0004681401007387 */ /* 0x0001e20000100a00 */
[----:B------:R-:W-:-:S03]  /*c1940*/  IMAD.X R17, R29, 0x1, R6, P2 ;  /* 0x000000011d117824 */ /* 0x000fc600010e0606 */
        /* <DEDUP_REMOVED lines=30> */
[C---:B------:R-:W-:Y:S01]  /*c1b30*/  IMAD.X R21, R28.reuse, 0x1, R54, P1 ;  /* 0x000000011c157824 */ /* 0x040fe200008e0636 */
[----:B------:R-:W-:Y:S02]  /*c1b40*/  SHF.R.S32.HI R25, RZ, 0x1f, R19 ;  /* 0x0000001fff197819 */ /* 0x000fe40000011413 */
[C---:B---3--:R-:W-:Y:S01]  /*c1b50*/  IADD3 R22, P5, PT, R19.reuse, R48, RZ ;  /* 0x0000003013167210 */ /* 0x048fe20007fbe0ff */
        /* <DEDUP_REMOVED lines=47> */
[----:B-1----:R-:W-:Y:S01]  /*c1e50*/  IADD3 R26, P3, PT, R24, R55, RZ ;  /* 0x00000037181a7210 */ /* 0x002fe20007f7e0ff */
[----:B------:R-:W-:Y:S01]  /*c1e60*/  IMAD.X R21, R19, 0x1, R54, P1 ;  /* 0x0000000113157824 */ /* 0x000fe200008e0636 */
[----:B------:R-:W-:-:S03]  /*c1e70*/  IADD3 R28, P5, PT, R18, R48, RZ ;  /* 0x00000030121c7210 */ /* 0x000fc60007fbe0ff */
[----:B------:R-:W-:Y:S01]  /*c1e80*/  IMAD.X R27, R19, 0x1, R52, P3 ;  /* 0x00000001131b7824 */ /* 0x000fe200018e0634 */
[C---:B0-----:R-:W-:Y:S01]  /*c1e90*/  IADD3 R16, P2, PT, R18.reuse, R49, RZ ;  /* 0x0000003112107210 */ /* 0x041fe20007f5e0ff */
[----:B------:R0:W-:Y:S04]  /*c1ea0*/  STL.64 [R1+0x340], R20 ;  /* 0x0003401401007387 */ /* 0x0001e80000100a00 */
[C---:B------:R-:W-:Y:S01]  /*c1eb0*/  IMAD.X R17, R25.reuse, 0x1, R7, P2 ;  /* 0x0000000119117824 */ /* 0x040fe200010e0607 */
[----:B------:R1:W-:Y:S01]  /*c1ec0*/  STL.64 [R1+0x330], R26 ;  /* 0x0003301a01007387 */ /* 0x0003e20000100a00 */
[----:B------:R-:W-:Y:S01]  /*c1ed0*/  IMAD.X R29, R25, 0x1, R4, P5 ;  /* 0x00000001191d7824 */ /* 0x000fe200028e0604 */
[C---:B------:R-:W-:Y:S02]  /*c1ee0*/  IADD3 R22, P5, PT, R18.reuse, R50, RZ ;  /* 0x0000003212167210 */ /* 0x040fe40007fbe0ff */
[C---:B0-----:R-:W-:Y:S01]  /*c1ef0*/  IADD3 R20, P1, PT, R18.reuse, R56, RZ ;  /* 0x0000003812147210 */ /* 0x041fe20007f3e0ff */
[----:B------:R0:W-:Y:S01]  /*c1f00*/  STL.64 [R1+0x320], R16 ;  /* 0x0003201001007387 */ /* 0x0001e20000100a00 */
[----:B-1----:R-:W-:-:S03]  /*c1f10*/  IADD3 R26, P3, PT, R18, R2, RZ ;  /* 0x00000002121a7210 */ /* 0x002fc60007f7e0ff */
[C---:B------:R-:W-:Y:S01]  /*c1f20*/  IMAD.X R21, R25.reuse, 0x1, R5, P1 ;  /* 0x0000000119157824 */ /* 0x040fe200008e0605 */
[----:B------:R-:W-:Y:S01]  /*c1f30*/  STL.64 [R1+0x328], R28 ;  /* 0x0003281c01007387 */ /* 0x000fe20000100a00 */
[C---:B------:R-:W-:Y:S02]  /*c1f40*/  IMAD.X R23, R25.reuse, 0x1, R0, P5 ;  /* 0x0000000119177824 */ /* 0x040fe400028e0600 */
[C---:B------:R-:W-:Y:S01]  /*c1f50*/  IMAD.X R27, R25.reuse, 0x1, R3, P3 ;  /* 0x00000001191b7824 */ /* 0x040fe200018e0603 */
[----:B0-----:R-:W-:Y:S01]  /*c1f60*/  IADD3 R16, P2, PT, R18, R51, RZ ;  /* 0x0000003312107210 */ /* 0x001fe20007f5e0ff */
[----:B------:R0:W-:Y:S04]  /*c1f70*/  STL.64 [R1+0x318], R20 ;  /* 0x0003181401007387 */ /* 0x0001e80000100a00 */
        /* <DEDUP_REMOVED lines=35> */
[----:B0-----:R-:W-:Y:S01]  /*c21b0*/  IADD3 R16, P2, PT, R59, R49, RZ ;  /* 0x000000313b107210 */ /* 0x001fe20007f5e0ff */
[----:B------:R0:W-:Y:S02]  /*c21c0*/  STL.64 [R1+0x2a0], R20 ;  /* 0x0002a01401007387 */ /* 0x0001e40000100a00 */
[----:B------:R-:W-:-:S02]  /*c21d0*/  IMAD.X R23, R58, 0x1, R4, P5 ;  /* 0x000000013a177824 */ /* 0x000fc400028e0604 */
[----:B------:R-:W-:Y:S01]  /*c21e0*/  IMAD.X R17, R58, 0x1, R7, P2 ;  /* 0x000000013a117824 */ /* 0x000fe200010e0607 */
[----:B------:R1:W-:Y:S01]  /*c21f0*/  STL.64 [R1+0x288], R18 ;  /* 0x0002881201007387 */ /* 0x0003e20000100a00 */
[C---:B------:R-:W-:Y:S02]  /*c2200*/  IADD3 R36, P5, PT, R59.reuse, R50, RZ ;  /* 0x000000323b247210 */ /* 0x040fe40007fbe0ff */
[C---:B0-----:R-:W-:Y:S01]  /*c2210*/  IADD3 R20, P1, PT, R59.reuse, R56, RZ ;  /* 0x000000383b147210 */ /* 0x041fe20007f3e0ff */
[----:B------:R0:W-:Y:S01]  /*c2220*/  STL.64 [R1+0x278], R16 ;  /* 0x0002781001007387 */ /* 0x0001e20000100a00 */
[----:B-1----:R-:W-:-:S03]  /*c2230*/  IADD3 R18, P3, PT, R59, R2, RZ ;  /* 0x000000023b127210 */ /* 0x002fc60007f7e0ff */
[----:B------:R1:W-:Y:S01]  /*c2240*/  STL.64 [R1+0x280], R22 ;  /* 0x0002801601007387 */ /* 0x0003e20000100a00 */
[C---:B------:R-:W-:Y:S02]  /*c2250*/  IMAD.X R21, R58.reuse, 0x1, R5, P1 ;  /* 0x000000013a157824 */ /* 0x040fe400008e0605 */
[C---:B------:R-:W-:Y:S01]  /*c2260*/  VIADD R8, R59.reuse, UR18 ;  /* 0x000000123b087c36 */ /* 0x040fe20008000000 */
[----:B------:R-:W3:Y:S01]  /*c2270*/  LDCU UR18, c[0x0][0x398] ;  /* 0x00007300ff1277ac */ /* 0x000ee20008000800 */
[C---:B0-----:R-:W-:Y:S01]  /*c2280*/  IADD3 R16, P2, PT, R59.reuse, R51, RZ ;  /* 0x000000333b107210 */ /* 0x041fe20007f5e0ff */
[C---:B------:R-:W-:Y:S01]  /*c2290*/  IMAD.X R19, R58.reuse, 0x1, R3, P3 ;  /* 0x000000013a137824 */ /* 0x040fe200018e0603 */
[----:B-1----:R-:W-:Y:S01]  /*c22a0*/  IADD3 R22, P1, PT, R59, R53, RZ ;  /* 0x000000353b167210 */ /* 0x002fe20007f3e0ff */
[C---:B------:R-:W-:Y:S02]  /*c22b0*/  IMAD.X R37, R58.reuse, 0x1, R0, P5 ;  /* 0x000000013a257824 */ /* 0x040fe400028e0600 */
[C---:B------:R-:W-:Y:S01]  /*c22c0*/  IMAD.X R17, R58.reuse, 0x1, R6, P2 ;  /* 0x000000013a117824 */ /* 0x040fe200010e0606 */
[----:B------:R0:W-:Y:S01]  /*c22d0*/  STL.64 [R1+0x270], R20 ;  /* 0x0002701401007387 */ /* 0x0001e20000100a00 */
[----:B------:R-:W-:-:S03]  /*c22e0*/  IMAD.X R23, R58, 0x1, R54, P1 ;  /* 0x000000013a177824 */ /* 0x000fc600008e0636 */
[----:B------:R1:W-:Y:S04]  /*c22f0*/  STL.64 [R1+0x260], R18 ;  /* 0x0002601201007387 */ /* 0x0003e80000100a00 */
[----:B------:R-:W-:Y:S01]  /*c2300*/  STL.64 [R1+0x44e0], R36 ;  /* 0x0044e02401007387 */ /* 0x000fe20000100a00 */
[----:B0-----:R-:W-:-:S03]  /*c2310*/  IADD3 R20, P3, PT, R59, R55, RZ ;  /* 0x000000373b147210 */ /* 0x001fc60007f7e0ff */
[----:B------:R0:W-:Y:S01]  /*c2320*/  STL.64 [R1+0x250], R16 ;  /* 0x0002501001007387 */ /* 0x0001e20000100a00 */
[----:B------:R-:W-:Y:S02]  /*c2330*/  SHF.R.S32.HI R59, RZ, 0x1f, R8 ;  /* 0x0000001fff3b7819 */ /* 0x000fe40000011408 */
[----:B-1----:R-:W-:Y:S01]  /*c2340*/  IADD3 R18, P5, PT, R8, R48, RZ ;  /* 0x0000003008127210 */ /* 0x002fe20007fbe0ff */
[----:B------:R1:W-:Y:S01]  /*c2350*/  STL.64 [R1+0x248], R22 ;  /* 0x0002481601007387 */ /* 0x0003e20000100a00 */
[----:B------:R-:W-:-:S03]  /*c2360*/  IMAD.X R21, R58, 0x1, R52, P3 ;  /* 0x000000013a157824 */ /* 0x000fc600018e0634 */
[----:B------:R-:W-:Y:S01]  /*c2370*/  IMAD.X R19, R59, 0x1, R4, P5 ;  /* 0x000000013b137824 */ /* 0x000fe200028e0604 */
[C---:B0-----:R-:W-:Y:S02]  /*c2380*/  IADD3 R16, P2, PT, R8.reuse, R49, RZ ;  /* 0x0000003108107210 */ /* 0x041fe40007f5e0ff */
        /* <DEDUP_REMOVED lines=10> */
[----:B--2---:R-:W-:-:S03]  /*c2430*/  IADD3 R16, P2, PT, R8, R51, RZ ;  /* 0x0000003308107210 */ /* 0x004fc60007f5e0ff */
[C---:B------:R-:W-:Y:S01]  /*c2440*/  IMAD.X R19, R59.reuse, 0x1, R0, P5 ;  /* 0x000000013b137824 */ /* 0x040fe200028e0600 */
[C---:B0-----:R-:W-:Y:S01]  /*c2450*/  IADD3 R22, P1, PT, R8.reuse, R53, RZ ;  /* 0x0000003508167210 */ /* 0x041fe20007f3e0ff */
[C---:B------:R-:W-:Y:S01]  /*c2460*/  VIADD R60, R8.reuse, UR19 ;  /* 0x00000013083c7c36 */ /* 0x040fe20008000000 */
[----:B------:R-:W-:Y:S01]  /*c2470*/  IADD3 R24, P3, PT, R8, R55, RZ ;  /* 0x0000003708187210 */ /* 0x000fe20007f7e0ff */
[C---:B------:R-:W-:Y:S01]  /*c2480*/  IMAD.X R17, R59.reuse, 0x1, R6, P2 ;  /* 0x000000013b117824 */ /* 0x040fe200010e0606 */
[----:B------:R0:W-:Y:S01]  /*c2490*/  STL.64 [R1+0x208], R20 ;  /* 0x0002081401007387 */ /* 0x0001e20000100a00 */
[C---:B------:R-:W-:Y:S01]  /*c24a0*/  IMAD.X R23, R59.reuse, 0x1, R54, P1 ;  /* 0x000000013b177824 */ /* 0x040fe200008e0636 */
[----:B------:R-:W-:Y:S01]  /*c24b0*/  SHF.R.S32.HI R58, RZ, 0x1f, R60 ;  /* 0x0000001fff3a7819 */ /* 0x000fe2000001143c */
[----:B------:R-:W-:Y:S01]  /*c24c0*/  IMAD.MOV.U32 R32, RZ, RZ, R30 ;  /* 0x000000ffff207224 */ /* 0x000fe200078e001e */
[----:B------:R1:W-:Y:S01]  /*c24d0*/  STL.64 [R1+0x200], R18 ;  /* 0x0002001201007387 */ /* 0x0003e20000100a00 */
[----:B------:R-:W-:Y:S01]  /*c24e0*/  IMAD.X R25, R59, 0x1, R52, P3 ;  /* 0x000000013b197824 */ /* 0x000fe200018e0634 */
[----:B------:R-:W2:Y:S02]  /*c24f0*/  LDCU UR19, c[0x0][0x398] ;  /* 0x00007300ff1377ac */ /* 0x000ea40008000800 */
        /* <DEDUP_REMOVED lines=8> */
[----:B------:R-:W-:-:S03]  /*c2580*/  IMAD.X R17, R58, 0x1, R3, P3 ;  /* 0x000000013a117824 */ /* 0x000fc600018e0603 */
[----:B------:R0:W-:Y:S01]  /*c2590*/  STL.64 [R1+0x1e0], R18 ;  /* 0x0001e01201007387 */ /* 0x0001e20000100a00 */
[----:B------:R-:W-:-:S03]  /*c25a0*/  IMAD.X R23, R58, 0x1, R5, P1 ;  /* 0x000000013a177824 */ /* 0x000fc600008e0605 */
[----:B------:R-:W-:Y:S04]  /*c25b0*/  STL.64 [R1+0x1e8], R24 ;  /* 0x0001e81801007387 */ /* 0x000fe80000100a00 */
[----:B------:R1:W-:Y:S01]  /*c25c0*/  STL.64 [R1+0x1d8], R20 ;  /* 0x0001d81401007387 */ /* 0x0003e20000100a00 */
[----:B0-----:R-:W-:-:S03]  /*c25d0*/  IADD3 R18, P5, PT, R60, R50, RZ ;  /* 0x000000323c127210 */ /* 0x001fc60007fbe0ff */
[----:B------:R0:W-:Y:S04]  /*c25e0*/  STL.64 [R1+0x1d0], R22 ;  /* 0x0001d01601007387 */ /* 0x0001e80000100a00 */
[----:B------:R3:W-:Y:S01]  /*c25f0*/  STL.64 [R1+0x1c0], R16 ;  /* 0x0001c01001007387 */ /* 0x0007e20000100a00 */
[----:B-1----:R-:W-:Y:S01]  /*c2600*/  IADD3 R20, P2, PT, R60, R51, RZ ;  /* 0x000000333c147210 */ /* 0x002fe20007f5e0ff */
[----:B------:R-:W-:Y:S01]  /*c2610*/  IMAD.X R19, R58, 0x1, R0, P5 ;  /* 0x000000013a137824 */ /* 0x000fe200028e0600 */
[C---:B0-----:R-:W-:Y:S01]  /*c2620*/  IADD3 R22, P1, PT, R60.reuse, R53, RZ ;  /* 0x000000353c167210 */ /* 0x041fe20007f3e0ff */
[C---:B------:R-:W-:Y:S01]  /*c2630*/  VIADD R61, R60.reuse, UR20 ;  /* 0x000000143c3d7c36 */ /* 0x040fe20008000000 */
[----:B---3--:R-:W-:Y:S01]  /*c2640*/  IADD3 R16, P3, PT, R60, R55, RZ ;  /* 0x000000373c107210 */ /* 0x008fe20007f7e0ff */
[----:B------:R-:W-:-:S02]  /*c2650*/  IMAD.X R21, R58, 0x1, R6, P2 ;  /* 0x000000013a157824 */ /* 0x000fc400010e0606 */
[C---:B------:R-:W-:Y:S01]  /*c2660*/  IMAD.X R23, R58.reuse, 0x1, R54, P1 ;  /* 0x000000013a177824 */ /* 0x040fe200008e0636 */
[----:B------:R0:W-:Y:S01]  /*c2670*/  STL.64 [R1+0x1b8], R18 ;  /* 0x0001b81201007387 */ /* 0x0001e20000100a00 */
[----:B------:R-:W-:Y:S01]  /*c2680*/  IMAD.X R17, R58, 0x1, R52, P3 ;  /* 0x000000013a117824 */ /* 0x000fe200018e0634 */
[----:B------:R-:W-:Y:S01]  /*c2690*/  SHF.R.S32.HI R60, RZ, 0x1f, R61 ;  /* 0x0000001fff3c7819 */ /* 0x000fe2000001143d */
[----:B------:R-:W-:Y:S01]  /*c26a0*/  IMAD.MOV.U32 R33, RZ, RZ, R31 ;  /* 0x000000ffff217224 */ /* 0x000fe200078e001f */
[----:B------:R1:W-:Y:S01]  /*c26b0*/  STL.64 [R1+0x1b0], R20 ;  /* 0x0001b01401007387 */ /* 0x0003e20000100a00 */
[----:B------:R-:W-:Y:S01]  /*c26c0*/  ISETP.LT.AND P6, PT, R35, UR61, !P4 ;  /* 0x0000003d23007c0c */ /* 0x000fe2000e7c1270 */
[----:B------:R-:W3:Y:S02]  /*c26d0*/  LDCU UR20, c[0x0][0x398] ;  /* 0x00007300ff1477ac */ /* 0x000ee40008000800 */
        /* <DEDUP_REMOVED lines=16> */
[C---:B------:R-:W-:Y:S01]  /*c27e0*/  IMAD.X R19, R60.reuse, 0x1, R0, P5 ;  /* 0x000000013c137824 */ /* 0x040fe200028e0600 */
[C---:B--2---:R-:W-:Y:S01]  /*c27f0*/  IADD3 R22, P1, PT, R61.reuse, R53, RZ ;  /* 0x000000353d167210 */ /* 0x044fe20007f3e0ff */
[C---:B------:R-:W-:Y:S01]  /*c2800*/  VIADD R59, R61.reuse, UR21 ;  /* 0x000000153d3b7c36 */ /* 0x040fe20008000000 */
[----:B0-----:R-:W-:Y:S01]  /*c2810*/  IADD3 R16, P3, PT, R61, R55, RZ ;  /* 0x000000373d107210 */ /* 0x001fe20007f7e0ff */
[C---:B------:R-:W-:Y:S02]  /*c2820*/  IMAD.X R21, R60.reuse, 0x1, R6, P2 ;  /* 0x000000013c157824 */ /* 0x040fe400010e0606 */
[C---:B------:R-:W-:Y:S01]  /*c2830*/  IMAD.X R23, R60.reuse, 0x1, R54, P1 ;  /* 0x000000013c177824 */ /* 0x040fe200008e0636 */
[----:B------:R0:W-:Y:S01]  /*c2840*/  STL.64 [R1+0x38], R18 ;  /* 0x0000381201007387 */ /* 0x0001e20000100a00 */
[----:B------:R-:W-:Y:S01]  /*c2850*/  IMAD.X R17, R60, 0x1, R52, P3 ;  /* 0x000000013c117824 */ /* 0x000fe200018e0634 */
[----:B------:R-:W-:Y:S01]  /*c2860*/  SHF.R.S32.HI R61, RZ, 0x1f, R59 ;  /* 0x0000001fff3d7819 */ /* 0x000fe2000001143b */
[----:B------:R-:W1:Y:S01]  /*c2870*/  LDCU UR21, c[0x0][0x398] ;  /* 0x00007300ff1577ac */ /* 0x000e620008000800 */
[----:B------:R2:W-:Y:S04]  /*c2880*/  STL.64 [R1+0x30], R20 ;  /* 0x0000301401007387 */ /* 0x0005e80000100a00 */
[----:B------:R3:W-:Y:S01]  /*c2890*/  STL.64 [R1+0x28], R22 ;  /* 0x0000281601007387 */ /* 0x0007e20000100a00 */
[----:B0-----:R-:W-:-:S03]  /*c28a0*/  IADD3 R18, P5, PT, R59, R48, RZ ;  /* 0x000000303b127210 */ /* 0x001fc60007fbe0ff */
[----:B------:R0:W-:Y:S01]  /*c28b0*/  STL.64 [R1+0x20], R16 ;  /* 0x0000201001007387 */ /* 0x0001e20000100a00 */
[----:B--2---:R-:W-:Y:S01]  /*c28c0*/  IADD3 R20, P2, PT, R59, R49, RZ ;  /* 0x000000313b147210 */ /* 0x004fe20007f5e0ff */
        /* <DEDUP_REMOVED lines=11> */
[----:B--2---:R-:W-:Y:S01]  /*c2980*/  IADD3 R20, P2, PT, R59, R51, RZ ;  /* 0x000000333b147210 */ /* 0x004fe20007f5e0ff */
[----:B------:R-:W-:Y:S01]  /*c2990*/  IMAD.X R19, R61, 0x1, R0, P5 ;  /* 0x000000013d137824 */ /* 0x000fe200028e0600 */
[C---:B---3--:R-:W-:Y:S01]  /*c29a0*/  IADD3 R22, P1, PT, R59.reuse, R53, RZ ;  /* 0x000000353b167210 */ /* 0x048fe20007f3e0ff */
[C---:B------:R-:W-:Y:S01]  /*c29b0*/  VIADD R58, R59.reuse, UR22 ;  /* 0x000000163b3a7c36 */ /* 0x040fe20008000000 */
[----:B0-----:R-:W-:Y:S01]  /*c29c0*/  IADD3 R16, P3, PT, R59, R55, RZ ;  /* 0x000000373b107210 */ /* 0x001fe20007f7e0ff */
[C---:B------:R-:W-:Y:S02]  /*c29d0*/  IMAD.X R21, R61.reuse, 0x1, R6, P2 ;  /* 0x000000013d157824 */ /* 0x040fe400010e0606 */
[C---:B------:R-:W-:Y:S01]  /*c29e0*/  IMAD.X R23, R61.reuse, 0x1, R54, P1 ;  /* 0x000000013d177824 */ /* 0x040fe200008e0636 */
[----:B------:R0:W-:Y:S01]  /*c29f0*/  STL.64 [R1+0x218], R18 ;  /* 0x0002181201007387 */ /* 0x0001e20000100a00 */
[----:B------:R-:W-:Y:S01]  /*c2a00*/  IMAD.X R17, R61, 0x1, R52, P3 ;  /* 0x000000013d117824 */ /* 0x000fe200018e0634 */
[----:B------:R-:W-:Y:S01]  /*c2a10*/  SHF.R.S32.HI R60, RZ, 0x1f, R58 ;  /* 0x0000001fff3c7819 */ /* 0x000fe2000001143a */
[----:B------:R-:W2:Y:S01]  /*c2a20*/  LDCU UR22, c[0x0][0x398] ;  /* 0x00007300ff1677ac */ /* 0x000ea20008000800 */
[----:B------:R3:W-:Y:S04]  /*c2a30*/  STL.64 [R1+0x210], R20 ;  /* 0x0002101401007387 */ /* 0x0007e80000100a00 */
[----:B------:R-:W-:Y:S01]  /*c2a40*/  STL.64 [R1+0x268], R22 ;  /* 0x0002681601007387 */ /* 0x000fe20000100a00 */
[----:B0-----:R-:W-:-:S03]  /*c2a50*/  IADD3 R18, P5, PT, R58, R48, RZ ;  /* 0x000000303a127210 */ /* 0x001fc60007fbe0ff */
[----:B------:R0:W-:Y:S01]  /*c2a60*/  STL.64 [R1+0x240], R16 ;  /* 0x0002401001007387 */ /* 0x0001e20000100a00 */
[----:B---3--:R-:W-:Y:S01]  /*c2a70*/  IADD3 R20, P2, PT, R58, R49, RZ ;  /* 0x000000313a147210 */ /* 0x008fe20007f5e0ff */
[----:B------:R-:W-:-:S04]  /*c2a80*/  IMAD.X R19, R60, 0x1, R4, P5 ;  /* 0x000000013c137824 */ /* 0x000fc800028e0604 */
[----:B------:R-:W-:Y:S01]  /*c2a90*/  IMAD.X R21, R60, 0x1, R7, P2 ;  /* 0x000000013c157824 */ /* 0x000fe200010e0607 */
[C---:B0-----:R-:W-:Y:S01]  /*c2aa0*/  IADD3 R16, P3, PT, R58.reuse, R2, RZ ;  /* 0x000000023a107210 */ /* 0x041fe20007f7e0ff */
[----:B------:R0:W-:Y:S01]  /*c2ab0*/  STL.64 [R1+0x298], R18 ;  /* 0x0002981201007387 */ /* 0x0001e20000100a00 */
[----:B------:R-:W-:-:S03]  /*c2ac0*/  IADD3 R22, P1, PT, R58, R56, RZ ;  /* 0x000000383a167210 */ /* 0x000fc60007f3e0ff */
[C---:B------:R-:W-:Y:S01]  /*c2ad0*/  IMAD.X R17, R60.reuse, 0x1, R3, P3 ;  /* 0x000000013c117824 */ /* 0x040fe200018e0603 */
[----:B------:R3:W-:Y:S01]  /*c2ae0*/  STL.64 [R1+0x290], R20 ;  /* 0x0002901401007387 */ /* 0x0007e20000100a00 */
[----:B------:R-:W-:-:S03]  /*c2af0*/  IMAD.X R23, R60, 0x1, R5, P1 ;  /* 0x000000013c177824 */ /* 0x000fc600008e0605 */
[----:B------:R1:W-:Y:S01]  /*c2b00*/  STL.64 [R1+0x2c0], R16 ;  /* 0x0002c01001007387 */ /* 0x0003e20000100a00 */
[C---:B0-----:R-:W-:Y:S02]  /*c2b10*/  IADD3 R18, P5, PT, R58.reuse, R50, RZ ;  /* 0x000000323a127210 */ /* 0x041fe40007fbe0ff */
[----:B---3--:R-:W-:-:S03]  /*c2b20*/  IADD3 R20, P2, PT, R58, R51, RZ ;  /* 0x000000333a147210 */ /* 0x008fc60007f5e0ff */
[----:B------:R-:W-:Y:S01]  /*c2b30*/  IMAD.X R19, R60, 0x1, R0, P5 ;  /* 0x000000013c137824 */ /* 0x000fe200028e0600 */
[C---:B-1----:R-:W-:Y:S01]  /*c2b40*/  IADD3 R16, P3, PT, R58.reuse, R55, RZ ;  /* 0x000000373a107210 */ /* 0x042fe20007f7e0ff */
[C---:B------:R-:W-:Y:S01]  /*c2b50*/  VIADD R59, R58.reuse, UR23 ;  /* 0x000000173a3b7c36 */ /* 0x040fe20008000000 */
[----:B------:R-:W-:Y:S01]  /*c2b60*/  IADD3 R24, P1, PT, R58, R53, RZ ;  /* 0x000000353a187210 */ /* 0x000fe20007f3e0ff */
[C---:B------:R-:W-:Y:S01]  /*c2b70*/  IMAD.X R21, R60.reuse, 0x1, R6, P2 ;  /* 0x000000013c157824 */ /* 0x040fe200010e0606 */
[----:B------:R0:W-:Y:S01]  /*c2b80*/  STL.64 [R1+0x2e8], R22 ;  /* 0x0002e81601007387 */ /* 0x0001e20000100a00 */
[C---:B------:R-:W-:Y:S01]  /*c2b90*/  IMAD.X R17, R60.reuse, 0x1, R52, P3 ;  /* 0x000000013c117824 */ /* 0x040fe200018e0634 */
[----:B------:R-:W-:Y:S01]  /*c2ba0*/  SHF.R.S32.HI R61, RZ, 0x1f, R59 ;  /* 0x0000001fff3d7819 */ /* 0x000fe2000001143b */
[----:B------:R-:W1:Y:S01]  /*c2bb0*/  LDCU UR23, c[0x0][0x398] ;  /* 0x00007300ff1777ac */ /* 0x000e620008000800 */
[----:B------:R3:W-:Y:S01]  /*c2bc0*/  STL.64 [R1+0x44b8], R18 ;  /* 0x0044b81201007387 */ /* 0x0007e20000100a00 */
[----:B------:R-:W-:-:S03]  /*c2bd0*/  IMAD.X R25, R60, 0x1, R54, P1 ;  /* 0x000000013c197824 */ /* 0x000fc600008e0636 */
[----:B------:R2:W-:Y:S01]  /*c2be0*/  STL.64 [R1+0x368], R20 ;  /* 0x0003681401007387 */ /* 0x0005e20000100a00 */
[----:B0-----:R-:W-:-:S03]  /*c2bf0*/  IADD3 R22, P5, PT, R59, R48, RZ ;  /* 0x000000303b167210 */ /* 0x001fc60007fbe0ff */
[----:B------:R0:W-:Y:S01]  /*c2c00*/  STL.64 [R1+0x398], R16 ;  /* 0x0003981001007387 */ /* 0x0001e20000100a00 */
[C---:B---3--:R-:W-:Y:S02]  /*c2c10*/  IADD3 R18, P1, PT, R59.reuse, R56, RZ ;  /* 0x000000383b127210 */ /* 0x048fe40007f3e0ff */
[----:B--2---:R-:W-:Y:S01]  /*c2c20*/  IADD3 R20, P2, PT, R59, R49, RZ ;  /* 0x000000313b147210 */ /* 0x004fe20007f5e0ff */
[----:B------:R-:W-:Y:S01]  /*c2c30*/  IMAD.X R23, R61, 0x1, R4, P5 ;  /* 0x000000013d177824 */ /* 0x000fe200028e0604 */
[----:B0-----:R-:W-:-:S03]  /*c2c40*/  IADD3 R16, P3, PT, R59, R2, RZ ;  /* 0x000000023b107210 */ /* 0x001fc60007f7e0ff */
[C---:B------:R-:W-:Y:S02]  /*c2c50*/  IMAD.X R21, R61.reuse, 0x1, R7, P2 ;  /* 0x000000013d157824 */ /* 0x040fe400010e0607 */
[C---:B------:R-:W-:Y:S01]  /*c2c60*/  IMAD.X R19, R61.reuse, 0x1, R5, P1 ;  /* 0x000000013d137824 */ /* 0x040fe200008e0605 */
[----:B------:R-:W-:Y:S01]  /*c2c70*/  STL.64 [R1+0x360], R24 ;  /* 0x0003601801007387 */ /* 0x000fe20000100a00 */
[----:B------:R-:W-:-:S03]  /*c2c80*/  IMAD.X R17, R61, 0x1, R3, P3 ;  /* 0x000000013d117824 */ /* 0x000fc600018e0603 */
[----:B------:R0:W-:Y:S04]  /*c2c90*/  STL.64 [R1+0x390], R22 ;  /* 0x0003901601007387 */ /* 0x0001e80000100a00 */
        /* <DEDUP_REMOVED lines=16> */
[----:B------:R1:W-:Y:S01]  /*c2da0*/  STL.64 [R1+0x4b0], R18 ;  /* 0x0004b01201007387 */ /* 0x0003e20000100a00 */
[----:B0-----:R-:W-:-:S03]  /*c2db0*/  IADD3 R22, P5, PT, R58, R48, RZ ;  /* 0x000000303a167210 */ /* 0x001fc60007fbe0ff */
[----:B------:R0:W-:Y:S01]  /*c2dc0*/  STL.64 [R1+0x4e0], R16 ;  /* 0x0004e01001007387 */ /* 0x0001e20000100a00 */
[----:B---3--:R-:W-:Y:S01]  /*c2dd0*/  IADD3 R20, P2, PT, R58, R49, RZ ;  /* 0x000000313a147210 */ /* 0x008fe20007f5e0ff */
        /* <DEDUP_REMOVED lines=16> */
[----:B------:R-:W-:Y:S01]  /*c2ee0*/  VIADD R59, R58, UR25 ;  /* 0x000000193a3b7c36 */ /* 0x000fe20008000000 */
[----:B------:R0:W-:Y:S01]  /*c2ef0*/  STL.64 [R1+0x5d8], R22 ;  /* 0x0005d81601007387 */ /* 0x0001e20000100a00 */
[C---:B------:R-:W-:Y:S01]  /*c2f00*/  IMAD.X R19, R60.reuse, 0x1, R54, P1 ;  /* 0x000000013c137824 */ /* 0x040fe200008e0636 */
[----:B------:R-:W1:Y:S01]  /*c2f10*/  LDCU UR25, c[0x0][0x398] ;  /* 0x00007300ff1977ac */ /* 0x000e620008000800 */
[----:B------:R-:W-:Y:S01]  /*c2f20*/  IMAD.X R17, R60, 0x1, R52, P3 ;  /* 0x000000013c117824 */ /* 0x000fe200018e0634 */
[----:B------:R3:W-:Y:S01]  /*c2f30*/  STL.64 [R1+0x5d0], R20 ;  /* 0x0005d01401007387 */ /* 0x0007e20000100a00 */
[----:B------:R-:W-:-:S03]  /*c2f40*/  SHF.R.S32.HI R61, RZ, 0x1f, R59 ;  /* 0x0000001fff3d7819 */ /* 0x000fc6000001143b */
[----:B------:R1:W-:Y:S01]  /*c2f50*/  STL.64 [R1+0x5c8], R18 ;  /* 0x0005c81201007387 */ /* 0x0003e20000100a00 */
[----:B0-----:R-:W-:-:S03]  /*c2f60*/  IADD3 R22, P5, PT, R59, R48, RZ ;  /* 0x000000303b167210 */ /* 0x001fc60007fbe0ff */
[----:B------:R0:W-:Y:S01]  /*c2f70*/  STL.64 [R1+0x5a0], R16 ;  /* 0x0005a01001007387 */ /* 0x0001e20000100a00 */
[----:B---3--:R-:W-:Y:S01]  /*c2f80*/  IADD3 R20, P2, PT, R59, R49, RZ ;  /* 0x000000313b147210 */ /* 0x008fe20007f5e0ff */
[----:B------:R-:W-:Y:S01]  /*c2f90*/  IMAD.X R23, R61, 0x1, R4, P5 ;  /* 0x000000013d177824 */ /* 0x000fe200028e0604 */
[----:B-1----:R-:W-:-:S03]  /*c2fa0*/  IADD3 R18, P1, PT, R59, R56, RZ ;  /* 0x000000383b127210 */ /* 0x002fc60007f3e0ff */
        /* <DEDUP_REMOVED lines=8> */
[C---:B0-----:R-:W-:Y:S01]  /*c3030*/  IADD3 R22, P2, PT, R59.reuse, R51, RZ ;  /* 0x000000333b167210 */ /* 0x041fe20007f5e0ff */
[C---:B------:R-:W-:Y:S01]  /*c3040*/  VIADD R58, R59.reuse, UR49 ;  /* 0x000000313b3a7c36 */ /* 0x040fe20008000000 */
[----:B-1----:R-:W-:Y:S01]  /*c3050*/  IADD3 R20, P1, PT, R59, R53, RZ ;  /* 0x000000353b147210 */ /* 0x002fe20007f3e0ff */
[----:B------:R-:W-:Y:S01]  /*c3060*/  IMAD.X R25, R61, 0x1, R0, P5 ;  /* 0x000000013d197824 */ /* 0x000fe200028e0600 */
[----:B---3--:R-:W-:Y:S01]  /*c3070*/  IADD3 R16, P3, PT, R59, R55, RZ ;  /* 0x000000373b107210 */ /* 0x008fe20007f7e0ff */
[C---:B------:R-:W-:Y:S02]  /*c3080*/  IMAD.X R23, R61.reuse, 0x1, R6, P2 ;  /* 0x000000013d177824 */ /* 0x040fe400010e0606 */
[C---:B------:R-:W-:Y:S01]  /*c3090*/  IMAD.X R21, R61.reuse, 0x1, R54, P1 ;  /* 0x000000013d157824 */ /* 0x040fe200008e0636 */
[----:B------:R0:W-:Y:S01]  /*c30a0*/  STL.64 [R1+0x678], R18 ;  /* 0x0006781201007387 */ /* 0x0001e20000100a00 */
[----:B------:R-:W-:Y:S01]  /*c30b0*/  IMAD.X R17, R61, 0x1, R52, P3 ;  /* 0x000000013d117824 */ /* 0x000fe200018e0634 */
[----:B------:R-:W-:-:S02]  /*c30c0*/  SHF.R.S32.HI R60, RZ, 0x1f, R58 ;  /* 0x0000001fff3c7819 */ /* 0x000fc4000001143a */
[----:B------:R-:W-:Y:S04]  /*c30d0*/  STL.64 [R1+0x4498], R24 ;  /* 0x0044981801007387 */ /* 0x000fe80000100a00 */
[----:B------:R1:W-:Y:S01]  /*c30e0*/  STL.64 [R1+0x700], R22 ;  /* 0x0007001601007387 */ /* 0x0003e20000100a00 */
[----:B0-----:R-:W-:-:S03]  /*c30f0*/  IADD3 R18, P5, PT, R58, R48, RZ ;  /* 0x000000303a127210 */ /* 0x001fc60007fbe0ff */
[----:B------:R0:W-:Y:S04]  /*c3100*/  STL.64 [R1+0x6f8], R20 ;  /* 0x0006f81401007387 */ /* 0x0001e80000100a00 */
[----:B------:R3:W-:Y:S01]  /*c3110*/  STL.64 [R1+0x6f0], R16 ;  /* 0x0006f01001007387 */ /* 0x0007e20000100a00 */
[----:B------:R-:W-:Y:S01]  /*c3120*/  IMAD.X R19, R60, 0x1, R4, P5 ;  /* 0x000000013c137824 */ /* 0x000fe200028e0604 */
[----:B-1----:R-:W-:-:S04]  /*c3130*/  IADD3 R22, P2, PT, R58, R49, RZ ;  /* 0x000000313a167210 */ /* 0x002fc80007f5e0ff */
[----:B------:R1:W-:Y:S01]  /*c3140*/  STL.64 [R1+0x6e8], R18 ;  /* 0x0006e81201007387 */ /* 0x0003e20000100a00 */
[C---:B0-----:R-:W-:Y:S02]  /*c3150*/  IADD3 R20, P1, PT, R58.reuse, R56, RZ ;  /* 0x000000383a147210 */ /* 0x041fe40007f3e0ff */
[----:B---3--:R-:W-:Y:S01]  /*c3160*/  IADD3 R16, P3, PT, R58, R2, RZ ;  /* 0x000000023a107210 */ /* 0x008fe20007f7e0ff */
[----:B------:R-:W-:Y:S01]  /*c3170*/  IMAD.X R23, R60, 0x1, R7, P2 ;  /* 0x000000013c177824 */ /* 0x000fe200010e0607 */
[----:B------:R-:W-:-:S03]  /*c3180*/  IADD3 R40, P2, PT, R58, R51, RZ ;  /* 0x000000333a287210 */ /* 0x000fc60007f5e0ff */
[----:B------:R-:W-:Y:S01]  /*c3190*/  IMAD.X R17, R60, 0x1, R3, P3 ;  /* 0x000000013c117824 */ /* 0x000fe200018e0603 */
[----:B-1----:R-:W-:Y:S01]  /*c31a0*/  IADD3 R18, P5, PT, R58, R50, RZ ;  /* 0x000000323a127210 */ /* 0x002fe20007fbe0ff */
[----:B------:R-:W-:Y:S01]  /*c31b0*/  IMAD.X R21, R60, 0x1, R5, P1 ;  /* 0x000000013c157824 */ /* 0x000fe200008e0605 */
[----:B------:R0:W-:Y:S01]  /*c31c0*/  STL.64 [R1+0x758], R22 ;  /* 0x0007581601007387 */ /* 0x0001e20000100a00 */
[----:B------:R-:W-:Y:S02]  /*c31d0*/  VIADD R59, R58, UR56 ;  /* 0x000000383a3b7c36 */ /* 0x000fe40008000000 */
[C---:B------:R-:W-:Y:S01]  /*c31e0*/  IMAD.X R41, R60.reuse, 0x1, R6, P2 ;  /* 0x000000013c297824 */ /* 0x040fe200010e0606 */
[----:B------:R1:W-:Y:S01]  /*c31f0*/  STL.64 [R1+0x780], R16 ;  /* 0x0007801001007387 */ /* 0x0003e20000100a00 */
[----:B------:R-:W-:Y:S01]  /*c3200*/  IMAD.X R19, R60, 0x1, R0, P5 ;  /* 0x000000013c137824 */ /* 0x000fe200028e0600 */
[----:B------:R-:W-:Y:S02]  /*c3210*/  SHF.R.S32.HI R61, RZ, 0x1f, R59 ;  /* 0x0000001fff3d7819 */ /* 0x000fe4000001143b */
[----:B0-----:R-:W-:-:S02]  /*c3220*/  IADD3 R22, P1, PT, R58, R53, RZ ;  /* 0x000000353a167210 */ /* 0x001fc40007f3e0ff */
[----:B-1----:R-:W-:Y:S01]  /*c3230*/  IADD3 R16, P3, PT, R58, R55, RZ ;  /* 0x000000373a107210 */ /* 0x002fe20007f7e0ff */
[----:B------:R0:W-:Y:S02]  /*c3240*/  STL.64 [R1+0x750], R20 ;  /* 0x0007501401007387 */ /* 0x0001e40000100a00 */
[C---:B------:R-:W-:Y:S02]  /*c3250*/  IMAD.X R23, R60.reuse, 0x1, R54, P1 ;  /* 0x000000013c177824 */ /* 0x040fe400008e0636 */
[----:B------:R-:W-:Y:S01]  /*c3260*/  STL.64 [R1+0x44a0], R40 ;  /* 0x0044a02801007387 */ /* 0x000fe20000100a00 */
[----:B------:R-:W-:-:S03]  /*c3270*/  IMAD.X R17, R60, 0x1, R52, P3 ;  /* 0x000000013c117824 */ /* 0x000fc600018e0634 */
[----:B------:R1:W-:Y:S01]  /*c3280*/  STL.64 [R1+0x7d8], R18 ;  /* 0x0007d81201007387 */ /* 0x0003e20000100a00 */
[----:B0-----:R-:W-:-:S03]  /*c3290*/  IADD3 R20, P5, PT, R59, R48, RZ ;  /* 0x000000303b147210 */ /* 0x001fc60007fbe0ff */
[----:B------:R0:W-:Y:S04]  /*c32a0*/  STL.64 [R1+0x828], R22 ;  /* 0x0008281601007387 */ /* 0x0001e80000100a00 */
[----:B------:R3:W-:Y:S01]  /*c32b0*/  STL.64 [R1+0x800], R16 ;  /* 0x0008001001007387 */ /* 0x0007e20000100a00 */
[----:B-1----:R-:W-:Y:S01]  /*c32c0*/  IADD3 R18, P2, PT, R59, R49, RZ ;  /* 0x000000313b127210 */ /* 0x002fe20007f5e0ff */
[----:B------:R-:W-:Y:S01]  /*c32d0*/  IMAD.X R21, R61, 0x1, R4, P5 ;  /* 0x000000013d157824 */ /* 0x000fe200028e0604 */
[----:B0-----:R-:W-:-:S03]  /*c32e0*/  IADD3 R22, P1, PT, R59, R56, RZ ;  /* 0x000000383b167210 */ /* 0x001fc60007f3e0ff */
[----:B------:R-:W-:Y:S01]  /*c32f0*/  IMAD.X R19, R61, 0x1, R7, P2 ;  /* 0x000000013d137824 */ /* 0x000fe200010e0607 */
[----:B---3--:R-:W-:Y:S01]  /*c3300*/  IADD3 R16, P3, PT, R59, R2, RZ ;  /* 0x000000023b107210 */ /* 0x008fe20007f7e0ff */
[----:B------:R0:W-:Y:S01]  /*c3310*/  STL.64 [R1+0x858], R20 ;  /* 0x0008581401007387 */ /* 0x0001e20000100a00 */
[----:B------:R-:W-:-:S03]  /*c3320*/  IMAD.X R23, R61, 0x1, R5, P1 ;  /* 0x000000013d177824 */ /* 0x000fc600008e0605 */
[----:B------:R-:W-:Y:S01]  /*c3330*/  IMAD.X R17, R61, 0x1, R3, P3 ;  /* 0x000000013d117824 */ /* 0x000fe200018e0603 */
[----:B------:R1:W-:Y:S01]  /*c3340*/  STL.64 [R1+0x850], R18 ;  /* 0x0008501201007387 */ /* 0x0003e20000100a00 */
[C---:B------:R-:W-:Y:S01]  /*c3350*/  VIADD R58, R59.reuse, UR57 ;  /* 0x000000393b3a7c36 */ /* 0x040fe20008000000 */
[C---:B0-----:R-:W-:Y:S02]  /*c3360*/  IADD3 R20, P5, PT, R59.reuse, R50, RZ ;  /* 0x000000323b147210 */ /* 0x041fe40007fbe0ff */
[----:B------:R0:W-:Y:S01]  /*c3370*/  STL.64 [R1+0x8a8], R22 ;  /* 0x0008a81601007387 */ /* 0x0001e20000100a00 */
[----:B-1----:R-:W-:-:S03]  /*c3380*/  IADD3 R18, P2, PT, R59, R51, RZ ;  /* 0x000000333b127210 */ /* 0x002fc60007f5e0ff */
[----:B------:R1:W-:Y:S01]  /*c3390*/  STL.64 [R1+0x880], R16 ;  /* 0x0008801001007387 */ /* 0x0003e20000100a00 */
[C---:B------:R-:W-:Y:S02]  /*c33a0*/  IMAD.X R21, R61.reuse, 0x1, R0, P5 ;  /* 0x000000013d157824 */ /* 0x040fe400028e0600 */
[----:B------:R-:W-:Y:S01]  /*c33b0*/  IMAD.X R19, R61, 0x1, R6, P2 ;  /* 0x000000013d137824 */ /* 0x000fe200010e0606 */
[C---:B0-----:R-:W-:Y:S02]  /*c33c0*/  IADD3 R22, P1, PT, R59.reuse, R53, RZ ;  /* 0x000000353b167210 */ /* 0x041fe40007f3e0ff */
[----:B------:R0:W-:Y:S01]  /*c33d0*/  STL.64 [R1+0x8d0], R20 ;  /* 0x0008d01401007387 */ /* 0x0001e20000100a00 */
[----:B-1----:R-:W-:Y:S02]  /*c33e0*/  IADD3 R16, P3, PT, R59, R55, RZ ;  /* 0x000000373b107210 */ /* 0x002fe40007f7e0ff */
[C---:B------:R-:W-:Y:S01]  /*c33f0*/  IMAD.X R23, R61.reuse, 0x1, R54, P1 ;  /* 0x000000013d177824 */ /* 0x040fe200008e0636 */
[----:B------:R-:W-:Y:S01]  /*c3400*/  SHF.R.S32.HI R60, RZ, 0x1f, R58 ;  /* 0x0000001fff3c7819 */ /* 0x000fe2000001143a */
[----:B------:R1:W-:Y:S01]  /*c3410*/  STL.64 [R1+0x920], R18 ;  /* 0x0009201201007387 */ /* 0x0003e20000100a00 */
[----:B------:R-:W-:Y:S01]  /*c3420*/  IMAD.X R17, R61, 0x1, R52, P3 ;  /* 0x000000013d117824 */ /* 0x000fe200018e0634 */
[----:B0-----:R-:W-:-:S02]  /*c3430*/  IADD3 R20, P5, PT, R58, R48, RZ ;  /* 0x000000303a147210 */ /* 0x001fc40007fbe0ff */
[----:B------:R0:W-:Y:S01]  /*c3440*/  STL.64 [R1+0x918], R22 ;  /* 0x0009181601007387 */ /* 0x0001e20000100a00 */
[----:B-1----:R-:W-:-:S03]  /*c3450*/  IADD3 R18, P2, PT, R58, R49, RZ ;  /* 0x000000313a127210 */ /* 0x002fc60007f5e0ff */
[----:B------:R1:W-:Y:S01]  /*c3460*/  STL.64 [R1+0x950], R16 ;  /* 0x0009501001007387 */ /* 0x0003e20000100a00 */
[----:B------:R-:W-:Y:S01]  /*c3470*/  IMAD.X R21, R60, 0x1, R4, P5 ;  /* 0x000000013c157824 */ /* 0x000fe200028e0604 */
[----:B0-----:R-:W-:Y:S01]  /*c3480*/  IADD3 R22, P1, PT, R58, R56, RZ ;  /* 0x000000383a167210 */ /* 0x001fe20007f3e0ff */
[----:B------:R-:W-:-:S03]  /*c3490*/  IMAD.X R19, R60, 0x1, R7, P2 ;  /* 0x000000013c137824 */ /* 0x000fc600010e0607 */
[----:B------:R0:W-:Y:S01]  /*c34a0*/  STL.64 [R1+0x948], R20 ;  /* 0x0009481401007387 */ /* 0x0001e20000100a00 */
[----:B-1----:R-:W-:Y:S01]  /*c34b0*/  IADD3 R16, P3, PT, R58, R2, RZ ;  /* 0x000000023a107210 */ /* 0x002fe20007f7e0ff */
[C---:B------:R-:W-:Y:S02]  /*c34c0*/  IMAD.X R23, R60.reuse, 0x1, R5, P1 ;  /* 0x000000013c177824 */ /* 0x040fe400008e0605 */
[----:B------:R1:W-:Y:S02]  /*c34d0*/  STL.64 [R1+0x9a0], R18 ;  /* 0x0009a01201007387 */ /* 0x0003e40000100a00 */
[----:B------:R-:W-:Y:S01]  /*c34e0*/  IMAD.X R17, R60, 0x1, R3, P3 ;  /* 0x000000013c117824 */ /* 0x000fe200018e0603 */
[C---:B0-----:R-:W-:Y:S01]  /*c34f0*/  IADD3 R20, P5, PT, R58.reuse, R50, RZ ;  /* 0x000000323a147210 */ /* 0x041fe20007fbe0ff */
[----:B------:R0:W-:Y:S01]  /*c3500*/  STL.64 [R1+0x998], R22 ;  /* 0x0009981601007387 */ /* 0x0001e20000100a00 */
[C---:B------:R-:W-:Y:S01]  /*c3510*/  VIADD R59, R58.reuse, UR58 ;  /* 0x0000003a3a3b7c36 */ /* 0x040fe20008000000 */
[----:B-1----:R-:W-:-:S02]  /*c3520*/  IADD3 R18, P2, PT, R58, R51, RZ ;  /* 0x000000333a127210 */ /* 0x002fc40007f5e0ff */
[----:B------:R1:W-:Y:S01]  /*c3530*/  STL.64 [R1+0x9f0], R16 ;  /* 0x0009f01001007387 */ /* 0x0003e20000100a00 */
[C---:B------:R-:W-:Y:S02]  /*c3540*/  IMAD.X R21, R60.reuse, 0x1, R0, P5 ;  /* 0x000000013c157824 */ /* 0x040fe400028e0600 */
[----:B------:R-:W-:Y:S01]  /*c3550*/  IMAD.X R19, R60, 0x1, R6, P2 ;  /* 0x000000013c137824 */ /* 0x000fe200010e0606 */
[C---:B0-----:R-:W-:Y:S02]  /*c3560*/  IADD3 R22, P1, PT, R58.reuse, R53, RZ ;  /* 0x000000353a167210 */ /* 0x041fe40007f3e0ff */
[----:B------:R0:W-:Y:S01]  /*c3570*/  STL.64 [R1+0x9e8], R20 ;  /* 0x0009e81401007387 */ /* 0x0001e20000100a00 */
[----:B------:R-:W-:Y:S02]  /*c3580*/  SHF.R.S32.HI R61, RZ, 0x1f, R59 ;  /* 0x0000001fff3d7819 */ /* 0x000fe4000001143b */
[----:B-1----:R-:W-:Y:S01]  /*c3590*/  IADD3 R16, P3, PT, R58, R55, RZ ;  /* 0x000000373a107210 */ /* 0x002fe20007f7e0ff */
[----:B------:R1:W-:Y:S04]  /*c35a0*/  STL.64 [R1+0xa40], R18 ;  /* 0x000a401201007387 */ /* 0x0003e80000100a00 */
[C---:B------:R-:W-:Y:S01]  /*c35b0*/  IMAD.X R17, R60.reuse, 0x1, R52, P3 ;  /* 0x000000013c117824 */ /* 0x040fe200018e0634 */
[C---:B0-----:R-:W-:Y:S01]  /*c35c0*/  IADD3 R20, P5, PT, R59.reuse, R48, RZ ;  /* 0x000000303b147210 */ /* 0x041fe20007fbe0ff */
[----:B------:R-:W-:Y:S01]  /*c35d0*/  IMAD.X R23, R60, 0x1, R54, P1 ;  /* 0x000000013c177824 */ /* 0x000fe200008e0636 */
[----:B------:R-:W-:-:S02]  /*c35e0*/  IADD3 R26, P1, PT, R59, R56, RZ ;  /* 0x000000383b1a7210 */ /* 0x000fc40007f3e0ff */
[----:B------:R0:W-:Y:S01]  /*c35f0*/  STL.64 [R1+0xa70], R16 ;  /* 0x000a701001007387 */ /* 0x0001e20000100a00 */
[----:B-1----:R-:W-:Y:S01]  /*c3600*/  IADD3 R18, P2, PT, R59, R49, RZ ;  /* 0x000000313b127210 */ /* 0x002fe20007f5e0ff */
[C---:B------:R-:W-:Y:S02]  /*c3610*/  IMAD.X R21, R61.reuse, 0x1, R4, P5 ;  /* 0x000000013d157824 */ /* 0x040fe400028e0604 */
[----:B------:R1:W-:Y:S02]  /*c3620*/  STL.64 [R1+0xa38], R22 ;  /* 0x000a381601007387 */ /* 0x0003e40000100a00 */
[----:B------:R-:W-:Y:S01]  /*c3630*/  IMAD.X R19, R61, 0x1, R7, P2 ;  /* 0x000000013d137824 */ /* 0x000fe200010e0607 */
[----:B0-----:R-:W-:Y:S01]  /*c3640*/  IADD3 R16, P3, PT, R59, R2, RZ ;  /* 0x000000023b107210 */ /* 0x001fe20007f7e0ff */
[----:B------:R0:W-:Y:S01]  /*c3650*/  STL.64 [R1+0xa68], R20 ;  /* 0x000a681401007387 */ /* 0x0001e20000100a00 */
[----:B------:R-:W-:Y:S01]  /*c3660*/  IMAD.X R27, R61, 0x1, R5, P1 ;  /* 0x000000013d1b7824 */ /* 0x000fe200008e0605 */
[----:B-1----:R-:W-:-:S02]  /*c3670*/  IADD3 R22, P5, PT, R59, R50, RZ ;  /* 0x000000323b167210 */ /* 0x002fc40007fbe0ff */
[----:B------:R-:W-:Y:S01]  /*c3680*/  IMAD.X R17, R61, 0x1, R3, P3 ;  /* 0x000000013d117824 */ /* 0x000fe200018e0603 */
[----:B------:R1:W-:Y:S01]  /*c3690*/  STL.64 [R1+0xac0], R18 ;  /* 0x000ac01201007387 */ /* 0x0003e20000100a00 */
[----:B0-----:R-:W-:Y:S01]  /*c36a0*/  IADD3 R20, P2, PT, R59, R51, RZ ;  /* 0x000000333b147210 */ /* 0x001fe20007f5e0ff */
[----:B------:R-:W-:Y:S02]  /*c36b0*/  IMAD.X R23, R61, 0x1, R0, P5 ;  /* 0x000000013d177824 */ /* 0x000fe400028e0600 */
[----:B------:R0:W-:Y:S01]  /*c36c0*/  STL.64 [R1+0xae8], R16 ;  /* 0x000ae81001007387 */ /* 0x0001e20000100a00 */
[----:B-1----:R-:W-:Y:S01]  /*c36d0*/  IADD3 R18, P1, PT, R59, R53, RZ ;  /* 0x000000353b127210 */ /* 0x002fe20007f3e0ff */
[----:B------:R-:W-:Y:S02]  /*c36e0*/  IMAD.X R21, R61, 0x1, R6, P2 ;  /* 0x000000013d157824 */ /* 0x000fe400010e0606 */
[----:B------:R-:W-:Y:S02]  /*c36f0*/  VIADD R58, R59, UR59 ;  /* 0x0000003b3b3a7c36 */ /* 0x000fe40008000000 */
[----:B------:R-:W-:Y:S01]  /*c3700*/  IMAD.X R19, R61, 0x1, R54, P1 ;  /* 0x000000013d137824 */ /* 0x000fe200008e0636 */
[----:B0-----:R-:W-:Y:S01]  /*c3710*/  IADD3 R16, P3, PT, R59, R55, RZ ;  /* 0x000000373b107210 */ /* 0x001fe20007f7e0ff */
[----:B------:R0:W-:Y:S01]  /*c3720*/  STL.64 [R1+0xaf8], R22 ;  /* 0x000af81601007387 */ /* 0x0001e20000100a00 */
[----:B------:R-:W-:-:S03]  /*c3730*/  SHF.R.S32.HI R60, RZ, 0x1f, R58 ;  /* 0x0000001fff3c7819 */ /* 0x000fc6000001143a */
[----:B------:R1:W-:Y:S01]  /*c3740*/  STL.64 [R1+0xaf0], R20 ;  /* 0x000af01401007387 */ /* 0x0003e20000100a00 */
[----:B------:R-:W-:-:S03]  /*c3750*/  IMAD.X R17, R61, 0x1, R52, P3 ;  /* 0x000000013d117824 */ /* 0x000fc600018e0634 */
[----:B------:R3:W-:Y:S01]  /*c3760*/  STL.64 [R1+0xb08], R18 ;  /* 0x000b081201007387 */ /* 0x0007e20000100a00 */
[C---:B0-----:R-:W-:Y:S02]  /*c3770*/  IADD3 R22, P5, PT, R58.reuse, R48, RZ ;  /* 0x000000303a167210 */ /* 0x041fe40007fbe0ff */
[C---:B-1----:R-:W-:Y:S01]  /*c3780*/  IADD3 R20, P2, PT, R58.reuse, R49, RZ ;  /* 0x000000313a147210 */ /* 0x042fe20007f5e0ff */
[----:B------:R0:W-:Y:S01]  /*c3790*/  STL.64 [R1+0xb00], R16 ;  /* 0x000b001001007387 */ /* 0x0001e20000100a00 */
[----:B---3--:R-:W-:-:S03]  /*c37a0*/  IADD3 R18, P1, PT, R58, R56, RZ ;  /* 0x000000383a127210 */ /* 0x008fc60007f3e0ff */
[C---:B------:R-:W-:Y:S02]  /*c37b0*/  IMAD.X R21, R60.reuse, 0x1, R7, P2 ;  /* 0x000000013c157824 */ /* 0x040fe400010e0607 */
[C---:B------:R-:W-:Y:S02]  /*c37c0*/  IMAD.X R23, R60.reuse, 0x1, R4, P5 ;  /* 0x000000013c177824 */ /* 0x040fe400028e0604 */
[----:B------:R-:W-:Y:S01]  /*c37d0*/  IMAD.X R19, R60, 0x1, R5, P1 ;  /* 0x000000013c137824 */ /* 0x000fe200008e0605 */
[----:B0-----:R-:W-:Y:S01]  /*c37e0*/  IADD3 R16, P3, PT, R58, R2, RZ ;  /* 0x000000023a107210 */ /* 0x001fe20007f7e0ff */
[----:B------:R0:W-:Y:S04]  /*c37f0*/  STL.64 [R1+0xb10], R20 ;  /* 0x000b101401007387 */ /* 0x0001e80000100a00 */
[----:B------:R-:W-:Y:S01]  /*c3800*/  STL.64 [R1+0xb18], R22 ;  /* 0x000b181601007387 */ /* 0x000fe20000100a00 */
[----:B------:R-:W-:-:S03]  /*c3810*/  IMAD.X R17, R60, 0x1, R3, P3 ;  /* 0x000000013c117824 */ /* 0x000fc600018e0603 */
[----:B------:R1:W-:Y:S01]  /*c3820*/  STL.64 [R1+0xb28], R18 ;  /* 0x000b281201007387 */ /* 0x0003e20000100a00 */
[----:B0-----:R-:W-:-:S03]  /*c3830*/  IADD3 R20, P2, PT, R58, R51, RZ ;  /* 0x000000333a147210 */ /* 0x001fc60007f5e0ff */
[----:B------:R0:W-:Y:S01]  /*c3840*/  STL.64 [R1+0xb20], R16 ;  /* 0x000b201001007387 */ /* 0x0001e20000100a00 */
[C---:B------:R-:W-:Y:S01]  /*c3850*/  IADD3 R42, P5, PT, R58.reuse, R50, RZ ;  /* 0x000000323a2a7210 */ /* 0x040fe20007fbe0ff */
[C---:B------:R-:W-:Y:S01]  /*c3860*/  VIADD R59, R58.reuse, UR41 ;  /* 0x000000293a3b7c36 */ /* 0x040fe20008000000 */
[----:B-1----:R-:W-:Y:S01]  /*c3870*/  IADD3 R18, P1, PT, R58, R53, RZ ;  /* 0x000000353a127210 */ /* 0x002fe20007f3e0ff */
[----:B------:R-:W-:Y:S01]  /*c3880*/  IMAD.X R21, R60, 0x1, R6, P2 ;  /* 0x000000013c157824 */ /* 0x000fe200010e0606 */
[----:B0-----:R-:W-:-:S03]  /*c3890*/  IADD3 R16, P3, PT, R58, R55, RZ ;  /* 0x000000373a107210 */ /* 0x001fc60007f7e0ff */
[C---:B------:R-:W-:Y:S01]  /*c38a0*/  IMAD.X R19, R60.reuse, 0x1, R54, P1 ;  /* 0x000000013c137824 */ /* 0x040fe200008e0636 */
[----:B------:R-:W-:Y:S01]  /*c38b0*/  SHF.R.S32.HI R61, RZ, 0x1f, R59 ;  /* 0x0000001fff3d7819 */ /* 0x000fe2000001143b */
[C---:B------:R-:W-:Y:S01]  /*c38c0*/  IMAD.X R43, R60.reuse, 0x1, R0, P5 ;  /* 0x000000013c2b7824 */ /* 0x040fe200028e0600 */
[----:B------:R-:W-:Y:S01]  /*c38d0*/  IADD3 R22, P5, PT, R59, R48, RZ ;  /* 0x000000303b167210 */ /* 0x000fe20007fbe0ff */
[----:B------:R0:W-:Y:S01]  /*c38e0*/  STL.64 [R1+0xb40], R20 ;  /* 0x000b401401007387 */ /* 0x0001e20000100a00 */
[----:B------:R-:W-:-:S03]  /*c38f0*/  IMAD.X R17, R60, 0x1, R52, P3 ;  /* 0x000000013c117824 */ /* 0x000fc600018e0634 */
[----:B------:R1:W-:Y:S01]  /*c3900*/  STL.64 [R1+0xb38], R18 ;  /* 0x000b381201007387 */ /* 0x0003e20000100a00 */
[----:B------:R-:W-:-:S03]  /*c3910*/  IMAD.X R23, R61, 0x1, R4, P5 ;  /* 0x000000013d177824 */ /* 0x000fc600028e0604 */
[----:B------:R3:W-:Y:S01]  /*c3920*/  STL.64 [R1+0xb50], R16 ;  /* 0x000b501001007387 */ /* 0x0007e20000100a00 */
[C---:B0-----:R-:W-:Y:S02]  /*c3930*/  IADD3 R20, P2, PT, R59.reuse, R49, RZ ;  /* 0x000000313b147210 */ /* 0x041fe40007f5e0ff */
[----:B-1----:R-:W-:-:S03]  /*c3940*/  IADD3 R18, P1, PT, R59, R56, RZ ;  /* 0x000000383b127210 */ /* 0x002fc60007f3e0ff */
[----:B------:R-:W-:Y:S01]  /*c3950*/  IMAD.X R21, R61, 0x1, R7, P2 ;  /* 0x000000013d157824 */ /* 0x000fe200010e0607 */
[----:B---3--:R-:W-:Y:S01]  /*c3960*/  IADD3 R16, P3, PT, R59, R2, RZ ;  /* 0x000000023b107210 */ /* 0x008fe20007f7e0ff */
[C---:B------:R-:W-:Y:S01]  /*c3970*/  IMAD.X R19, R61.reuse, 0x1, R5, P1 ;  /* 0x000000013d137824 */ /* 0x040fe200008e0605 */
[----:B------:R0:W-:Y:S03]  /*c3980*/  STL.64 [R1+0xb48], R22 ;  /* 0x000b481601007387 */ /* 0x0001e60000100a00 */
[----:B------:R-:W-:Y:S01]  /*c3990*/  IMAD.X R17, R61, 0x1, R3, P3 ;  /* 0x000000013d117824 */ /* 0x000fe200018e0603 */
[----:B------:R1:W-:Y:S04]  /*c39a0*/  STL.64 [R1+0xb60], R20 ;  /* 0x000b601401007387 */ /* 0x0003e80000100a00 */
[----:B------:R3:W-:Y:S01]  /*c39b0*/  STL.64 [R1+0xb58], R18 ;  /* 0x000b581201007387 */ /* 0x0007e20000100a00 */
[----:B0-----:R-:W-:-:S02]  /*c39c0*/  IADD3 R22, P5, PT, R59, R50, RZ ;  /* 0x000000323b167210 */ /* 0x001fc40007fbe0ff */
[C---:B-1----:R-:W-:Y:S01]  /*c39d0*/  IADD3 R20, P2, PT, R59.reuse, R51, RZ ;  /* 0x000000333b147210 */ /* 0x042fe20007f5e0ff */
[----:B------:R0:W-:Y:S01]  /*c39e0*/  STL.64 [R1+0xb68], R16 ;  /* 0x000b681001007387 */ /* 0x0001e20000100a00 */
[----:B---3--:R-:W-:Y:S01]  /*c39f0*/  IADD3 R18, P1, PT, R59, R53, RZ ;  /* 0x000000353b127210 */ /* 0x008fe20007f3e0ff */
[----:B------:R-:W-:Y:S02]  /*c3a00*/  IMAD.X R23, R61, 0x1, R0, P5 ;  /* 0x000000013d177824 */ /* 0x000fe400028e0600 */
[----:B------:R-:W-:Y:S02]  /*c3a10*/  VIADD R58, R59, UR45 ;  /* 0x0000002d3b3a7c36 */ /* 0x000fe40008000000 */
[C---:B------:R-:W-:Y:S02]  /*c3a20*/  IMAD.X R21, R61.reuse, 0x1, R6, P2 ;  /* 0x000000013d157824 */ /* 0x040fe400010e0606 */
        /* <DEDUP_REMOVED lines=10> */
[----:B---3--:R-:W-:Y:S01]  /*c3ad0*/  IADD3 R18, P1, PT, R58, R56, RZ ;  /* 0x000000383a127210 */ /* 0x008fe20007f3e0ff */
[C---:B------:R-:W-:Y:S02]  /*c3ae0*/  IMAD.X R23, R60.reuse, 0x1, R4, P5 ;  /* 0x000000013c177824 */ /* 0x040fe400028e0604 */
[C---:B------:R-:W-:Y:S02]  /*c3af0*/  IMAD.X R21, R60.reuse, 0x1, R7, P2 ;  /* 0x000000013c157824 */ /* 0x040fe400010e0607 */
[----:B------:R-:W-:Y:S01]  /*c3b00*/  IMAD.X R19, R60, 0x1, R5, P1 ;  /* 0x000000013c137824 */ /* 0x000fe200008e0605 */
[----:B0-----:R-:W-:Y:S01]  /*c3b10*/  IADD3 R16, P3, PT, R58, R2, RZ ;  /* 0x000000023a107210 */ /* 0x001fe20007f7e0ff */
[----:B------:R0:W-:Y:S04]  /*c3b20*/  STL.64 [R1+0xb88], R22 ;  /* 0x000b881601007387 */ /* 0x0001e80000100a00 */
[----:B------:R1:W-:Y:S01]  /*c3b30*/  STL.64 [R1+0xba8], R20 ;  /* 0x000ba81401007387 */ /* 0x0003e20000100a00 */
[----:B------:R-:W-:-:S03]  /*c3b40*/  IMAD.X R17, R60, 0x1, R3, P3 ;  /* 0x000000013c117824 */ /* 0x000fc600018e0603 */
[----:B------:R3:W-:Y:S01]  /*c3b50*/  STL.64 [R1+0xba0], R18 ;  /* 0x000ba01201007387 */ /* 0x0007e20000100a00 */
[C---:B0-----:R-:W-:Y:S02]  /*c3b60*/  IADD3 R22, P5, PT, R58.reuse, R50, RZ ;  /* 0x000000323a167210 */ /* 0x041fe40007fbe0ff */
[C---:B-1----:R-:W-:Y:S01]  /*c3b70*/  IADD3 R20, P2, PT, R58.reuse, R51, RZ ;  /* 0x000000333a147210 */ /* 0x042fe20007f5e0ff */
[----:B------:R0:W-:Y:S01]  /*c3b80*/  STL.64 [R1+0xb98], R16 ;  /* 0x000b981001007387 */ /* 0x0001e20000100a00 */
[----:B---3--:R-:W-:Y:S01]  /*c3b90*/  IADD3 R18, P1, PT, R58, R53, RZ ;  /* 0x000000353a127210 */ /* 0x008fe20007f3e0ff */
[----:B------:R-:W-:Y:S02]  /*c3ba0*/  IMAD.X R23, R60, 0x1, R0, P5 ;  /* 0x000000013c177824 */ /* 0x000fe400028e0600 */
[----:B------:R-:W-:Y:S02]  /*c3bb0*/  VIADD R59, R58, UR30 ;  /* 0x0000001e3a3b7c36 */ /* 0x000fe40008000000 */
[----:B------:R-:W-:-:S02]  /*c3bc0*/  IMAD.X R21, R60, 0x1, R6, P2 ;  /* 0x000000013c157824 */ /* 0x000fc400010e0606 */
        /* <DEDUP_REMOVED lines=14> */
[C---:B0-----:R-:W-:Y:S01]  /*c3cb0*/  IADD3 R16, P3, PT, R59.reuse, R2, RZ ;  /* 0x000000023b107210 */ /* 0x041fe20007f7e0ff */
[----:B------:R0:W-:Y:S01]  /*c3cc0*/  STL.64 [R1+0xbd0], R22 ;  /* 0x000bd01601007387 */ /* 0x0001e20000100a00 */
[C---:B------:R-:W-:Y:S01]  /*c3cd0*/  IADD3 R44, P5, PT, R59.reuse, R50, RZ ;  /* 0x000000323b2c7210 */ /* 0x040fe20007fbe0ff */
[----:B------:R-:W-:-:S02]  /*c3ce0*/  VIADD R58, R59, UR28 ;  /* 0x0000001c3b3a7c36 */ /* 0x000fc40008000000 */
[----:B------:R1:W-:Y:S01]  /*c3cf0*/  STL.64 [R1+0xbf0], R20 ;  /* 0x000bf01401007387 */ /* 0x0003e20000100a00 */
[----:B------:R-:W-:-:S03]  /*c3d00*/  IMAD.X R17, R61, 0x1, R3, P3 ;  /* 0x000000013d117824 */ /* 0x000fc600018e0603 */
[----:B------:R3:W-:Y:S01]  /*c3d10*/  STL.64 [R1+0xbe8], R18 ;  /* 0x000be81201007387 */ /* 0x0007e20000100a00 */
[C---:B0-----:R-:W-:Y:S02]  /*c3d20*/  IADD3 R22, P2, PT, R59.reuse, R51, RZ ;  /* 0x000000333b167210 */ /* 0x041fe40007f5e0ff */
[C---:B-1----:R-:W-:Y:S01]  /*c3d30*/  IADD3 R20, P1, PT, R59.reuse, R53, RZ ;  /* 0x000000353b147210 */ /* 0x042fe20007f3e0ff */
[----:B------:R0:W-:Y:S01]  /*c3d40*/  STL.64 [R1+0xbe0], R16 ;  /* 0x000be01001007387 */ /* 0x0001e20000100a00 */
[----:B---3--:R-:W-:Y:S01]  /*c3d50*/  IADD3 R18, P3, PT, R59, R55, RZ ;  /* 0x000000373b127210 */ /* 0x008fe20007f7e0ff */
[C---:B------:R-:W-:Y:S01]  /*c3d60*/  IMAD.X R45, R61.reuse, 0x1, R0, P5 ;  /* 0x000000013d2d7824 */ /* 0x040fe200028e0600 */
[----:B------:R-:W-:Y:S01]  /*c3d70*/  SHF.R.S32.HI R60, RZ, 0x1f, R58 ;  /* 0x0000001fff3c7819 */ /* 0x000fe2000001143a */
[C---:B------:R-:W-:Y:S02]  /*c3d80*/  IMAD.X R23, R61.reuse, 0x1, R6, P2 ;  /* 0x000000013d177824 */ /* 0x040fe400010e0606 */
[----:B------:R-:W-:-:S02]  /*c3d90*/  IMAD.X R21, R61, 0x1, R54, P1 ;  /* 0x000000013d157824 */ /* 0x000fc400008e0636 */
[----:B------:R-:W-:Y:S01]  /*c3da0*/  IMAD.X R19, R61, 0x1, R52, P3 ;  /* 0x000000013d137824 */ /* 0x000fe200018e0634 */
[----:B0-----:R-:W-:Y:S01]  /*c3db0*/  IADD3 R16, P5, PT, R58, R48, RZ ;  /* 0x000000303a107210 */ /* 0x001fe20007fbe0ff */
[----:B------:R0:W-:Y:S04]  /*c3dc0*/  STL.64 [R1+0xc10], R22 ;  /* 0x000c101601007387 */ /* 0x0001e80000100a00 */
[----:B------:R1:W-:Y:S01]  /*c3dd0*/  STL.64 [R1+0xc08], R20 ;  /* 0x000c081401007387 */ /* 0x0003e20000100a00 */
[----:B------:R-:W-:-:S03]  /*c3de0*/  IMAD.X R17, R60, 0x1, R4, P5 ;  /* 0x000000013c117824 */ /* 0x000fc600028e0604 */
[----:B------:R3:W-:Y:S01]  /*c3df0*/  STL.64 [R1+0xc00], R18 ;  /* 0x000c001201007387 */ /* 0x0007e20000100a00 */
[----:B0-----:R-:W-:-:S03]  /*c3e00*/  IADD3 R22, P2, PT, R58, R49, RZ ;  /* 0x000000313a167210 */ /* 0x001fc60007f5e0ff */
[----:B------:R0:W-:Y:S01]  /*c3e10*/  STL.64 [R1+0xbf8], R16 ;  /* 0x000bf81001007387 */ /* 0x0001e20000100a00 */
[C---:B-1----:R-:W-:Y:S02]  /*c3e20*/  IADD3 R20, P1, PT, R58.reuse, R56, RZ ;  /* 0x000000383a147210 */ /* 0x042fe40007f3e0ff */
[----:B---3--:R-:W-:Y:S01]  /*c3e30*/  IADD3 R18, P3, PT, R58, R2, RZ ;  /* 0x000000023a127210 */ /* 0x008fe20007f7e0ff */
[----:B------:R-:W-:Y:S01]  /*c3e40*/  IMAD.X R23, R60, 0x1, R7, P2 ;  /* 0x000000013c177824 */ /* 0x000fe200010e0607 */
[----:B0-----:R-:W-:-:S03]  /*c3e50*/  IADD3 R16, P5, PT, R58, R50, RZ ;  /* 0x000000323a107210 */ /* 0x001fc60007fbe0ff */
[----:B------:R-:W-:Y:S01]  /*c3e60*/  IMAD.X R19, R60, 0x1, R3, P3 ;  /* 0x000000013c137824 */ /* 0x000fe200018e0603 */
[----:B------:R-:W-:Y:S01]  /*c3e70*/  IADD3 R28, P2, PT, R58, R51, RZ ;  /* 0x000000333a1c7210 */ /* 0x000fe20007f5e0ff */
[----:B------:R-:W-:Y:S01]  /*c3e80*/  IMAD.X R21, R60, 0x1, R5, P1 ;  /* 0x000000013c157824 */ /* 0x000fe200008e0605 */
[----:B------:R0:W-:Y:S01]  /*c3e90*/  STL.64 [R1+0xc28], R22 ;  /* 0x000c281601007387 */ /* 0x0001e20000100a00 */
[----:B------:R-:W-:Y:S02]  /*c3ea0*/  VIADD R59, R58, UR32 ;  /* 0x000000203a3b7c36 */ /* 0x000fe40008000000 */
[C---:B------:R-:W-:Y:S01]  /*c3eb0*/  IMAD.X R17, R60.reuse, 0x1, R0, P5 ;  /* 0x000000013c117824 */ /* 0x040fe200028e0600 */
[----:B------:R1:W-:Y:S01]  /*c3ec0*/  STL.64 [R1+0xc38], R18 ;  /* 0x000c381201007387 */ /* 0x0003e20000100a00 */
[----:B------:R-:W-:Y:S01]  /*c3ed0*/  IMAD.X R29, R60, 0x1, R6, P2 ;  /* 0x000000013c1d7824 */ /* 0x000fe200010e0606 */
[----:B------:R-:W-:Y:S02]  /*c3ee0*/  SHF.R.S32.HI R61, RZ, 0x1f, R59 ;  /* 0x0000001fff3d7819 */ /* 0x000fe4000001143b */
        /* <DEDUP_REMOVED lines=20> */
[----:B------:R-:W-:Y:S01]  /*c4030*/  IMAD.X R21, R61, 0x1, R0, P5 ;  /* 0x000000013d157824 */ /* 0x000fe200028e0600 */
[----:B------:R0:W-:Y:S01]  /*c4040*/  STL.64 [R1+0xc78], R22 ;  /* 0x000c781601007387 */ /* 0x0001e20000100a00 */
[----:B------:R-:W-:Y:S02]  /*c4050*/  VIADD R58, R59, UR34 ;  /* 0x000000223b3a7c36 */ /* 0x000fe40008000000 */
[----:B------:R-:W-:Y:S01]  /*c4060*/  IMAD.X R17, R61, 0x1, R6, P2 ;  /* 0x000000013d117824 */ /* 0x000fe200010e0606 */
[----:B------:R1:W-:Y:S02]  /*c4070*/  STL.64 [R1+0xc70], R18 ;  /* 0x000c701201007387 */ /* 0x0003e40000100a00 */
        /* <DEDUP_REMOVED lines=23> */
[----:B------:R-:W-:Y:S01]  /*c41f0*/  VIADD R59, R58, UR26 ;  /* 0x0000001a3a3b7c36 */ /* 0x000fe20008000000 */
[----:B------:R-:W1:Y:S01]  /*c4200*/  LDCU UR26, c[0x0][0x398] ;  /* 0x00007300ff1a77ac */ /* 0x000e620008000800 */
[----:B------:R-:W-:Y:S01]  /*c4210*/  IMAD.X R17, R60, 0x1, R6, P2 ;  /* 0x000000013c117824 */ /* 0x000fe200010e0606 */
[----:B------:R3:W-:Y:S02]  /*c4220*/  STL.64 [R1+0xcc8], R18 ;  /* 0x000cc81201007387 */ /* 0x0007e40000100a00 */
[----:B------:R-:W-:Y:S02]  /*c4230*/  SHF.R.S32.HI R61, RZ, 0x1f, R59 ;  /* 0x0000001fff3d7819 */ /* 0x000fe4000001143b */
[----:B------:R-:W-:Y:S01]  /*c4240*/  STL.64 [R1+0xcc0], R20 ;  /* 0x000cc01401007387 */ /* 0x000fe20000100a00 */
[----:B0-----:R-:W-:-:S03]  /*c4250*/  IADD3 R22, P1, PT, R58, R53, RZ ;  /* 0x000000353a167210 */ /* 0x001fc60007f3e0ff */
[----:B------:R0:W-:Y:S01]  /*c4260*/  STL.64 [R1+0xcd8], R16 ;  /* 0x000cd81001007387 */ /* 0x0001e20000100a00 */
[----:B---3--:R-:W-:Y:S01]  /*c4270*/  IADD3 R18, P3, PT, R58, R55, RZ ;  /* 0x000000373a127210 */ /* 0x008fe20007f7e0ff */
[----:B------:R-:W-:-:S04]  /*c4280*/  IMAD.X R23, R60, 0x1, R54, P1 ;  /* 0x000000013c177824 */ /* 0x000fc800008e0636 */
[----:B------:R-:W-:Y:S01]  /*c4290*/  IMAD.X R19, R60, 0x1, R52, P3 ;  /* 0x000000013c137824 */ /* 0x000fe200018e0634 */
[C---:B0-----:R-:W-:Y:S02]  /*c42a0*/  IADD3 R16, P2, PT, R59.reuse, R49, RZ ;  /* 0x000000313b107210 */ /* 0x041fe40007f5e0ff */
[----:B------:R-:W-:Y:S02]  /*c42b0*/  IADD3 R20, P5, PT, R59, R48, RZ ;  /* 0x000000303b147210 */ /* 0x000fe40007fbe0ff */
[----:B------:R0:W-:Y:S01]  /*c42c0*/  STL.64 [R1+0xcf0], R18 ;  /* 0x000cf01201007387 */ /* 0x0001e20000100a00 */
[----:B------:R-:W-:-:S03]  /*c42d0*/  IMAD.X R17, R61, 0x1, R7, P2 ;  /* 0x000000013d117824 */ /* 0x000fc600010e0607 */
[----:B------:R3:W-:Y:S01]  /*c42e0*/  STL.64 [R1+0xcd0], R22 ;  /* 0x000cd01601007387 */ /* 0x0007e20000100a00 */
[----:B------:R-:W-:Y:S01]  /*c42f0*/  IMAD.X R21, R61, 0x1, R4, P5 ;  /* 0x000000013d157824 */ /* 0x000fe200028e0604 */
[C---:B------:R-:W-:Y:S02]  /*c4300*/  IADD3 R46, P1, PT, R59.reuse, R56, RZ ;  /* 0x000000383b2e7210 */ /* 0x040fe40007f3e0ff */
[----:B------:R1:W-:Y:S01]  /*c4310*/  STL.64 [R1+0xd00], R16 ;  /* 0x000d001001007387 */ /* 0x0003e20000100a00 */
[C---:B0-----:R-:W-:Y:S02]  /*c4320*/  IADD3 R18, P3, PT, R59.reuse, R2, RZ ;  /* 0x000000023b127210 */ /* 0x041fe40007f7e0ff */
[----:B---3--:R-:W-:-:S03]  /*c4330*/  IADD3 R22, P5, PT, R59, R50, RZ ;  /* 0x000000323b167210 */ /* 0x008fc60007fbe0ff */
[----:B------:R-:W-:Y:S01]  /*c4340*/  IMAD.X R19, R61, 0x1, R3, P3 ;  /* 0x000000013d137824 */ /* 0x000fe200018e0603 */
[----:B-1----:R-:W-:Y:S01]  /*c4350*/  IADD3 R16, P2, PT, R59, R51, RZ ;  /* 0x000000333b107210 */ /* 0x002fe20007f5e0ff */
[C---:B------:R-:W-:Y:S01]  /*c4360*/  IMAD.X R23, R61.reuse, 0x1, R0, P5 ;  /* 0x000000013d177824 */ /* 0x040fe200028e0600 */
[----:B------:R0:W-:Y:S01]  /*c4370*/  STL.64 [R1+0xce8], R20 ;  /* 0x000ce81401007387 */ /* 0x0001e20000100a00 */
[C---:B------:R-:W-:Y:S02]  /*c4380*/  IMAD.X R47, R61.reuse, 0x1, R5, P1 ;  /* 0x000000013d2f7824 */ /* 0x040fe400008e0605 */
[----:B------:R-:W-:Y:S01]  /*c4390*/  IMAD.X R17, R61, 0x1, R6, P2 ;  /* 0x000000013d117824 */ /* 0x000fe200010e0606 */
[----:B------:R1:W-:Y:S01]  /*c43a0*/  STL.64 [R1+0xd08], R18 ;  /* 0x000d081201007387 */ /* 0x0003e20000100a00 */
[----:B------:R-:W-:-:S03]  /*c43b0*/  VIADD R58, R59, UR39 ;  /* 0x000000273b3a7c36 */ /* 0x000fc60008000000 */
[----:B------:R-:W-:Y:S01]  /*c43c0*/  STL.64 [R1+0xd18], R22 ;  /* 0x000d181601007387 */ /* 0x000fe20000100a00 */
[----:B0-----:R-:W-:-:S03]  /*c43d0*/  IADD3 R20, P1, PT, R59, R53, RZ ;  /* 0x000000353b147210 */ /* 0x001fc60007f3e0ff */
[----:B------:R0:W-:Y:S01]  /*c43e0*/  STL.64 [R1+0xd10], R16 ;  /* 0x000d101001007387 */ /* 0x0001e20000100a00 */
[----:B-1----:R-:W-:Y:S01]  /*c43f0*/  IADD3 R18, P3, PT, R59, R55, RZ ;  /* 0x000000373b127210 */ /* 0x002fe20007f7e0ff */
[----:B------:R-:W-:Y:S01]  /*c4400*/  IMAD.X R21, R61, 0x1, R54, P1 ;  /* 0x000000013d157824 */ /* 0x000fe200008e0636 */
[----:B------:R-:W-:-:S03]  /*c4410*/  SHF.R.S32.HI R60, RZ, 0x1f, R58 ;  /* 0x0000001fff3c7819 */ /* 0x000fc6000001143a */
        /* <DEDUP_REMOVED lines=9> */
[----:B-1----:R-:W-:-:S03]  /*c44b0*/  IADD3 R18, P3, PT, R58, R2, RZ ;  /* 0x000000023a127210 */ /* 0x002fc60007f7e0ff */
[----:B------:R-:W-:Y:S01]  /*c44c0*/  IMAD.X R21, R60, 0x1, R5, P1 ;  /* 0x000000013c157824 */ /* 0x000fe200008e0605 */
[----:B---3--:R-:W-:Y:S01]  /*c44d0*/  IADD3 R16, P2, PT, R58, R51, RZ ;  /* 0x000000333a107210 */ /* 0x008fe20007f5e0ff */
[----:B------:R-:W-:Y:S01]  /*c44e0*/  IMAD.X R19, R60, 0x1, R3, P3 ;  /* 0x000000013c137824 */ /* 0x000fe200018e0603 */
[C---:B------:R-:W-:Y:S01]  /*c44f0*/  IADD3 R30, P5, PT, R58.reuse, R50, RZ ;  /* 0x000000323a1e7210 */ /* 0x040fe20007fbe0ff */
[----:B------:R-:W-:Y:S01]  /*c4500*/  VIADD R59, R58, UR43 ;  /* 0x0000002b3a3b7c36 */ /* 0x000fe20008000000 */
[----:B------:R0:W-:Y:S01]  /*c4510*/  STL.64 [R1+0xd38], R22 ;  /* 0x000d381601007387 */ /* 0x0001e20000100a00 */
[----:B------:R-:W-:-:S03]  /*c4520*/  IMAD.X R17, R60, 0x1, R6, P2 ;  /* 0x000000013c117824 */ /* 0x000fc600010e0606 */
        /* <DEDUP_REMOVED lines=58> */
[----:B-1----:R-:W-:Y:S02]  /*c48d0*/  IADD3 R18, P3, PT, R58, R55, RZ ;  /* 0x000000373a127210 */ /* 0x002fe40007f7e0ff */
[----:B---3--:R-:W-:-:S03]  /*c48e0*/  IADD3 R20, P5, PT, R59, R48, RZ ;  /* 0x000000303b147210 */ /* 0x008fc60007fbe0ff */
[C---:B------:R-:W-:Y:S02]  /*c48f0*/  IMAD.X R19, R60.reuse, 0x1, R52, P3 ;  /* 0x000000013c137824 */ /* 0x040fe400018e0634 */
[----:B------:R-:W-:Y:S01]  /*c4900*/  IMAD.X R23, R60, 0x1, R54, P1 ;  /* 0x000000013c177824 */ /* 0x000fe200008e0636 */
[----:B0-----:R-:W-:Y:S01]  /*c4910*/  IADD3 R16, P2, PT, R59, R49, RZ ;  /* 0x000000313b107210 */ /* 0x001fe20007f5e0ff */
[----:B------:R-:W-:Y:S01]  /*c4920*/  IMAD.X R21, R61, 0x1, R4, P5 ;  /* 0x000000013d157824 */ /* 0x000fe200028e0604 */
[----:B------:R0:W-:Y:S01]  /*c4930*/  STL.64 [R1+0xde0], R18 ;  /* 0x000de01201007387 */ /* 0x0001e20000100a00 */
[----:B------:R-:W-:Y:S02]  /*c4940*/  IADD3 R24, P1, PT, R59, R56, RZ ;  /* 0x000000383b187210 */ /* 0x000fe40007f3e0ff */
[C---:B------:R-:W-:Y:S01]  /*c4950*/  IMAD.X R17, R61.reuse, 0x1, R7, P2 ;  /* 0x000000013d117824 */ /* 0x040fe200010e0607 */
[----:B------:R-:W-:Y:S04]  /*c4960*/  STL.64 [R1+0xde8], R22 ;  /* 0x000de81601007387 */ /* 0x000fe80000100a00 */
[----:B------:R1:W-:Y:S01]  /*c4970*/  STL.64 [R1+0xe00], R20 ;  /* 0x000e001401007387 */ /* 0x0003e20000100a00 */
[----:B------:R-:W-:Y:S01]  /*c4980*/  IMAD.X R25, R61, 0x1, R5, P1 ;  /* 0x000000013d197824 */ /* 0x000fe200008e0605 */
[----:B0-----:R-:W-:-:S02]  /*c4990*/  IADD3 R18, P3, PT, R59, R2, RZ ;  /* 0x000000023b127210 */ /* 0x001fc40007f7e0ff */
[----:B------:R0:W-:Y:S01]  /*c49a0*/  STL.64 [R1+0xe20], R16 ;  /* 0x000e201001007387 */ /* 0x0001e20000100a00 */
[----:B-1----:R-:W-:Y:S01]  /*c49b0*/  IMAD.MOV.U32 R20, RZ, RZ, R12 ;  /* 0x000000ffff147224 */ /* 0x002fe200078e000c */
[C---:B------:R-:W-:Y:S01]  /*c49c0*/  IADD3 R12, P5, PT, R59.reuse, R50, RZ ;  /* 0x000000323b0c7210 */ /* 0x040fe20007fbe0ff */
[----:B------:R-:W-:Y:S01]  /*c49d0*/  IMAD.MOV.U32 R21, RZ, RZ, R13 ;  /* 0x000000ffff157224 */ /* 0x000fe200078e000d */
[----:B0-----:R-:W-:Y:S01]  /*c49e0*/  IADD3 R16, P2, PT, R59, R51, RZ ;  /* 0x000000333b107210 */ /* 0x001fe20007f5e0ff */
[C---:B------:R-:W-:Y:S02]  /*c49f0*/  IMAD.X R19, R61.reuse, 0x1, R3, P3 ;  /* 0x000000013d137824 */ /* 0x040fe400018e0603 */
[C---:B------:R-:W-:Y:S01]  /*c4a00*/  IMAD.X R13, R61.reuse, 0x1, R0, P5 ;  /* 0x000000013d0d7824 */ /* 0x040fe200028e0600 */
[----:B------:R0:W-:Y:S01]  /*c4a10*/  STL.64 [R1+0xe18], R24 ;  /* 0x000e181801007387 */ /* 0x0001e20000100a00 */
[----:B------:R-:W-:Y:S02]  /*c4a20*/  IMAD.X R17, R61, 0x1, R6, P2 ;  /* 0x000000013d117824 */ /* 0x000fe400010e0606 */
[C---:B------:R-:W-:Y:S01]  /*c4a30*/  VIADD R58, R59.reuse, UR50 ;  /* 0x000000323b3a7c36 */ /* 0x040fe20008000000 */
[----:B------:R1:W-:Y:S04]  /*c4a40*/  STL.64 [R1+0xe08], R18 ;  /* 0x000e081201007387 */ /* 0x0003e80000100a00 */
[----:B------:R3:W-:Y:S01]  /*c4a50*/  STL.64 [R1+0xe48], R12 ;  /* 0x000e480c01007387 */ /* 0x0007e20000100a00 */
[----:B0-----:R-:W-:-:S03]  /*c4a60*/  IADD3 R24, P1, PT, R59, R53, RZ ;  /* 0x000000353b187210 */ /* 0x001fc60007f3e0ff */
[----:B------:R0:W-:Y:S01]  /*c4a70*/  STL.64 [R1+0xe40], R16 ;  /* 0x000e401001007387 */ /* 0x0001e20000100a00 */
[----:B-1----:R-:W-:Y:S01]  /*c4a80*/  IADD3 R18, P3, PT, R59, R55, RZ ;  /* 0x000000373b127210 */ /* 0x002fe20007f7e0ff */
[C---:B------:R-:W-:Y:S01]  /*c4a90*/  IMAD.X R25, R61.reuse, 0x1, R54, P1 ;  /* 0x000000013d197824 */ /* 0x040fe200008e0636 */
[----:B------:R-:W-:Y:S01]  /*c4aa0*/  SHF.R.S32.HI R59, RZ, 0x1f, R58 ;  /* 0x0000001fff3b7819 */ /* 0x000fe2000001143a */
[----:B------:R-:W-:Y:S01]  /*c4ab0*/  IMAD.MOV.U32 R22, RZ, RZ, R32 ;  /* 0x000000ffff167224 */ /* 0x000fe200078e0020 */
[C---:B---3--:R-:W-:Y:S01]  /*c4ac0*/  IADD3 R12, P5, PT, R58.reuse, R48, RZ ;  /* 0x000000303a0c7210 */ /* 0x048fe20007fbe0ff */
[----:B------:R-:W-:Y:S01]  /*c4ad0*/  IMAD.X R19, R61, 0x1, R52, P3 ;  /* 0x000000013d137824 */ /* 0x000fe200018e0634 */
[C---:B0-----:R-:W-:Y:S01]  /*c4ae0*/  IADD3 R16, P2, PT, R58.reuse, R49, RZ ;  /* 0x000000313a107210 */ /* 0x041fe20007f5e0ff */
[----:B------:R0:W-:Y:S01]  /*c4af0*/  STL.64 [R1+0xe38], R24 ;  /* 0x000e381801007387 */ /* 0x0001e20000100a00 */
[----:B------:R-:W-:-:S03]  /*c4b00*/  IADD3 R32, P1, PT, R58, R56, RZ ;  /* 0x000000383a207210 */ /* 0x000fc60007f3e0ff */
[C---:B------:R-:W-:Y:S01]  /*c4b10*/  IMAD.X R17, R59.reuse, 0x1, R7, P2 ;  /* 0x000000013b117824 */ /* 0x040fe200010e0607 */
[----:B------:R1:W-:Y:S01]  /*c4b20*/  STL.64 [R1+0xe30], R18 ;  /* 0x000e301201007387 */ /* 0x0003e20000100a00 */
[C---:B------:R-:W-:Y:S02]  /*c4b30*/  IMAD.X R13, R59.reuse, 0x1, R4, P5 ;  /* 0x000000013b0d7824 */ /* 0x040fe400028e0604 */
[----:B------:R-:W-:Y:S01]  /*c4b40*/  IMAD.MOV.U32 R23, RZ, RZ, R33 ;  /* 0x000000ffff177224 */ /* 0x000fe200078e0021 */
[----:B------:R3:W-:Y:S01]  /*c4b50*/  STL.64 [R1+0xe58], R16 ;  /* 0x000e581001007387 */ /* 0x0007e20000100a00 */
[C---:B0-----:R-:W-:Y:S01]  /*c4b60*/  IADD3 R24, P3, PT, R58.reuse, R2, RZ ;  /* 0x000000023a187210 */ /* 0x041fe20007f7e0ff */
[----:B------:R-:W-:Y:S01]  /*c4b70*/  IMAD.X R33, R59, 0x1, R5, P1 ;  /* 0x000000013b217824 */ /* 0x000fe200008e0605 */
[----:B-1----:R-:W-:-:S03]  /*c4b80*/  IADD3 R18, P5, PT, R58, R50, RZ ;  /* 0x000000323a127210 */ /* 0x002fc60007fbe0ff */
[C---:B------:R-:W-:Y:S01]  /*c4b90*/  IMAD.X R25, R59.reuse, 0x1, R3, P3 ;  /* 0x000000013b197824 */ /* 0x040fe200018e0603 */
[C---:B---3--:R-:W-:Y:S01]  /*c4ba0*/  IADD3 R16, P2, PT, R58.reuse, R51, RZ ;  /* 0x000000333a107210 */ /* 0x048fe20007f5e0ff */
[C---:B------:R-:W-:Y:S01]  /*c4bb0*/  VIADD R60, R58.reuse, UR44 ;  /* 0x0000002c3a3c7c36 */ /* 0x040fe20008000000 */
[----:B------:R0:W-:Y:S01]  /*c4bc0*/  STL.64 [R1+0xe50], R32 ;  /* 0x000e502001007387 */ /* 0x0001e20000100a00 */
[C---:B------:R-:W-:Y:S01]  /*c4bd0*/  IMAD.X R19, R59.reuse, 0x1, R0, P5 ;  /* 0x000000013b137824 */ /* 0x040fe200028e0600 */
[C---:B------:R-:W-:Y:S01]  /*c4be0*/  IADD3 R8, P1, PT, R58.reuse, R53, RZ ;  /* 0x000000353a087210 */ /* 0x040fe20007f3e0ff */
[----:B------:R-:W-:Y:S01]  /*c4bf0*/  IMAD.X R17, R59, 0x1, R6, P2 ;  /* 0x000000013b117824 */ /* 0x000fe200010e0606 */
[----:B------:R-:W-:Y:S01]  /*c4c00*/  IADD3 R36, P3, PT, R58, R55, RZ ;  /* 0x000000373a247210 */ /* 0x000fe20007f7e0ff */
[----:B------:R1:W-:Y:S01]  /*c4c10*/  STL.64 [R1+0xe60], R24 ;  /* 0x000e601801007387 */ /* 0x0003e20000100a00 */
[----:B------:R-:W-:-:S03]  /*c4c20*/  SHF.R.S32.HI R61, RZ, 0x1f, R60 ;  /* 0x0000001fff3d7819 */ /* 0x000fc6000001143c */
[----:B------:R3:W-:Y:S01]  /*c4c30*/  STL.64 [R1+0xe68], R18 ;  /* 0x000e681201007387 */ /* 0x0007e20000100a00 */
[C---:B------:R-:W-:Y:S02]  /*c4c40*/  IMAD.X R37, R59.reuse, 0x1, R52, P3 ;  /* 0x000000013b257824 */ /* 0x040fe400018e0634 */
[----:B0-----:R-:W-:Y:S01]  /*c4c50*/  IMAD.MOV.U32 R33, RZ, RZ, R9 ;  /* 0x000000ffff217224 */ /* 0x001fe200078e0009 */
[----:B------:R0:W-:Y:S01]  /*c4c60*/  STL.64 [R1+0xe78], R16 ;  /* 0x000e781001007387 */ /* 0x0001e20000100a00 */
[----:B------:R-:W-:Y:S01]  /*c4c70*/  IMAD.X R9, R59, 0x1, R54, P1 ;  /* 0x000000013b097824 */ /* 0x000fe200008e0636 */
[C---:B-1----:R-:W-:Y:S02]  /*c4c80*/  IADD3 R24, P5, PT, R60.reuse, R48, RZ ;  /* 0x000000303c187210 */ /* 0x042fe40007fbe0ff */
        /* <DEDUP_REMOVED lines=13> */
[C---:B------:R-:W-:Y:S02]  /*c4d60*/  IMAD.X R25, R61.reuse, 0x1, R0, P5 ;  /* 0x000000013d197824 */ /* 0x040fe400028e0600 */
[C---:B------:R-:W-:Y:S01]  /*c4d70*/  VIADD R58, R60.reuse, UR40 ;  /* 0x000000283c3a7c36 */ /* 0x040fe20008000000 */
[C---:B0-----:R-:W-:Y:S01]  /*c4d80*/  IADD3 R16, P1, PT, R60.reuse, R53, RZ ;  /* 0x000000353c107210 */ /* 0x041fe20007f3e0ff */
[C---:B------:R-:W-:Y:S01]  /*c4d90*/  IMAD.X R19, R61.reuse, 0x1, R6, P2 ;  /* 0x000000013d137824 */ /* 0x040fe200010e0606 */
[----:B------:R0:W-:Y:S03]  /*c4da0*/  STL.64 [R1+0xea0], R36 ;  /* 0x000ea02401007387 */ /* 0x0001e60000100a00 */
[----:B------:R-:W-:Y:S01]  /*c4db0*/  IMAD.X R17, R61, 0x1, R54, P1 ;  /* 0x000000013d117824 */ /* 0x000fe200008e0636 */
[----:B------:R1:W-:Y:S04]  /*c4dc0*/  STL.64 [R1+0xeb0], R24 ;  /* 0x000eb01801007387 */ /* 0x0003e80000100a00 */
[----:B------:R3:W-:Y:S01]  /*c4dd0*/  STL.64 [R1+0xeb8], R18 ;  /* 0x000eb81201007387 */ /* 0x0007e20000100a00 */
[----:B0-----:R-:W-:-:S02]  /*c4de0*/  IADD3 R36, P3, PT, R60, R55, RZ ;  /* 0x000000373c247210 */ /* 0x001fc40007f7e0ff */
[----:B------:R-:W-:Y:S02]  /*c4df0*/  SHF.R.S32.HI R60, RZ, 0x1f, R58 ;  /* 0x0000001fff3c7819 */ /* 0x000fe4000001143a */
[C---:B-1----:R-:W-:Y:S01]  /*c4e00*/  IADD3 R24, P5, PT, R58.reuse, R48, RZ ;  /* 0x000000303a187210 */ /* 0x042fe20007fbe0ff */
[----:B------:R0:W-:Y:S01]  /*c4e10*/  STL.64 [R1+0xed0], R16 ;  /* 0x000ed01001007387 */ /* 0x0001e20000100a00 */
[----:B------:R-:W-:Y:S01]  /*c4e20*/  IMAD.X R37, R61, 0x1, R52, P3 ;  /* 0x000000013d257824 */ /* 0x000fe200018e0634 */
[----:B---3--:R-:W-:Y:S02]  /*c4e30*/  IADD3 R18, P2, PT, R58, R49, RZ ;  /* 0x000000313a127210 */ /* 0x008fe40007f5e0ff */
[C---:B------:R-:W-:Y:S02]  /*c4e40*/  IMAD.X R25, R60.reuse, 0x1, R4, P5 ;  /* 0x000000013c197824 */ /* 0x040fe400028e0604 */
[----:B------:R1:W-:Y:S01]  /*c4e50*/  STL.64 [R1+0xec8], R36 ;  /* 0x000ec82401007387 */ /* 0x0003e20000100a00 */
[----:B------:R-:W-:Y:S01]  /*c4e60*/  IMAD.X R19, R60, 0x1, R7, P2 ;  /* 0x000000013c137824 */ /* 0x000fe200010e0607 */
[----:B0-----:R-:W-:-:S02]  /*c4e70*/  IADD3 R16, P1, PT, R58, R56, RZ ;  /* 0x000000383a107210 */ /* 0x001fc40007f3e0ff */
[----:B------:R0:W-:Y:S03]  /*c4e80*/  STL.64 [R1+0xed8], R24 ;  /* 0x000ed81801007387 */ /* 0x0001e60000100a00 */
[----:B------:R-:W-:Y:S01]  /*c4e90*/  IMAD.X R17, R60, 0x1, R5, P1 ;  /* 0x000000013c117824 */ /* 0x000fe200008e0605 */
[C---:B-1----:R-:W-:Y:S01]  /*c4ea0*/  IADD3 R36, P3, PT, R58.reuse, R2, RZ ;  /* 0x000000023a247210 */ /* 0x042fe20007f7e0ff */
[----:B------:R1:W-:Y:S01]  /*c4eb0*/  STL.64 [R1+0xee0], R18 ;  /* 0x000ee01201007387 */ /* 0x0003e20000100a00 */
[----:B0-----:R-:W-:-:S03]  /*c4ec0*/  IADD3 R24, P5, PT, R58, R50, RZ ;  /* 0x000000323a187210 */ /* 0x001fc60007fbe0ff */
[----:B------:R0:W-:Y:S01]  /*c4ed0*/  STL.64 [R1+0xef0], R16 ;  /* 0x000ef01001007387 */ /* 0x0001e20000100a00 */
[----:B------:R-:W-:Y:S01]  /*c4ee0*/  IMAD.X R37, R60, 0x1, R3, P3 ;  /* 0x000000013c257824 */ /* 0x000fe200018e0603 */
[----:B-1----:R-:W-:Y:S01]  /*c4ef0*/  IADD3 R18, P2, PT, R58, R51, RZ ;  /* 0x000000333a127210 */ /* 0x002fe20007f5e0ff */
[----:B------:R-:W-:Y:S02]  /*c4f00*/  IMAD.X R25, R60, 0x1, R0, P5 ;  /* 0x000000013c197824 */ /* 0x000fe400028e0600 */
[C---:B------:R-:W-:Y:S01]  /*c4f10*/  VIADD R59, R58.reuse, UR38 ;  /* 0x000000263a3b7c36 */ /* 0x040fe20008000000 */
[----:B0-----:R-:W-:Y:S01]  /*c4f20*/  IADD3 R16, P1, PT, R58, R53, RZ ;  /* 0x000000353a107210 */ /* 0x001fe20007f3e0ff */
[C---:B------:R-:W-:Y:S01]  /*c4f30*/  IMAD.X R19, R60.reuse, 0x1, R6, P2 ;  /* 0x000000013c137824 */ /* 0x040fe200010e0606 */
[----:B------:R0:W-:Y:S02]  /*c4f40*/  STL.64 [R1+0xee8], R36 ;  /* 0x000ee82401007387 */ /* 0x0001e40000100a00 */
[----:B------:R-:W-:Y:S01]  /*c4f50*/  SHF.R.S32.HI R61, RZ, 0x1f, R59 ;  /* 0x0000001fff3d7819 */ /* 0x000fe2000001143b */
        /* <DEDUP_REMOVED lines=85> */
[C---:B---3--:R-:W-:Y:S02]  /*c54b0*/  IADD3 R18, P2, PT, R58.reuse, R49, RZ ;  /* 0x000000313a127210 */ /* 0x048fe40007f5e0ff */
        /* <DEDUP_REMOVED lines=10> */
[C---:B------:R-:W-:Y:S01]  /*c5560*/  IMAD.X R37, R59.reuse, 0x1, R3, P3 ;  /* 0x000000013b257824 */ /* 0x040fe200018e0603 */
[C---:B-1----:R-:W-:Y:S01]  /*c5570*/  IADD3 R18, P2, PT, R58.reuse, R51, RZ ;  /* 0x000000333a127210 */ /* 0x042fe20007f5e0ff */
[C---:B------:R-:W-:Y:S02]  /*c5580*/  IMAD.X R25, R59.reuse, 0x1, R0, P5 ;  /* 0x000000013b197824 */ /* 0x040fe400028e0600 */
[C---:B------:R-:W-:Y:S01]  /*c5590*/  VIADD R60, R58.reuse, UR4 ;  /* 0x000000043a3c7c36 */ /* 0x040fe20008000000 */
[C---:B0-----:R-:W-:Y:S01]  /*c55a0*/  IADD3 R16, P1, PT, R58.reuse, R53, RZ ;  /* 0x000000353a107210 */ /* 0x041fe20007f3e0ff */
[C---:B------:R-:W-:Y:S01]  /*c55b0*/  IMAD.X R19, R59.reuse, 0x1, R6, P2 ;  /* 0x000000013b137824 */ /* 0x040fe200010e0606 */
[----:B------:R-:W-:Y:S01]  /*c55c0*/  STL.64 [R1+0xbd8], R36 ;  /* 0x000bd82401007387 */ /* 0x000fe20000100a00 */
[----:B------:R-:W-:Y:S01]  /*c55d0*/  IADD3 R40, P3, PT, R58, R55, RZ ;  /* 0x000000373a287210 */ /* 0x000fe20007f7e0ff */
[----:B------:R-:W0:Y:S01]  /*c55e0*/  LDCU UR4, c[0x0][0x398] ;  /* 0x00007300ff0477ac */ /* 0x000e220008000800 */
[----:B------:R-:W-:Y:S01]  /*c55f0*/  IMAD.X R17, R59, 0x1, R54, P1 ;  /* 0x000000013b117824 */ /* 0x000fe200008e0636 */
[----:B------:R1:W-:Y:S02]  /*c5600*/  STL.64 [R1+0x7a8], R24 ;  /* 0x0007a81801007387 */ /* 0x0003e40000100a00 */
[----:B-1----:R-:W-:-:S02]  /*c5610*/  IADD3 R24, P2, PT, R60, R49, RZ ;  /* 0x000000313c187210 */ /* 0x002fc40007f5e0ff */
[----:B------:R-:W0:Y:S04]  /*c5620*/  LDL.LU R49, [R1+0x1c58] ;  /* 0x001c580001317983 */ /* 0x000e280000300800 */
[----:B------:R-:W-:Y:S04]  /*c5630*/  STL.64 [R1+0x600], R18 ;  /* 0x0006001201007387 */ /* 0x000fe80000100a00 */
[----:B------:R1:W-:Y:S02]  /*c5640*/  STL.64 [R1+0x4a8], R16 ;  /* 0x0004a81001007387 */ /* 0x0003e40000100a00 */
[----:B-1----:R-:W-:-:S02]  /*c5650*/  IMAD.MOV.U32 R17, RZ, RZ, R21 ;  /* 0x000000ffff117224 */ /* 0x002fc400078e0015 */
[----:B------:R-:W3:Y:S01]  /*c5660*/  LDL.LU R21, [R1+0x198] ;  /* 0x0001980001157983 */ /* 0x000ee20000300800 */
[C---:B------:R-:W-:Y:S02]  /*c5670*/  IADD3 R36, P5, PT, R60.reuse, R48, RZ ;  /* 0x000000303c247210 */ /* 0x040fe40007fbe0ff */
[----:B------:R-:W-:Y:S01]  /*c5680*/  SHF.R.S32.HI R48, RZ, 0x1f, R60 ;  /* 0x0000001fff307819 */ /* 0x000fe2000001143c */
[----:B------:R-:W-:Y:S01]  /*c5690*/  IMAD.X R41, R59, 0x1, R52, P3 ;  /* 0x000000013b297824 */ /* 0x000fe200018e0634 */
[C---:B------:R-:W-:Y:S02]  /*c56a0*/  IADD3 R18, P1, PT, R60.reuse, R56, RZ ;  /* 0x000000383c127210 */ /* 0x040fe40007f3e0ff */
[----:B------:R-:W-:Y:S01]  /*c56b0*/  IADD3 R58, P3, PT, R60, R2, RZ ;  /* 0x000000023c3a7210 */ /* 0x000fe20007f7e0ff */
[----:B------:R-:W-:Y:S01]  /*c56c0*/  IMAD.X R37, R48, 0x1, R4, P5 ;  /* 0x0000000130257824 */ /* 0x000fe200028e0604 */
        /* <DEDUP_REMOVED lines=8> */
[----:B------:R-:W-:Y:S01]  /*c5750*/  ISETP.LT.AND P5, PT, R38, UR18, !P4 ;  /* 0x0000001226007c0c */ /* 0x000fe2000e7a1270 */
[----:B------:R-:W2:Y:S02]  /*c5760*/  LDL.LU R56, [R1+0x1c5c] ;  /* 0x001c5c0001387983 */ /* 0x000ea40000300800 */
[----:B------:R-:W-:Y:S01]  /*c5770*/  IMAD.X R61, R48, 0x1, R52, P3 ;  /* 0x00000001303d7824 */ /* 0x000fe200018e0634 */
[----:B------:R-:W-:Y:S01]  /*c5780*/  ISETP.LT.AND P3, PT, R34, UR19, !P4 ;  /* 0x0000001322007c0c */ /* 0x000fe2000e761270 */
[----:B------:R-:W-:Y:S01]  /*c5790*/  IMAD.X R5, R48, 0x1, R6, P2 ;  /* 0x0000000130057824 */ /* 0x000fe200010e0606 */
[----:B------:R-:W-:Y:S01]  /*c57a0*/  PRMT R0, R33, 0x7773, RZ ;  /* 0x0000777321007816 */ /* 0x000fe200000000ff */
[----:B------:R-:W-:-:S02]  /*c57b0*/  VIADD R6, R14, 0x38 ;  /* 0x000000380e067836 */ /* 0x000fc40000000000 */
[----:B------:R-:W-:Y:S01]  /*c57c0*/  IMAD.MOV.U32 R16, RZ, RZ, R20 ;  /* 0x000000ffff107224 */ /* 0x000fe200078e0014 */
[----:B------:R-:W-:Y:S01]  /*c57d0*/  STL.64 [R1+0x338], R40 ;  /* 0x0003382801007387 */ /* 0x000fe20000100a00 */
[----:B------:R-:W-:Y:S01]  /*c57e0*/  IMAD.X R3, R48, 0x1, R54, P1 ;  /* 0x0000000130037824 */ /* 0x000fe200008e0636 */
[----:B------:R-:W-:Y:S01]  /*c57f0*/  ISETP.GE.AND P1, PT, R6, UR33, PT ;  /* 0x0000002106007c0c */ /* 0x000fe2000bf26270 */
[----:B------:R-:W1:Y:S01]  /*c5800*/  LDCU UR18, c[0x0][0x398] ;  /* 0x00007300ff1277ac */ /* 0x000e620008000800 */
[----:B------:R-:W-:Y:S01]  /*c5810*/  STL.64 [R1+0x10], R36 ;  /* 0x0000102401007387 */ /* 0x000fe20000100a00 */
[----:B------:R-:W-:Y:S01]  /*c5820*/  VIADD R7, R14, 0x6 ;  /* 0x000000060e077836 */ /* 0x000fe20000000000 */
[----:B------:R-:W0:Y:S02]  /*c5830*/  LDCU UR19, c[0x0][0x398] ;  /* 0x00007300ff1377ac */ /* 0x000e240008000800 */
[----:B------:R4:W-:Y:S04]  /*c5840*/  STL.64 [R1+0x8], R24 ;  /* 0x0000081801007387 */ /* 0x0009e80000100a00 */
[----:B------:R-:W-:Y:S04]  /*c5850*/  @P5 STG.E.U8 desc[UR36][R16.64], R0 ;  /* 0x0000000010005986 */ /* 0x000fe8000c101124 */
[----:B----4-:R-:W4:Y:S04]  /*c5860*/  LDL.LU.64 R24, [R1+0xac8] ;  /* 0x000ac80001187983 */ /* 0x010f280000300a00 */
[----:B------:R1:W-:Y:S04]  /*c5870*/  STL.64 [R1], R18 ;  /* 0x0000001201007387 */ /* 0x0003e80000100a00 */
[----:B-1----:R-:W4:Y:S04]  /*c5880*/  LDL.LU.64 R18, [R1+0xab0] ;  /* 0x000ab00001127983 */ /* 0x002f280000300a00 */
[----:B------:R-:W4:Y:S04]  /*c5890*/  LDL.LU R36, [R1+0xfc] ;  /* 0x0000fc0001247983 */ /* 0x000f280000300800 */
[----:B------:R-:W4:Y:S01]  /*c58a0*/  LDL.LU.64 R32, [R1+0xaa8] ;  /* 0x000aa80001207983 */ /* 0x000f220000300a00 */
[----:B---3--:R-:W-:-:S02]  /*c58b0*/  PRMT R6, R21, 0x7770, RZ ;  /* 0x0000777015067816 */ /* 0x008fc400000000ff */
[----:B------:R-:W-:-:S03]  /*c58c0*/  PRMT R0, R21, 0x7771, RZ ;  /* 0x0000777115007816 */ /* 0x000fc600000000ff */
[----:B------:R1:W-:Y:S04]  /*c58d0*/  @P3 STG.E.U8 desc[UR36][R22.64], R6 ;  /* 0x0000000616003986 */ /* 0x0003e8000c101124 */
[----:B------:R3:W-:Y:S04]  /*c58e0*/  @P6 STG.E.U8 desc[UR36][R10.64], R0 ;  /* 0x000000000a006986 */ /* 0x0007e8000c101124 */
[----:B-1----:R-:W4:Y:S04]  /*c58f0*/  LDL.LU.64 R22, [R1+0xaa0] ;  /* 0x000aa00001167983 */ /* 0x002f280000300a00 */
[----:B---3--:R-:W3:Y:S01]  /*c5900*/  LDL.LU.64 R10, [R1+0x4530] ;  /* 0x00453000010a7983 */ /* 0x008ee20000300a00 */
[----:B------:R-:W-:-:S03]  /*c5910*/  VIADD R0, R14, 0x7 ;  /* 0x000000070e007836 */ /* 0x000fc60000000000 */
[----:B------:R-:W3:Y:S04]  /*c5920*/  LDL.LU.64 R54, [R1+0xa98] ;  /* 0x000a980001367983 */ /* 0x000ee80000300a00 */
[----:B------:R-:W3:Y:S01]  /*c5930*/  LDL.LU.64 R16, [R1+0xa90] ;  /* 0x000a900001107983 */ /* 0x000ee20000300a00 */
[----:B------:R-:W-:-:S03]  /*c5940*/  ISETP.GE.AND P3, PT, R0, UR54, PT ;  /* 0x0000003600007c0c */ /* 0x000fc6000bf66270 */
[----:B------:R-:W3:Y:S01]  /*c5950*/  LDL.LU R37, [R1+0xdc] ;  /* 0x0000dc0001257983 */ /* 0x000ee20000300800 */
[C---:B------:R-:W-:Y:S02]  /*c5960*/  PRMT R6, R21.reuse, 0x7772, RZ ;  /* 0x0000777215067816 */ /* 0x040fe400000000ff */
[----:B------:R-:W-:Y:S02]  /*c5970*/  PRMT R0, R21, 0x7773, RZ ;  /* 0x0000777315007816 */ /* 0x000fe400000000ff */
[----:B------:R-:W3:Y:S01]  /*c5980*/  LDL.LU.64 R20, [R1+0xa88] ;  /* 0x000a880001147983 */ /* 0x000ee20000300a00 */
[----:B------:R-:W-:Y:S01]  /*c5990*/  ISETP.GE.AND P2, PT, R7, UR7, PT ;  /* 0x0000000707007c0c */ /* 0x000fe2000bf46270 */
[----:B------:R-:W3:Y:S01]  /*c59a0*/  LDCU UR7, c[0x0][0x398] ;  /* 0x00007300ff0777ac */ /* 0x000ee20008000800 */
[----:B--2---:R-:W-:Y:S01]  /*c59b0*/  ISETP.LT.AND P5, PT, R56, UR20, !P4 ;  /* 0x0000001438007c0c */ /* 0x004fe2000e7a1270 */
[----:B------:R-:W2:Y:S01]  /*c59c0*/  LDL.LU.64 R40, [R1+0xa80] ;  /* 0x000a800001287983 */ /* 0x000ea20000300a00 */
[----:B0-----:R-:W-:Y:S01]  /*c59d0*/  ISETP.LT.AND P4, PT, R49, UR4, !P4 ;  /* 0x0000000431007c0c */ /* 0x001fe2000e781270 */
[----:B------:R-:W0:Y:S01]  /*c59e0*/  LDCU UR20, c[0x0][0x398] ;  /* 0x00007300ff1477ac */ /* 0x000e220008000800 */
[----:B------:R-:W-:Y:S01]  /*c59f0*/  ISETP.LT.AND P6, PT, R15, UR18, !P2 ;  /* 0x000000120f007c0c */ /* 0x000fe2000d7c1270 */
[----:B------:R-:W1:Y:S01]  /*c5a00*/  LDCU UR4, c[0x0][0x398] ;  /* 0x00007300ff0477ac */ /* 0x000e620008000800 */
[----:B------:R-:W0:Y:S07]  /*c5a10*/  LDCU UR18, c[0x0][0x398] ;  /* 0x00007300ff1277ac */ /* 0x000e2e0008000800 */
[----:B----4-:R4:W-:Y:S04]  /*c5a20*/  @P5 STG.E.U8 desc[UR36][R24.64], R6 ;  /* 0x0000000618005986 */ /* 0x0109e8000c101124 */
[----:B------:R0:W-:Y:S01]  /*c5a30*/  @P4 STG.E.U8 desc[UR36][R18.64], R0 ;  /* 0x0000000012004986 */ /* 0x0001e2000c101124 */
[----:B----4-:R-:W-:-:S05]  /*c5a40*/  PRMT R6, R36, 0x7770, RZ ;  /* 0x0000777024067816 */ /* 0x010fca00000000ff */
[----:B------:R4:W-:Y:S04]  /*c5a50*/  @P6 STG.E.U8 desc[UR36][R32.64], R6 ;  /* 0x0000000620006986 */ /* 0x0009e8000c101124 */
[----:B0-----:R-:W2:Y:S04]  /*c5a60*/  LDL.LU.64 R18, [R1+0xa78] ;  /* 0x000a780001127983 */ /* 0x001ea80000300a00 */
[----:B----4-:R-:W4:Y:S01]  /*c5a70*/  LDL.LU.64 R32, [R1+0xa60] ;  /* 0x000a600001207983 */ /* 0x010f220000300a00 */
[----:B------:R-:W-:-:S03]  /*c5a80*/  PRMT R6, R36, 0x7771, RZ ;  /* 0x0000777124067816 */ /* 0x000fc600000000ff */
[----:B------:R-:W2:Y:S01]  /*c5a90*/  LDL.LU R25, [R1+0x5c] ;  /* 0x00005c0001197983 */ /* 0x000ea20000300800 */
[----:B------:R-:W-:Y:S01]  /*c5aa0*/  ISETP.LT.AND P4, PT, R39, UR19, !P2 ;  /* 0x0000001327007c0c */ /* 0x000fe2000d781270 */
[----:B------:R-:W0:Y:S01]  /*c5ab0*/  LDCU UR19, c[0x0][0x398] ;  /* 0x00007300ff1377ac */ /* 0x000e220008000800 */
[----:B------:R-:W-:Y:S02]  /*c5ac0*/  ISETP.LT.AND P6, PT, R38, UR20, !P2 ;  /* 0x0000001426007c0c */ /* 0x000fe4000d7c1270 */
[C---:B------:R-:W-:Y:S01]  /*c5ad0*/  PRMT R0, R36.reuse, 0x7772, RZ ;  /* 0x0000777224007816 */ /* 0x040fe200000000ff */
[----:B------:R-:W0:Y:S01]  /*c5ae0*/  LDCU UR20, c[0x0][0x398] ;  /* 0x00007300ff1477ac */ /* 0x000e220008000800 */
[----:B------:R-:W-:Y:S02]  /*c5af0*/  PRMT R7, R36, 0x7773, RZ ;  /* 0x0000777324077816 */ /* 0x000fe400000000ff */
[----:B---3--:R-:W-:Y:S01]  /*c5b00*/  ISETP.LT.AND P5, PT, R11, UR7, !P2 ;  /* 0x000000070b007c0c */ /* 0x008fe2000d7a1270 */
[----:B------:R-:W3:-:S12]  /*c5b10*/  LDCU UR7, c[0x0][0x398] ;  /* 0x00007300ff0777ac */ /* 0x000ed80008000800 */
[----:B------:R0:W-:Y:S01]  /*c5b20*/  @P5 STG.E.U8 desc[UR36][R22.64], R6 ;  /* 0x0000000616005986 */ /* 0x0001e2000c101124 */
[----:B-1----:R-:W-:Y:S01]  /*c5b30*/  ISETP.LT.AND P5, PT, R34, UR4, !P2 ;  /* 0x0000000422007c0c */ /* 0x002fe2000d7a1270 */
[----:B------:R-:W1:Y:S02]  /*c5b40*/  LDCU UR4, c[0x0][0x39c] ;  /* 0x00007380ff0477ac */ /* 0x000e640008000800 */
[----:B0-----:R-:W4:Y:S01]  /*c5b50*/  LDL.LU.64 R22, [R1+0xa58] ;  /* 0x000a580001167983 */ /* 0x001f220000300a00 */
[----:B------:R-:W-:-:S03]  /*c5b60*/  PRMT R48, R37, 0x7770, RZ ;  /* 0x0000777025307816 */ /* 0x000fc600000000ff */
[----:B------:R0:W-:Y:S01]  /*c5b70*/  @P4 STG.E.U8 desc[UR36][R54.64], R0 ;  /* 0x0000000036004986 */ /* 0x0001e2000c101124 */
[----:B------:R-:W-:-:S03]  /*c5b80*/  PRMT R6, R37, 0x7772, RZ ;  /* 0x0000777225067816 */ /* 0x000fc600000000ff */
[----:B------:R1:W-:Y:S04]  /*c5b90*/  @P6 STG.E.U8 desc[UR36][R16.64], R7 ;  /* 0x0000000710006986 */ /* 0x0003e8000c101124 */
[----:B------:R3:W-:Y:S01]  /*c5ba0*/  @P5 STG.E.U8 desc[UR36][R20.64], R48 ;  /* 0x0000003014005986 */ /* 0x0007e2000c101124 */
[----:B0-----:R-:W-:-:S03]  /*c5bb0*/  PRMT R0, R37, 0x7773, RZ ;  /* 0x0000777325007816 */ /* 0x001fc600000000ff */
[----:B-1----:R-:W4:Y:S01]  /*c5bc0*/  LDL.LU.64 R16, [R1+0xa50] ;  /* 0x000a500001107983 */ /* 0x002f220000300a00 */
[----:B------:R-:W-:-:S03]  /*c5bd0*/  PRMT R7, R37, 0x7771, RZ ;  /* 0x0000777125077816 */ /* 0x000fc600000000ff */
[----:B------:R-:W4:Y:S04]  /*c5be0*/  LDL.LU.64 R36, [R1+0xa48] ;  /* 0x000a480001247983 */ /* 0x000f280000300a00 */
[----:B---3--:R-:W3:Y:S01]  /*c5bf0*/  LDL.LU.64 R20, [R1+0xa30] ;  /* 0x000a300001147983 */ /* 0x008ee20000300a00 */
[----:B------:R-:W-:Y:S01]  /*c5c00*/  ISETP.LT.AND P4, PT, R35, UR18, !P2 ;  /* 0x0000001223007c0c */ /* 0x000fe2000d781270 */
[----:B------:R-:W0:Y:S01]  /*c5c10*/  LDCU UR18, c[0x0][0x398] ;  /* 0x00007300ff1277ac */ /* 0x000e220008000800 */
[----:B------:R-:W-:Y:S02]  /*c5c20*/  ISETP.LT.AND P6, PT, R56, UR21, !P2 ;  /* 0x0000001538007c0c */ /* 0x000fe4000d7c1270 */
[----:B------:R-:W-:Y:S01]  /*c5c30*/  ISETP.LT.AND P2, PT, R49, UR7, !P2 ;  /* 0x0000000731007c0c */ /* 0x000fe2000d741270 */
[----:B------:R-:W1:Y:S01]  /*c5c40*/  LDCU UR7, c[0x0][0x398] ;  /* 0x00007300ff0777ac */ /* 0x000e620008000800 */
[----:B------:R-:W-:Y:S01]  /*c5c50*/  ISETP.LT.AND P5, PT, R15, UR19, !P3 ;  /* 0x000000130f007c0c */ /* 0x000fe2000dfa1270 */
[----:B------:R-:W0:Y:S06]  /*c5c60*/  LDCU UR19, c[0x0][0x398] ;  /* 0x00007300ff1377ac */ /* 0x000e2c0008000800 */
[----:B--2---:R-:W-:Y:S01]  /*c5c70*/  @P4 STG.E.U8 desc[UR36][R40.64], R7 ;  /* 0x0000000728004986 */ /* 0x004fe2000c101124 */
[----:B------:R-:W2:Y:S03]  /*c5c80*/  LDCU UR21, c[0x0][0x398] ;  /* 0x00007300ff1577ac */ /* 0x000ea60008000800 */
[----:B------:R0:W-:Y:S04]  /*c5c90*/  @P6 STG.E.U8 desc[UR36][R18.64], R6 ;  /* 0x0000000612006986 */ /* 0x0001e8000c101124 */
[----:B----4-:R4:W-:Y:S01]  /*c5ca0*/  @P2 STG.E.U8 desc[UR36][R32.64], R0 ;  /* 0x0000000020002986 */ /* 0x0109e2000c101124 */
[----:B0-----:R-:W-:-:S03]  /*c5cb0*/  PRMT R6, R25, 0x7770, RZ ;  /* 0x0000777019067816 */ /* 0x001fc600000000ff */
[----:B----4-:R-:W4:Y:S04]  /*c5cc0*/  LDL.LU R32, [R1+0x19c] ;  /* 0x00019c0001207983 */ /* 0x010f280000300800 */
[----:B------:R-:W2:Y:S04]  /*c5cd0*/  LDL.LU.64 R40, [R1+0xa28] ;  /* 0x000a280001287983 */ /* 0x000ea80000300a00 */
[----:B------:R-:W2:Y:S01]  /*c5ce0*/  LDL.LU.64 R18, [R1+0xa20] ;  /* 0x000a200001127983 */ /* 0x000ea20000300a00 */
[----:B------:R-:W-:Y:S02]  /*c5cf0*/  ISETP.LT.AND P4, PT, R11, UR20, !P3 ;  /* 0x000000140b007c0c */ /* 0x000fe4000df81270 */
[----:B------:R-:W-:Y:S01]  /*c5d00*/  ISETP.LT.AND P6, PT, R39, UR22, !P3 ;  /* 0x0000001627007c0c */ /* 0x000fe2000dfc1270 */
[----:B------:R-:W-:Y:S01]  /*c5d10*/  VIADD R0, R14, 0x8 ;  /* 0x000000080e007836 */ /* 0x000fe20000000000 */
[C---:B------:R-:W-:Y:S01]  /*c5d20*/  PRMT R7, R25.reuse, 0x7773, RZ ;  /* 0x0000777319077816 */ /* 0x040fe200000000ff */
[----:B------:R-:W0:Y:S03]  /*c5d30*/  LDCU UR20, c[0x0][0x398] ;  /* 0x00007300ff1477ac */ /* 0x000e260008000800 */
[----:B------:R-:W-:Y:S01]  /*c5d40*/  ISETP.GE.AND P2, PT, R0, UR60, PT ;  /* 0x0000003c00007c0c */ /* 0x000fe2000bf46270 */
[----:B------:R-:W0:Y:S01]  /*c5d50*/  LDCU UR22, c[0x0][0x398] ;  /* 0x00007300ff1677ac */ /* 0x000e220008000800 */
[C---:B------:R-:W-:Y:S01]  /*c5d60*/  PRMT R0, R25.reuse, 0x7772, RZ ;  /* 0x0000777219007816 */ /* 0x040fe200000000ff */
[----:B------:R0:W-:Y:S01]  /*c5d70*/  @P5 STG.E.U8 desc[UR36][R22.64], R6 ;  /* 0x0000000616005986 */ /* 0x0001e2000c101124 */
[----:B------:R-:W-:Y:S01]  /*c5d80*/  ISETP.LT.AND P5, PT, R38, UR18, !P3 ;  /* 0x0000001226007c0c */ /* 0x000fe2000dfa1270 */
[----:B------:R-:W1:Y:S02]  /*c5d90*/  LDCU UR18, c[0x0][0x398] ;  /* 0x00007300ff1277ac */ /* 0x000e640008000800 */
[----:B0-----:R-:W2:Y:S01]  /*c5da0*/  LDL.LU.64 R22, [R1+0xa18] ;  /* 0x000a180001167983 */ /* 0x001ea20000300a00 */
[----:B------:R-:W-:-:S03]  /*c5db0*/  PRMT R6, R25, 0x7771, RZ ;  /* 0x0000777119067816 */ /* 0x000fc600000000ff */
[----:B------:R-:W2:Y:S04]  /*c5dc0*/  LDL.LU R33, [R1+0x90] ;  /* 0x0000900001217983 */ /* 0x000ea80000300800 */
[----:B------:R-:W2:Y:S04]  /*c5dd0*/  LDL.LU.64 R24, [R1+0xa10] ;  /* 0x000a100001187983 */ /* 0x000ea80000300a00 */
[----:B------:R0:W-:Y:S04]  /*c5de0*/  @P4 STG.E.U8 desc[UR36][R16.64], R6 ;  /* 0x0000000610004986 */ /* 0x0001e8000c101124 */
[----:B------:R-:W-:Y:S04]  /*c5df0*/  @P6 STG.E.U8 desc[UR36][R36.64], R0 ;  /* 0x0000000024006986 */ /* 0x000fe8000c101124 */
[----:B---3--:R3:W-:Y:S04]  /*c5e00*/  @P5 STG.E.U8 desc[UR36][R20.64], R7 ;  /* 0x0000000714005986 */ /* 0x0087e8000c101124 */
[----:B0-----:R-:W2:Y:S04]  /*c5e10*/  LDL.LU.64 R16, [R1+0xa08] ;  /* 0x000a080001107983 */ /* 0x001ea80000300a00 */
[----:B---3--:R-:W3:Y:S04]  /*c5e20*/  LDL.LU.64 R20, [R1+0xa00] ;  /* 0x000a000001147983 */ /* 0x008ee80000300a00 */
[----:B------:R-:W3:Y:S01]  /*c5e30*/  LDL.LU.64 R36, [R1+0x9f8] ;  /* 0x0009f80001247983 */ /* 0x000ee20000300a00 */
[----:B-1----:R-:W-:Y:S01]  /*c5e40*/  ISETP.LT.AND P4, PT, R34, UR7, !P3 ;  /* 0x0000000722007c0c */ /* 0x002fe2000df81270 */
[----:B------:R-:W0:Y:S01]  /*c5e50*/  LDCU UR7, c[0x0][0x398] ;  /* 0x00007300ff0777ac */ /* 0x000e220008000800 */
[----:B------:R-:W-:-:S02]  /*c5e60*/  ISETP.LT.AND P5, PT, R35, UR19, !P3 ;  /* 0x0000001323007c0c */ /* 0x000fc4000dfa1270 */
[----:B------:R-:W-:Y:S01]  /*c5e70*/  ISETP.LT.AND P6, PT, R56, UR20, !P3 ;  /* 0x0000001438007c0c */ /* 0x000fe2000dfc1270 */
[----:B------:R-:W1:Y:S01]  /*c5e80*/  LDCU UR19, c[0x0][0x398] ;  /* 0x00007300ff1377ac */ /* 0x000e620008000800 */
[C---:B----4-:R-:W-:Y:S01]  /*c5e90*/  PRMT R48, R32.reuse, 0x7770, RZ ;  /* 0x0000777020307816 */ /* 0x050fe200000000ff */
[----:B------:R-:W4:Y:S01]  /*c5ea0*/  LDCU UR20, c[0x0][0x398] ;  /* 0x00007300ff1477ac */ /* 0x000f220008000800 */
[C---:B------:R-:W-:Y:S02]  /*c5eb0*/  PRMT R7, R32.reuse, 0x7771, RZ ;  /* 0x0000777120077816 */ /* 0x040fe400000000ff */
[----:B------:R-:W-:-:S03]  /*c5ec0*/  PRMT R0, R32, 0x7772, RZ ;  /* 0x0000777220007816 */ /* 0x000fc600000000ff */
[----:B--2---:R-:W-:Y:S04]  /*c5ed0*/  @P4 STG.E.U8 desc[UR36][R40.64], R48 ;  /* 0x0000003028004986 */ /* 0x004fe8000c101124 */
[----:B------:R2:W-:Y:S01]  /*c5ee0*/  @P5 STG.E.U8 desc[UR36][R18.64], R7 ;  /* 0x0000000712005986 */ /* 0x0005e2000c101124 */
[----:B------:R-:W-:Y:S01]  /*c5ef0*/  ISETP.LT.AND P3, PT, R49, UR18, !P3 ;  /* 0x0000001231007c0c */ /* 0x000fe2000df61270 */
[----:B------:R-:W1:Y:S01]  /*c5f00*/  LDCU UR18, c[0x0][0x398] ;  /* 0x00007300ff1277ac */ /* 0x000e620008000800 */
[----:B------:R-:W-:Y:S01]  /*c5f10*/  ISETP.LT.AND P4, PT, R15, UR21, !P2 ;  /* 0x000000150f007c0c */ /* 0x000fe2000d781270 */
[----:B--2---:R-:W2:Y:S01]  /*c5f20*/  LDL.LU.64 R18, [R1+0x9e0] ;  /* 0x0009e00001127983 */ /* 0x004ea20000300a00 */
[----:B0-----:R-:W-:Y:S01]  /*c5f30*/  ISETP.LT.AND P5, PT, R11, UR7, !P2 ;  /* 0x000000070b007c0c */ /* 0x001fe2000d7a1270 */
[----:B------:R-:W0:Y:S01]  /*c5f40*/  LDCU UR21, c[0x0][0x398] ;  /* 0x00007300ff1577ac */ /* 0x000e220008000800 */
[----:B------:R-:W-:Y:S01]  /*c5f50*/  PRMT R6, R32, 0x7773, RZ ;  /* 0x0000777320067816 */ /* 0x000fe200000000ff */
[----:B------:R-:W0:Y:S01]  /*c5f60*/  LDCU UR7, c[0x0][0x398] ;  /* 0x00007300ff0777ac */ /* 0x000e220008000800 */
[----:B------:R0:W-:Y:S04]  /*c5f70*/  @P6 STG.E.U8 desc[UR36][R22.64], R0 ;  /* 0x0000000016006986 */ /* 0x0001e8000c101124 */
[----:B0-----:R-:W2:Y:S04]  /*c5f80*/  LDL.LU R23, [R1+0x180] ;  /* 0x0001800001177983 */ /* 0x001ea80000300800 */
[----:B------:R-:W2:Y:S04]  /*c5f90*/  LDL.LU.64 R52, [R1+0x9d8] ;  /* 0x0009d80001347983 */ /* 0x000ea80000300a00 */
[----:B------:R-:W2:Y:S01]  /*c5fa0*/  LDL.LU.64 R54, [R1+0x9d0] ;  /* 0x0009d00001367983 */ /* 0x000ea20000300a00 */
[----:B-1----:R-:W-:Y:S01]  /*c5fb0*/  ISETP.LT.AND P6, PT, R39, UR19, !P2 ;  /* 0x0000001327007c0c */ /* 0x002fe2000d7c1270 */
[----:B------:R-:W0:Y:S01]  /*c5fc0*/  LDCU UR19, c[0x0][0x398] ;  /* 0x00007300ff1377ac */ /* 0x000e220008000800 */
[C---:B------:R-:W-:Y:S01]  /*c5fd0*/  PRMT R0, R33.reuse, 0x7770, RZ ;  /* 0x0000777021007816 */ /* 0x040fe200000000ff */
[----:B------:R1:W-:Y:S04]  /*c5fe0*/  @P3 STG.E.U8 desc[UR36][R24.64], R6 ;  /* 0x0000000618003986 */ /* 0x0003e8000c101124 */
[----:B------:R0:W-:Y:S01]  /*c5ff0*/  @P4 STG.E.U8 desc[UR36][R16.64], R0 ;  /* 0x0000000010004986 */ /* 0x0001e2000c101124 */
[----:B-1----:R-:W-:-:S03]  /*c6000*/  PRMT R6, R33, 0x7771, RZ ;  /* 0x0000777121067816 */ /* 0x002fc600000000ff */
[----:B------:R-:W2:Y:S04]  /*c6010*/  LDL.LU.64 R24, [R1+0x9c8] ;  /* 0x0009c80001187983 */ /* 0x000ea80000300a00 */
[----:B---3--:R1:W-:Y:S01]  /*c6020*/  @P5 STG.E.U8 desc[UR36][R20.64], R6 ;  /* 0x0000000614005986 */ /* 0x0083e2000c101124 */
[----:B0-----:R-:W-:-:S05]  /*c6030*/  PRMT R0, R33, 0x7772, RZ ;  /* 0x0000777221007816 */ /* 0x001fca00000000ff */
[----:B------:R0:W-:Y:S04]  /*c6040*/  @P6 STG.E.U8 desc[UR36][R36.64], R0 ;  /* 0x0000000024006986 */ /* 0x0001e8000c101124 */
[----:B-1----:R-:W3:Y:S04]  /*c6050*/  LDL.LU.64 R20, [R1+0x9c0] ;  /* 0x0009c00001147983 */ /* 0x002ee80000300a00 */
[----:B------:R-:W3:Y:S04]  /*c6060*/  LDL.LU R32, [R1+0x80] ;  /* 0x0000800001207983 */ /* 0x000ee80000300800 */
[----:B------:R-:W3:Y:S04]  /*c6070*/  LDL.LU.64 R16, [R1+0x9b8] ;  /* 0x0009b80001107983 */ /* 0x000ee80000300a00 */
[----:B0-----:R-:W3:Y:S01]  /*c6080*/  LDL.LU.64 R36, [R1+0x9b0] ;  /* 0x0009b00001247983 */ /* 0x001ee20000300a00 */
[----:B----4-:R-:W-:Y:S01]  /*c6090*/  ISETP.LT.AND P4, PT, R38, UR20, !P2 ;  /* 0x0000001426007c0c */ /* 0x010fe2000d781270 */
[----:B------:R-:W-:Y:S01]  /*c60a0*/  VIADD R6, R14, 0x9 ;  /* 0x000000090e067836 */ /* 0x000fe20000000000 */
[----:B------:R-:W-:Y:S01]  /*c60b0*/  ISETP.LT.AND P5, PT, R34, UR18, !P2 ;  /* 0x0000001222007c0c */ /* 0x000fe2000d7a1270 */
[----:B------:R-:W0:Y:S01]  /*c60c0*/  LDCU UR20, c[0x0][0x398] ;  /* 0x00007300ff1477ac */ /* 0x000e220008000800 */
[----:B------:R-:W-:Y:S01]  /*c60d0*/  ISETP.LT.AND P6, PT, R35, UR21, !P2 ;  /* 0x0000001523007c0c */ /* 0x000fe2000d7c1270 */
[----:B------:R-:W4:Y:S01]  /*c60e0*/  LDL.LU.64 R40, [R1+0x9a8] ;  /* 0x0009a80001287983 */ /* 0x000f220000300a00 */
[----:B------:R-:W-:Y:S01]  /*c60f0*/  PRMT R0, R33, 0x7773, RZ ;  /* 0x0000777321007816 */ /* 0x000fe200000000ff */
[----:B------:R-:W1:Y:S01]  /*c6100*/  LDCU UR18, c[0x0][0x398] ;  /* 0x00007300ff1277ac */ /* 0x000e620008000800 */
[----:B------:R-:W-:Y:S01]  /*c6110*/  ISETP.GE.AND P3, PT, R6, UR77, PT ;  /* 0x0000004d06007c0c */ /* 0x000fe2000bf66270 */
[----:B------:R-:W0:Y:S04]  /*c6120*/  LDCU UR21, c[0x0][0x398] ;  /* 0x00007300ff1577ac */ /* 0x000e280008000800 */
[----:B--2---:R2:W-:Y:S01]  /*c6130*/  @P4 STG.E.U8 desc[UR36][R18.64], R0 ;  /* 0x0000000012004986 */ /* 0x0045e2000c101124 */
[----:B------:R-:W-:Y:S01]  /*c6140*/  ISETP.LT.AND P4, PT, R56, UR7, !P2 ;  /* 0x0000000738007c0c */ /* 0x000fe2000d781270 */
[----:B------:R-:W0:Y:S01]  /*c6150*/  LDCU UR7, c[0x0][0x398] ;  /* 0x00007300ff0777ac */ /* 0x000e220008000800 */
[----:B------:R-:W-:Y:S01]  /*c6160*/  ISETP.LT.AND P2, PT, R49, UR19, !P2 ;  /* 0x0000001331007c0c */ /* 0x000fe2000d741270 */
[----:B------:R-:W0:Y:S01]  /*c6170*/  LDCU UR19, c[0x0][0x398] ;  /* 0x00007300ff1377ac */ /* 0x000e220008000800 */
[----:B--2---:R-:W2:Y:S04]  /*c6180*/  LDL.LU.64 R18, [R1+0x990] ;  /* 0x0009900001127983 */ /* 0x004ea80000300a00 */
[----:B------:R-:W2:Y:S01]  /*c6190*/  LDL.LU R33, [R1+0x170] ;  /* 0x0001700001217983 */ /* 0x000ea20000300800 */
[----:B------:R-:W-:-:S02]  /*c61a0*/  PRMT R6, R23, 0x7770, RZ ;  /* 0x0000777017067816 */ /* 0x000fc400000000ff */
[----:B------:R-:W-:-:S03]  /*c61b0*/  PRMT R0, R23, 0x7771, RZ ;  /* 0x0000777117007816 */ /* 0x000fc600000000ff */
[----:B------:R0:W-:Y:S04]  /*c61c0*/  @P5 STG.E.U8 desc[UR36][R52.64], R6 ;  /* 0x0000000634005986 */ /* 0x0001e8000c101124 */
[----:B------:R1:W-:Y:S01]  /*c61d0*/  @P6 STG.E.U8 desc[UR36][R54.64], R0 ;  /* 0x0000000036006986 */ /* 0x0003e2000c101124 */
[C---:B0-----:R-:W-:Y:S02]  /*c61e0*/  PRMT R6, R23.reuse, 0x7772, RZ ;  /* 0x0000777217067816 */ /* 0x041fe400000000ff */
[----:B-1----:R-:W-:Y:S02]  /*c61f0*/  PRMT R0, R23, 0x7773, RZ ;  /* 0x0000777317007816 */ /* 0x002fe400000000ff */
[----:B------:R-:W2:Y:S01]  /*c6200*/  LDL.LU.64 R22, [R1+0x988] ;  /* 0x0009880001167983 */ /* 0x000ea20000300a00 */
[----:B------:R-:W-:Y:S01]  /*c6210*/  ISETP.LT.AND P5, PT, R15, UR20, !P3 ;  /* 0x000000140f007c0c */ /* 0x000fe2000dfa1270 */
[----:B------:R-:W0:Y:S01]  /*c6220*/  LDCU UR20, c[0x0][0x398] ;  /* 0x00007300ff1477ac */ /* 0x000e220008000800 */
[----:B------:R-:W-:Y:S01]  /*c6230*/  ISETP.LT.AND P6, PT, R11, UR22, !P3 ;  /* 0x000000160b007c0c */ /* 0x000fe2000dfc1270 */
[----:B------:R1:W-:Y:S01]  /*c6240*/  @P4 STG.E.U8 desc[UR36][R24.64], R6 ;  /* 0x0000000618004986 */ /* 0x0003e2000c101124 */
[----:B------:R-:W0:Y:S03]  /*c6250*/  LDCU UR22, c[0x0][0x398] ;  /* 0x00007300ff1677ac */ /* 0x000e260008000800 */
[----:B---3--:R3:W-:Y:S01]  /*c6260*/  @P2 STG.E.U8 desc[UR36][R20.64], R0 ;  /* 0x0000000014002986 */ /* 0x0087e2000c101124 */
[----:B-1----:R-:W-:-:S03]  /*c6270*/  PRMT R6, R32, 0x7770, RZ ;  /* 0x0000777020067816 */ /* 0x002fc600000000ff */
[----:B---3--:R-:W3:Y:S01]  /*c6280*/  LDL.LU.64 R20, [R1+0x980] ;  /* 0x0009800001147983 */ /* 0x008ee20000300a00 */
[----:B------:R-:W-:-:S03]  /*c6290*/  PRMT R0, R32, 0x7771, RZ ;  /* 0x0000777120007816 */ /* 0x000fc600000000ff */
[----:B------:R1:W-:Y:S04]  /*c62a0*/  @P5 STG.E.U8 desc[UR36][R16.64], R6 ;  /* 0x0000000610005986 */ /* 0x0003e8000c101124 */
[----:B------:R-:W3:Y:S04]  /*c62b0*/  LDL.LU.64 R24, [R1+0x978] ;  /* 0x0009780001187983 */ /* 0x000ee80000300a00 */
[----:B------:R0:W-:Y:S04]  /*c62c0*/  @P6 STG.E.U8 desc[UR36][R36.64], R0 ;  /* 0x0000000024006986 */ /* 0x0001e8000c101124 */
[----:B-1----:R-:W3:Y:S04]  /*c62d0*/  LDL.LU R17, [R1+0x94] ;  /* 0x0000940001117983 */ /* 0x002ee80000300800 */
[----:B0-----:R-:W3:Y:S01]  /*c62e0*/  LDL.LU.64 R36, [R1+0x970] ;  /* 0x0009700001247983 */ /* 0x001ee20000300a00 */
[----:B------:R-:W-:Y:S01]  /*c62f0*/  ISETP.LT.AND P2, PT, R39, UR18, !P3 ;  /* 0x0000001227007c0c */ /* 0x000fe2000df41270 */
[----:B------:R-:W0:Y:S01]  /*c6300*/  LDCU UR18, c[0x0][0x398] ;  /* 0x00007300ff1277ac */ /* 0x000e220008000800 */
[----:B------:R-:W-:Y:S01]  /*c6310*/  ISETP.LT.AND P4, PT, R38, UR21, !P3 ;  /* 0x0000001526007c0c */ /* 0x000fe2000df81270 */
[----:B------:R-:W3:Y:S01]  /*c6320*/  LDL.LU.64 R54, [R1+0x968] ;  /* 0x0009680001367983 */ /* 0x000ee20000300a00 */
[----:B------:R-:W-:Y:S01]  /*c6330*/  ISETP.LT.AND P6, PT, R34, UR7, !P3 ;  /* 0x0000000722007c0c */ /* 0x000fe2000dfc1270 */
[----:B------:R-:W1:Y:S01]  /*c6340*/  LDCU UR21, c[0x0][0x398] ;  /* 0x00007300ff1577ac */ /* 0x000e620008000800 */
[----:B------:R-:W-:-:S02]  /*c6350*/  PRMT R6, R32, 0x7772, RZ ;  /* 0x0000777220067816 */ /* 0x000fc400000000ff */
[----:B------:R-:W-:Y:S01]  /*c6360*/  PRMT R0, R32, 0x7773, RZ ;  /* 0x0000777320007816 */ /* 0x000fe200000000ff */
[----:B------:R-:W0:Y:S04]  /*c6370*/  LDCU UR7, c[0x0][0x398] ;  /* 0x00007300ff0777ac */ /* 0x000e280008000800 */
[----:B----4-:R4:W-:Y:S04]  /*c6380*/  @P2 STG.E.U8 desc[UR36][R40.64], R6 ;  /* 0x0000000628002986 */ /* 0x0109e8000c101124 */
[----:B--2---:R2:W-:Y:S01]  /*c6390*/  @P4 STG.E.U8 desc[UR36][R18.64], R0 ;  /* 0x0000000012004986 */ /* 0x0045e2000c101124 */
[----:B----4-:R-:W-:-:S03]  /*c63a0*/  PRMT R6, R33, 0x7770, RZ ;  /* 0x0000777021067816 */ /* 0x010fc600000000ff */
[----:B--2---:R-:W2:Y:S01]  /*c63b0*/  LDL.LU.64 R18, [R1+0x960] ;  /* 0x0009600001127983 */ /* 0x004ea20000300a00 */
[----:B------:R-:W-:Y:S02]  /*c63c0*/  ISETP.LT.AND P4, PT, R35, UR19, !P3 ;  /* 0x0000001323007c0c */ /* 0x000fe4000df81270 */
[----:B------:R-:W-:Y:S01]  /*c63d0*/  ISETP.LT.AND P5, PT, R56, UR20, !P3 ;  /* 0x0000001438007c0c */ /* 0x000fe2000dfa1270 */
[----:B------:R-:W-:Y:S01]  /*c63e0*/  VIADD R0, R14, 0xa ;  /* 0x0000000a0e007836 */ /* 0x000fe20000000000 */
[----:B0-----:R-:W-:Y:S01]  /*c63f0*/  ISETP.LT.AND P3, PT, R49, UR18, !P3 ;  /* 0x0000001231007c0c */ /* 0x001fe2000df61270 */
[----:B------:R-:W0:Y:S03]  /*c6400*/  LDCU UR19, c[0x0][0x398] ;  /* 0x00007300ff1377ac */ /* 0x000e260008000800 */
[----:B------:R-:W-:Y:S01]  /*c6410*/  ISETP.GE.AND P2, PT, R0, UR31, PT ;  /* 0x0000001f00007c0c */ /* 0x000fe2000bf46270 */
[----:B------:R-:W4:Y:S01]  /*c6420*/  LDCU UR20, c[0x0][0x398] ;  /* 0x00007300ff1477ac */ /* 0x000f220008000800 */
[C---:B------:R-:W-:Y:S01]  /*c6430*/  PRMT R0, R33.reuse, 0x7772, RZ ;  /* 0x0000777221007816 */ /* 0x040fe200000000ff */
[----:B------:R-:W0:Y:S01]  /*c6440*/  LDCU UR18, c[0x0][0x398] ;  /* 0x00007300ff1277ac */ /* 0x000e220008000800 */
[----:B------:R0:W-:Y:S04]  /*c6450*/  @P6 STG.E.U8 desc[UR36][R22.64], R6 ;  /* 0x0000000616006986 */ /* 0x0001e8000c101124 */
[----:B0-----:R-:W4:Y:S01]  /*c6460*/  LDL.LU.64 R22, [R1+0x958] ;  /* 0x0009580001167983 */ /* 0x001f220000300a00 */
[----:B------:R-:W-:-:S03]  /*c6470*/  PRMT R6, R33, 0x7771, RZ ;  /* 0x0000777121067816 */ /* 0x000fc600000000ff */
[----:B------:R-:W4:Y:S04]  /*c6480*/  LDL.LU R32, [R1+0x184] ;  /* 0x0001840001207983 */ /* 0x000f280000300800 */
[----:B---3--:R0:W-:Y:S04]  /*c6490*/  @P4 STG.E.U8 desc[UR36][R20.64], R6 ;  /* 0x0000000614004986 */ /* 0x0081e8000c101124 */
[----:B0-----:R-:W3:Y:S01]  /*c64a0*/  LDL.LU.64 R20, [R1+0x940] ;  /* 0x0009400001147983 */ /* 0x001ee20000300a00 */
[----:B------:R-:W-:-:S03]  /*c64b0*/  PRMT R6, R33, 0x7773, RZ ;  /* 0x0000777321067816 */ /* 0x000fc600000000ff */
[----:B------:R-:W3:Y:S04]  /*c64c0*/  LDL.LU.64 R40, [R1+0x938] ;  /* 0x0009380001287983 */ /* 0x000ee80000300a00 */
[----:B------:R0:W-:Y:S04]  /*c64d0*/  @P5 STG.E.U8 desc[UR36][R24.64], R0 ;  /* 0x0000000018005986 */ /* 0x0001e8000c101124 */
[----:B------:R1:W-:Y:S04]  /*c64e0*/  @P3 STG.E.U8 desc[UR36][R36.64], R6 ;  /* 0x0000000624003986 */ /* 0x0003e8000c101124 */
[----:B0-----:R-:W3:Y:S04]  /*c64f0*/  LDL.LU.64 R24, [R1+0x930] ;  /* 0x0009300001187983 */ /* 0x001ee80000300a00 */
[----:B-1----:R-:W3:Y:S01]  /*c6500*/  LDL.LU.64 R36, [R1+0x928] ;  /* 0x0009280001247983 */ /* 0x002ee20000300a00 */
[----:B------:R-:W-:Y:S01]  /*c6510*/  ISETP.LT.AND P6, PT, R15, UR21, !P2 ;  /* 0x000000150f007c0c */ /* 0x000fe2000d7c1270 */
[----:B------:R-:W0:Y:S01]  /*c6520*/  LDCU UR21, c[0x0][0x398] ;  /* 0x00007300ff1577ac */ /* 0x000e220008000800 */
[----:B------:R-:W-:Y:S01]  /*c6530*/  ISETP.LT.AND P4, PT, R11, UR7, !P2 ;  /* 0x000000070b007c0c */ /* 0x000fe2000d781270 */
[----:B------:R-:W3:Y:S01]  /*c6540*/  LDL.LU R33, [R1+0x84] ;  /* 0x0000840001217983 */ /* 0x000ee20000300800 */
[----:B------:R-:W-:Y:S01]  /*c6550*/  ISETP.LT.AND P5, PT, R39, UR22, !P2 ;  /* 0x0000001627007c0c */ /* 0x000fe2000d7a1270 */
[----:B------:R-:W1:Y:S01]  /*c6560*/  LDCU UR7, c[0x0][0x398] ;  /* 0x00007300ff0777ac */ /* 0x000e620008000800 */
[----:B------:R-:W-:-:S02]  /*c6570*/  PRMT R0, R17, 0x7770, RZ ;  /* 0x0000777011007816 */ /* 0x000fc400000000ff */
[C---:B------:R-:W-:Y:S01]  /*c6580*/  PRMT R6, R17.reuse, 0x7771, RZ ;  /* 0x0000777111067816 */ /* 0x040fe200000000ff */
[----:B------:R-:W0:Y:S04]  /*c6590*/  LDCU UR22, c[0x0][0x398] ;  /* 0x00007300ff1677ac */ /* 0x000e280008000800 */
[----:B------:R1:W-:Y:S04]  /*c65a0*/  @P6 STG.E.U8 desc[UR36][R54.64], R0 ;  /* 0x0000000036006986 */ /* 0x0003e8000c101124 */
[----:B--2---:R2:W-:Y:S01]  /*c65b0*/  @P4 STG.E.U8 desc[UR36][R18.64], R6 ;  /* 0x0000000612004986 */ /* 0x0045e2000c101124 */
[----:B-1----:R-:W-:-:S03]  /*c65c0*/  PRMT R0, R17, 0x7772, RZ ;  /* 0x0000777211007816 */ /* 0x002fc600000000ff */
[----:B--2---:R-:W2:Y:S01]  /*c65d0*/  LDL.LU.64 R18, [R1+0x910] ;  /* 0x0009100001127983 */ /* 0x004ea20000300a00 */
[----:B------:R-:W-:Y:S01]  /*c65e0*/  ISETP.LT.AND P3, PT, R38, UR19, !P2 ;  /* 0x0000001326007c0c */ /* 0x000fe2000d761270 */
[----:B------:R-:W-:Y:S01]  /*c65f0*/  VIADD R7, R14, 0xb ;  /* 0x0000000b0e077836 */ /* 0x000fe20000000000 */
[----:B----4-:R-:W-:Y:S01]  /*c6600*/  ISETP.LT.AND P4, PT, R34, UR20, !P2 ;  /* 0x0000001422007c0c */ /* 0x010fe2000d781270 */
[----:B------:R-:W1:Y:S01]  /*c6610*/  LDCU UR19, c[0x0][0x398] ;  /* 0x00007300ff1377ac */ /* 0x000e620008000800 */
[----:B------:R-:W-:Y:S02]  /*c6620*/  ISETP.LT.AND P6, PT, R56, UR7, !P2 ;  /* 0x0000000738007c0c */ /* 0x000fe4000d7c1270 */
[----:B------:R-:W-:Y:S01]  /*c6630*/  PRMT R6, R17, 0x7773, RZ ;  /* 0x0000777311067816 */ /* 0x000fe200000000ff */
[----:B------:R-:W4:Y:S01]  /*c6640*/  LDCU UR20, c[0x0][0x398] ;  /* 0x00007300ff1477ac */ /* 0x000f220008000800 */
[----:B------:R-:W0:Y:S01]  /*c6650*/  LDCU UR7, c[0x0][0x398] ;  /* 0x00007300ff0777ac */ /* 0x000e220008000800 */
[----:B------:R0:W-:Y:S01]  /*c6660*/  @P5 STG.E.U8 desc[UR36][R22.64], R0 ;  /* 0x0000000016005986 */ /* 0x0001e2000c101124 */
[----:B------:R-:W-:Y:S01]  /*c6670*/  ISETP.LT.AND P5, PT, R35, UR18, !P2 ;  /* 0x0000001223007c0c */ /* 0x000fe2000d7a1270 */
[----:B------:R-:W1:Y:S02]  /*c6680*/  LDCU UR18, c[0x0][0x398] ;  /* 0x00007300ff1277ac */ /* 0x000e640008000800 */
[----:B0-----:R-:W4:Y:S01]  /*c6690*/  LDL.LU.64 R22, [R1+0x908] ;  /* 0x0009080001167983 */ /* 0x001f220000300a00 */
[----:B------:R-:W-:-:S03]  /*c66a0*/  PRMT R0, R32, 0x7770, RZ ;  /* 0x0000777020007816 */ /* 0x000fc600000000ff */
[----:B------:R-:W4:Y:S04]  /*c66b0*/  LDL.LU.64 R16, [R1+0x900] ;  /* 0x0009000001107983 */ /* 0x000f280000300a00 */
[----:B---3--:R0:W-:Y:S04]  /*c66c0*/  @P3 STG.E.U8 desc[UR36][R20.64], R6 ;  /* 0x0000000614003986 */ /* 0x0081e8000c101124 */
[----:B------:R3:W-:Y:S04]  /*c66d0*/  @P4 STG.E.U8 desc[UR36][R40.64], R0 ;  /* 0x0000000028004986 */ /* 0x0007e8000c101124 */
[----:B0-----:R-:W4:Y:S01]  /*c66e0*/  LDL.LU.64 R20, [R1+0x8f8] ;  /* 0x0008f80001147983 */ /* 0x001f220000300a00 */
[----:B------:R-:W-:-:S02]  /*c66f0*/  PRMT R6, R32, 0x7771, RZ ;  /* 0x0000777120067816 */ /* 0x000fc400000000ff */
[----:B---3--:R-:W-:-:S03]  /*c6700*/  PRMT R0, R32, 0x7772, RZ ;  /* 0x0000777220007816 */ /* 0x008fc600000000ff */
[----:B------:R-:W-:Y:S04]  /*c6710*/  @P5 STG.E.U8 desc[UR36][R24.64], R6 ;  /* 0x0000000618005986 */ /* 0x000fe8000c101124 */
[----:B------:R0:W-:Y:S04]  /*c6720*/  @P6 STG.E.U8 desc[UR36][R36.64], R0 ;  /* 0x0000000024006986 */ /* 0x0001e8000c101124 */
[----:B0-----:R-:W3:Y:S01]  /*c6730*/  LDL.LU.64 R36, [R1+0x8f0] ;  /* 0x0008f00001247983 */ /* 0x001ee20000300a00 */
[----:B------:R-:W-:Y:S02]  /*c6740*/  ISETP.GE.AND P3, PT, R7, UR76, PT ;  /* 0x0000004c07007c0c */ /* 0x000fe4000bf66270 */
[----:B------:R-:W-:Y:S01]  /*c6750*/  ISETP.LT.AND P2, PT, R49, UR21, !P2 ;  /* 0x0000001531007c0c */ /* 0x000fe2000d741270 */
[----:B------:R-:W3:Y:S01]  /*c6760*/  LDL.LU R41, [R1+0x174] ;  /* 0x0001740001297983 */ /* 0x000ee20000300800 */
[----:B------:R-:W-:Y:S01]  /*c6770*/  ISETP.LT.AND P4, PT, R15, UR22, !P3 ;  /* 0x000000160f007c0c */ /* 0x000fe2000df81270 */
[----:B------:R-:W0:Y:S01]  /*c6780*/  LDCU UR21, c[0x0][0x398] ;  /* 0x00007300ff1577ac */ /* 0x000e220008000800 */
[----:B------:R-:W-:Y:S01]  /*c6790*/  PRMT R6, R32, 0x7773, RZ ;  /* 0x0000777320067816 */ /* 0x000fe200000000ff */
[----:B------:R-:W3:Y:S01]  /*c67a0*/  LDL.LU.64 R52, [R1+0x8e8] ;  /* 0x0008e80001347983 */ /* 0x000ee20000300a00 */
[----:B------:R-:W-:Y:S01]  /*c67b0*/  PRMT R0, R33, 0x7770, RZ ;  /* 0x0000777021007816 */ /* 0x000fe200000000ff */
[----:B------:R-:W0:Y:S02]  /*c67c0*/  LDCU UR22, c[0x0][0x398] ;  /* 0x00007300ff1677ac */ /* 0x000e240008000800 */
[----:B------:R-:W3:Y:S01]  /*c67d0*/  LDL.LU.64 R54, [R1+0x8e0] ;  /* 0x0008e00001367983 */ /* 0x000ee20000300a00 */
[----:B-1----:R-:W-:Y:S01]  /*c67e0*/  ISETP.LT.AND P5, PT, R11, UR19, !P3 ;  /* 0x000000130b007c0c */ /* 0x002fe2000dfa1270 */
[----:B------:R-:W1:Y:S02]  /*c67f0*/  LDCU UR19, c[0x0][0x398] ;  /* 0x00007300ff1377ac */ /* 0x000e640008000800 */
[----:B--2---:R2:W-:Y:S01]  /*c6800*/  @P2 STG.E.U8 desc[UR36][R18.64], R6 ;  /* 0x0000000612002986 */ /* 0x0045e2000c101124 */
[----:B----4-:R-:W-:Y:S01]  /*c6810*/  ISETP.LT.AND P6, PT, R39, UR20, !P3 ;  /* 0x0000001427007c0c */ /* 0x010fe2000dfc1270 */
[----:B------:R-:W4:Y:S01]  /*c6820*/  LDCU UR20, c[0x0][0x398] ;  /* 0x00007300ff1477ac */ /* 0x000f220008000800 */
[C---:B--2---:R-:W-:Y:S01]  /*c6830*/  PRMT R6, R33.reuse, 0x7771, RZ ;  /* 0x0000777121067816 */ /* 0x044fe200000000ff */
[----:B------:R2:W-:Y:S01]  /*c6840*/  @P4 STG.E.U8 desc[UR36][R22.64], R0 ;  /* 0x0000000016004986 */ /* 0x0005e2000c101124 */
[----:B------:R-:W-:Y:S01]  /*c6850*/  ISETP.LT.AND P4, PT, R38, UR7, !P3 ;  /* 0x0000000726007c0c */ /* 0x000fe2000df81270 */
[----:B------:R-:W0:Y:S02]  /*c6860*/  LDCU UR7, c[0x0][0x398] ;  /* 0x00007300ff0777ac */ /* 0x000e240008000800 */
[----:B--2---:R-:W2:Y:S04]  /*c6870*/  LDL.LU.64 R22, [R1+0x8d8] ;  /* 0x0008d80001167983 */ /* 0x004ea80000300a00 */
[----:B------:R-:W2:Y:S04]  /*c6880*/  LDL.LU.64 R24, [R1+0x8c8] ;  /* 0x0008c80001187983 */ /* 0x000ea80000300a00 */
[----:B------:R-:W2:Y:S01]  /*c6890*/  LDL.LU R32, [R1+0x98] ;  /* 0x0000980001207983 */ /* 0x000ea20000300800 */
[----:B------:R-:W-:-:S03]  /*c68a0*/  PRMT R0, R33, 0x7772, RZ ;  /* 0x0000777221007816 */ /* 0x000fc600000000ff */
[----:B------:R-:W2:Y:S04]  /*c68b0*/  LDL.LU.64 R18, [R1+0x8c0] ;  /* 0x0008c00001127983 */ /* 0x000ea80000300a00 */
[----:B------:R-:W-:Y:S04]  /*c68c0*/  @P5 STG.E.U8 desc[UR36][R16.64], R6 ;  /* 0x0000000610005986 */ /* 0x000fe8000c101124 */
[----:B------:R0:W-:Y:S04]  /*c68d0*/  @P6 STG.E.U8 desc[UR36][R20.64], R0 ;  /* 0x0000000014006986 */ /* 0x0001e8000c101124 */
[----:B0-----:R-:W2:Y:S01]  /*c68e0*/  LDL.LU.64 R20, [R1+0x8b8] ;  /* 0x0008b80001147983 */ /* 0x001ea20000300a00 */
[----:B------:R-:W-:-:S03]  /*c68f0*/  PRMT R0, R33, 0x7773, RZ ;  /* 0x0000777321007816 */ /* 0x000fc600000000ff */
[----:B------:R-:W2:Y:S04]  /*c6900*/  LDL.LU.64 R16, [R1+0x8b0] ;  /* 0x0008b00001107983 */ /* 0x000ea80000300a00 */
[----:B---3--:R0:W-:Y:S04]  /*c6910*/  @P4 STG.E.U8 desc[UR36][R36.64], R0 ;  /* 0x0000000024004986 */ /* 0x0081e8000c101124 */
[----:B0-----:R-:W3:Y:S01]  /*c6920*/  LDL.LU.64 R36, [R1+0x8a0] ;  /* 0x0008a00001247983 */ /* 0x001ee20000300a00 */
[----:B------:R-:W-:Y:S01]  /*c6930*/  ISETP.LT.AND P5, PT, R34, UR18, !P3 ;  /* 0x0000001222007c0c */ /* 0x000fe2000dfa1270 */
[----:B------:R-:W-:Y:S01]  /*c6940*/  VIADD R6, R14, 0xc ;  /* 0x0000000c0e067836 */ /* 0x000fe20000000000 */
[----:B------:R-:W-:Y:S01]  /*c6950*/  ISETP.LT.AND P6, PT, R35, UR21, !P3 ;  /* 0x0000001523007c0c */ /* 0x000fe2000dfc1270 */
[----:B------:R-:W0:Y:S01]  /*c6960*/  LDCU UR18, c[0x0][0x398] ;  /* 0x00007300ff1277ac */ /* 0x000e220008000800 */
[----:B-1----:R-:W-:Y:S01]  /*c6970*/  ISETP.LT.AND P4, PT, R56, UR19, !P3 ;  /* 0x0000001338007c0c */ /* 0x002fe2000df81270 */
[----:B------:R-:W3:Y:S01]  /*c6980*/  LDL.LU R33, [R1+0x188] ;  /* 0x0001880001217983 */ /* 0x000ee20000300800 */
[----:B------:R-:W-:Y:S01]  /*c6990*/  ISETP.GE.AND P2, PT, R6, UR75, PT ;  /* 0x0000004b06007c0c */ /* 0x000fe2000bf46270 */
[----:B------:R-:W1:Y:S01]  /*c69a0*/  LDCU UR21, c[0x0][0x398] ;  /* 0x00007300ff1577ac */ /* 0x000e620008000800 */
[----:B------:R-:W-:-:S02]  /*c69b0*/  PRMT R6, R41, 0x7770, RZ ;  /* 0x0000777029067816 */ /* 0x000fc400000000ff */
[----:B----4-:R-:W-:Y:S01]  /*c69c0*/  ISETP.LT.AND P3, PT, R49, UR20, !P3 ;  /* 0x0000001431007c0c */ /* 0x010fe2000df61270 */
[----:B------:R-:W4:Y:S01]  /*c69d0*/  LDCU UR19, c[0x0][0x398] ;  /* 0x00007300ff1377ac */ /* 0x000f220008000800 */
[----:B------:R-:W-:Y:S01]  /*c69e0*/  PRMT R0, R41, 0x7771, RZ ;  /* 0x0000777129007816 */ /* 0x000fe200000000ff */
[----:B------:R0:W-:Y:S01]  /*c69f0*/  @P5 STG.E.U8 desc[UR36][R52.64], R6 ;  /* 0x0000000634005986 */ /* 0x0001e2000c101124 */
[----:B------:R-:W-:Y:S01]  /*c6a00*/  ISETP.LT.AND P5, PT, R15, UR7, !P2 ;  /* 0x000000070f007c0c */ /* 0x000fe2000d7a1270 */
[----:B------:R-:W1:Y:S02]  /*c6a10*/  LDCU UR20, c[0x0][0x398] ;  /* 0x00007300ff1477ac */ /* 0x000e640008000800 */
[----:B------:R4:W-:Y:S01]  /*c6a20*/  @P6 STG.E.U8 desc[UR36][R54.64], R0 ;  /* 0x0000000036006986 */ /* 0x0009e2000c101124 */
[----:B0-----:R-:W-:Y:S01]  /*c6a30*/  PRMT R6, R41, 0x7772, RZ ;  /* 0x0000777229067816 */ /* 0x001fe200000000ff */
[----:B------:R-:W0:Y:S01]  /*c6a40*/  LDCU UR7, c[0x0][0x398] ;  /* 0x00007300ff0777ac */ /* 0x000e220008000800 */
[----:B------:R-:W-:-:S02]  /*c6a50*/  ISETP.LT.AND P6, PT, R11, UR22, !P2 ;  /* 0x000000160b007c0c */ /* 0x000fc4000d7c1270 */
[----:B----4-:R-:W-:Y:S01]  /*c6a60*/  PRMT R0, R41, 0x7773, RZ ;  /* 0x0000777329007816 */ /* 0x010fe200000000ff */
[----:B------:R-:W4:Y:S01]  /*c6a70*/  LDCU UR22, c[0x0][0x398] ;  /* 0x00007300ff1677ac */ /* 0x000f220008000800 */
[----:B--2---:R2:W-:Y:S04]  /*c6a80*/  @P4 STG.E.U8 desc[UR36][R22.64], R6 ;  /* 0x0000000616004986 */ /* 0x0045e8000c101124 */
[----:B------:R0:W-:Y:S04]  /*c6a90*/  @P3 STG.E.U8 desc[UR36][R24.64], R0 ;  /* 0x0000000018003986 */ /* 0x0001e8000c101124 */
[----:B--2---:R-:W2:Y:S01]  /*c6aa0*/  LDL.LU.64 R22, [R1+0x898] ;  /* 0x0008980001167983 */ /* 0x004ea20000300a00 */
[----:B------:R-:W-:-:S03]  /*c6ab0*/  PRMT R6, R32, 0x7770, RZ ;  /* 0x0000777020067816 */ /* 0x000fc600000000ff */
[----:B0-----:R-:W4:Y:S01]  /*c6ac0*/  LDL.LU.64 R24, [R1+0x890] ;  /* 0x0008900001187983 */ /* 0x001f220000300a00 */
[----:B------:R-:W-:Y:S01]  /*c6ad0*/  ISETP.LT.AND P3, PT, R39, UR18, !P2 ;  /* 0x0000001227007c0c */ /* 0x000fe2000d761270 */
[----:B------:R-:W0:Y:S01]  /*c6ae0*/  LDCU UR18, c[0x0][0x398] ;  /* 0x00007300ff1277ac */ /* 0x000e220008000800 */
[----:B-1----:R-:W-:Y:S01]  /*c6af0*/  ISETP.LT.AND P4, PT, R38, UR21, !P2 ;  /* 0x0000001526007c0c */ /* 0x002fe2000d781270 */
[----:B------:R1:W-:Y:S01]  /*c6b00*/  @P5 STG.E.U8 desc[UR36][R18.64], R6 ;  /* 0x0000000612005986 */ /* 0x0003e2000c101124 */
[C---:B------:R-:W-:Y:S01]  /*c6b10*/  PRMT R0, R32.reuse, 0x7771, RZ ;  /* 0x0000777120007816 */ /* 0x040fe200000000ff */
[----:B------:R-:W0:Y:S02]  /*c6b20*/  LDCU UR21, c[0x0][0x398] ;  /* 0x00007300ff1577ac */ /* 0x000e240008000800 */
[----:B-1----:R-:W4:Y:S01]  /*c6b30*/  LDL.LU.64 R18, [R1+0x888] ;  /* 0x0008880001127983 */ /* 0x002f220000300a00 */
[----:B------:R-:W-:-:S03]  /*c6b40*/  PRMT R6, R32, 0x7772, RZ ;  /* 0x0000777220067816 */ /* 0x000fc600000000ff */
[----:B------:R1:W-:Y:S04]  /*c6b50*/  @P6 STG.E.U8 desc[UR36][R20.64], R0 ;  /* 0x0000000014006986 */ /* 0x0003e8000c101124 */
[----:B------:R-:W-:Y:S04]  /*c6b60*/  @P3 STG.E.U8 desc[UR36][R16.64], R6 ;  /* 0x0000000610003986 */ /* 0x000fe8000c101124 */
[----:B-1----:R-:W4:Y:S01]  /*c6b70*/  LDL.LU R21, [R1+0x88] ;  /* 0x0000880001157983 */ /* 0x002f220000300800 */
[----:B------:R-:W-:-:S03]  /*c6b80*/  PRMT R0, R32, 0x7773, RZ ;  /* 0x0000777320007816 */ /* 0x000fc600000000ff */
[----:B------:R-:W4:Y:S04]  /*c6b90*/  LDL.LU.64 R54, [R1+0x878] ;  /* 0x0008780001367983 */ /* 0x000f280000300a00 */
[----:B------:R-:W4:Y:S04]  /*c6ba0*/  LDL.LU.64 R40, [R1+0x870] ;  /* 0x0008700001287983 */ /* 0x000f280000300a00 */
[----:B---3--:R1:W-:Y:S04]  /*c6bb0*/  @P4 STG.E.U8 desc[UR36][R36.64], R0 ;  /* 0x0000000024004986 */ /* 0x0083e8000c101124 */
[----:B-1----:R-:W3:Y:S01]  /*c6bc0*/  LDL.LU.64 R36, [R1+0x868] ;  /* 0x0008680001247983 */ /* 0x002ee20000300a00 */
[----:B------:R-:W-:Y:S01]  /*c6bd0*/  ISETP.LT.AND P5, PT, R34, UR19, !P2 ;  /* 0x0000001322007c0c */ /* 0x000fe2000d7a1270 */
[----:B------:R-:W1:Y:S01]  /*c6be0*/  LDCU UR19, c[0x0][0x398] ;  /* 0x00007300ff1377ac */ /* 0x000e620008000800 */
[----:B------:R-:W-:Y:S01]  /*c6bf0*/  ISETP.LT.AND P3, PT, R35, UR20, !P2 ;  /* 0x0000001423007c0c */ /* 0x000fe2000d761270 */
[----:B------:R-:W3:Y:S01]  /*c6c00*/  LDL.LU.64 R16, [R1+0x860] ;  /* 0x0008600001107983 */ /* 0x000ee20000300a00 */
[----:B------:R-:W-:-:S02]  /*c6c10*/  PRMT R6, R33, 0x7770, RZ ;  /* 0x0000777021067816 */ /* 0x000fc400000000ff */
[----:B------:R-:W-:Y:S01]  /*c6c20*/  ISETP.LT.AND P6, PT, R56, UR7, !P2 ;  /* 0x0000000738007c0c */ /* 0x000fe2000d7c1270 */
[----:B------:R-:W-:Y:S01]  /*c6c30*/  VIADD R0, R14, 0xd ;  /* 0x0000000d0e007836 */ /* 0x000fe20000000000 */
[----:B0-----:R-:W-:Y:S01]  /*c6c40*/  ISETP.LT.AND P2, PT, R49, UR18, !P2 ;  /* 0x0000001231007c0c */ /* 0x001fe2000d741270 */
[----:B------:R-:W0:Y:S03]  /*c6c50*/  LDCU UR20, c[0x0][0x398] ;  /* 0x00007300ff1477ac */ /* 0x000e260008000800 */
[----:B------:R-:W-:Y:S01]  /*c6c60*/  ISETP.GE.AND P4, PT, R0, UR5, PT ;  /* 0x0000000500007c0c */ /* 0x000fe2000bf86270 */
[----:B------:R-:W0:Y:S01]  /*c6c70*/  LDCU UR18, c[0x0][0x398] ;  /* 0x00007300ff1277ac */ /* 0x000e220008000800 */
[----:B------:R-:W-:Y:S01]  /*c6c80*/  PRMT R0, R33, 0x7772, RZ ;  /* 0x0000777221007816 */ /* 0x000fe200000000ff */
[----:B------:R-:W0:Y:S01]  /*c6c90*/  LDCU UR7, c[0x0][0x39c] ;  /* 0x00007380ff0777ac */ /* 0x000e220008000800 */
[----:B------:R-:W0:Y:S01]  /*c6ca0*/  LDCU UR5, c[0x0][0x39c] ;  /* 0x00007380ff0577ac */ /* 0x000e220008000800 */
[----:B--2---:R2:W-:Y:S01]  /*c6cb0*/  @P5 STG.E.U8 desc[UR36][R22.64], R6 ;  /* 0x0000000616005986 */ /* 0x0045e2000c101124 */
[----:B------:R-:W-:Y:S01]  /*c6cc0*/  ISETP.LT.AND P5, PT, R15, UR21, !P4 ;  /* 0x000000150f007c0c */ /* 0x000fe2000e7a1270 */
[----:B------:R-:W0:Y:S01]  /*c6cd0*/  LDCU UR21, c[0x0][0x398] ;  /* 0x00007300ff1577ac */ /* 0x000e220008000800 */
[----:B--2---:R-:W-:Y:S01]  /*c6ce0*/  PRMT R6, R33, 0x7771, RZ ;  /* 0x0000777121067816 */ /* 0x004fe200000000ff */
[----:B------:R-:W2:Y:S04]  /*c6cf0*/  LDL.LU R23, [R1+0x178] ;  /* 0x0001780001177983 */ /* 0x000ea80000300800 */
[----:B----4-:R4:W-:Y:S04]  /*c6d00*/  @P3 STG.E.U8 desc[UR36][R24.64], R6 ;  /* 0x0000000618003986 */ /* 0x0109e8000c101124 */
[----:B------:R0:W-:Y:S01]  /*c6d10*/  @P6 STG.E.U8 desc[UR36][R18.64], R0 ;  /* 0x0000000012006986 */ /* 0x0001e2000c101124 */
[----:B-1----:R-:W-:Y:S01]  /*c6d20*/  ISETP.LT.AND P6, PT, R11, UR19, !P4 ;  /* 0x000000130b007c0c */ /* 0x002fe2000e7c1270 */
[----:B------:R-:W1:Y:S02]  /*c6d30*/  LDCU UR19, c[0x0][0x398] ;  /* 0x00007300ff1377ac */ /* 0x000e640008000800 */
[----:B----4-:R-:W4:Y:S01]  /*c6d40*/  LDL.LU.64 R24, [R1+0x848] ;  /* 0x0008480001187983 */ /* 0x010f220000300a00 */
[----:B------:R-:W-:-:S03]  /*c6d50*/  PRMT R6, R33, 0x7773, RZ ;  /* 0x0000777321067816 */ /* 0x000fc600000000ff */
[----:B------:R-:W4:Y:S01]  /*c6d60*/  LDL.LU.64 R32, [R1+0x840] ;  /* 0x0008400001207983 */ /* 0x000f220000300a00 */
[----:B0-----:R-:W-:-:S03]  /*c6d70*/  PRMT R0, R21, 0x7770, RZ ;  /* 0x0000777015007816 */ /* 0x001fc600000000ff */
[----:B------:R-:W4:Y:S04]  /*c6d80*/  LDL.LU.64 R18, [R1+0x838] ;  /* 0x0008380001127983 */ /* 0x000f280000300a00 */
[----:B------:R0:W-:Y:S04]  /*c6d90*/  @P2 STG.E.U8 desc[UR36][R54.64], R6 ;  /* 0x0000000636002986 */ /* 0x0001e8000c101124 */
[----:B------:R-:W-:Y:S01]  /*c6da0*/  @P5 STG.E.U8 desc[UR36][R40.64], R0 ;  /* 0x0000000028005986 */ /* 0x000fe2000c101124 */
[----:B0-----:R-:W-:-:S05]  /*c6db0*/  PRMT R6, R21, 0x7771, RZ ;  /* 0x0000777115067816 */ /* 0x001fca00000000ff */
[----:B---3--:R0:W-:Y:S04]  /*c6dc0*/  @P6 STG.E.U8 desc[UR36][R36.64], R6 ;  /* 0x0000000624006986 */ /* 0x0081e8000c101124 */
[----:B0-----:R-:W3:Y:S01]  /*c6dd0*/  LDL.LU.64 R36, [R1+0x830] ;  /* 0x0008300001247983 */ /* 0x001ee20000300a00 */
[----:B------:R-:W-:Y:S02]  /*c6de0*/  ISETP.LT.AND P3, PT, R39, UR22, !P4 ;  /* 0x0000001627007c0c */ /* 0x000fe4000e761270 */
[----:B------:R-:W-:Y:S02]  /*c6df0*/  PRMT R0, R21, 0x7772, RZ ;  /* 0x0000777215007816 */ /* 0x000fe400000000ff */
[----:B------:R-:W-:Y:S01]  /*c6e00*/  ISETP.LT.AND P5, PT, R38, UR20, !P4 ;  /* 0x0000001426007c0c */ /* 0x000fe2000e7a1270 */
[----:B------:R-:W-:Y:S01]  /*c6e10*/  VIADD R6, R14, 0xe ;  /* 0x0000000e0e067836 */ /* 0x000fe20000000000 */
[----:B------:R-:W-:Y:S01]  /*c6e20*/  ISETP.LT.AND P6, PT, R34, UR18, !P4 ;  /* 0x0000001222007c0c */ /* 0x000fe2000e7c1270 */
[----:B------:R-:W0:Y:S01]  /*c6e30*/  LDCU UR20, c[0x0][0x398] ;  /* 0x00007300ff1477ac */ /* 0x000e220008000800 */
[----:B------:R-:W0:Y:S05]  /*c6e40*/  LDCU UR22, c[0x0][0x398] ;  /* 0x00007300ff1677ac */ /* 0x000e2a0008000800 */
[----:B------:R0:W-:Y:S01]  /*c6e50*/  @P3 STG.E.U8 desc[UR36][R16.64], R0 ;  /* 0x0000000010003986 */ /* 0x0001e2000c101124 */
[----:B------:R-:W-:Y:S01]  /*c6e60*/  ISETP.GE.AND P2, PT, R6, UR74, PT ;  /* 0x0000004a06007c0c */ /* 0x000fe2000bf46270 */
[----:B------:R-:W2:Y:S01]  /*c6e70*/  LDCU UR18, c[0x0][0x398] ;  /* 0x00007300ff1277ac */ /* 0x000ea20008000800 */
[----:B-1----:R-:W-:Y:S01]  /*c6e80*/  ISETP.LT.AND P3, PT, R35, UR19, !P4 ;  /* 0x0000001323007c0c */ /* 0x002fe2000e761270 */
[----:B------:R-:W1:Y:S01]  /*c6e90*/  LDCU UR19, c[0x0][0x398] ;  /* 0x00007300ff1377ac */ /* 0x000e620008000800 */
[----:B0-----:R-:W3:Y:S04]  /*c6ea0*/  LDL.LU.64 R16, [R1+0x820] ;  /* 0x0008200001107983 */ /* 0x001ee80000300a00 */
[----:B------:R-:W3:Y:S01]  /*c6eb0*/  LDL.LU R53, [R1+0x9c] ;  /* 0x00009c0001357983 */ /* 0x000ee20000300800 */
[----:B------:R-:W-:-:S03]  /*c6ec0*/  PRMT R0, R21, 0x7773, RZ ;  /* 0x0000777315007816 */ /* 0x000fc600000000ff */
[----:B------:R-:W3:Y:S01]  /*c6ed0*/  LDL.LU.64 R20, [R1+0x818] ;  /* 0x0008180001147983 */ /* 0x000ee20000300a00 */
[----:B--2---:R-:W-:-:S03]  /*c6ee0*/  PRMT R6, R23, 0x7770, RZ ;  /* 0x0000777017067816 */ /* 0x004fc600000000ff */
[----:B----4-:R0:W-:Y:S01]  /*c6ef0*/  @P5 STG.E.U8 desc[UR36][R24.64], R0 ;  /* 0x0000000018005986 */ /* 0x0101e2000c101124 */
[----:B------:R-:W-:Y:S01]  /*c6f00*/  ISETP.LT.AND P5, PT, R56, UR21, !P4 ;  /* 0x0000001538007c0c */ /* 0x000fe2000e7a1270 */
[----:B------:R-:W2:Y:S02]  /*c6f10*/  LDCU UR21, c[0x0][0x398] ;  /* 0x00007300ff1577ac */ /* 0x000ea40008000800 */
[----:B------:R4:W-:Y:S01]  /*c6f20*/  @P6 STG.E.U8 desc[UR36][R32.64], R6 ;  /* 0x0000000620006986 */ /* 0x0009e2000c101124 */
[----:B0-----:R-:W-:-:S03]  /*c6f30*/  PRMT R0, R23, 0x7771, RZ ;  /* 0x0000777117007816 */ /* 0x001fc600000000ff */
[----:B----4-:R-:W4:Y:S01]  /*c6f40*/  LDL.LU.64 R32, [R1+0x810] ;  /* 0x0008100001207983 */ /* 0x010f220000300a00 */
[----:B------:R-:W-:-:S03]  /*c6f50*/  PRMT R6, R23, 0x7772, RZ ;  /* 0x0000777217067816 */ /* 0x000fc600000000ff */
[----:B------:R0:W-:Y:S04]  /*c6f60*/  @P3 STG.E.U8 desc[UR36][R18.64], R0 ;  /* 0x0000000012003986 */ /* 0x0001e8000c101124 */
[----:B------:R-:W4:Y:S04]  /*c6f70*/  LDL.LU.64 R24, [R1+0x808] ;  /* 0x0008080001187983 */ /* 0x000f280000300a00 */
[----:B0-----:R-:W4:Y:S04]  /*c6f80*/  LDL.LU.64 R18, [R1+0x7f8] ;  /* 0x0007f80001127983 */ /* 0x001f280000300a00 */
[----:B------:R-:W4:Y:S04]  /*c6f90*/  LDL.LU R22, [R1+0x18c] ;  /* 0x00018c0001167983 */ /* 0x000f280000300800 */
[----:B---3--:R0:W-:Y:S04]  /*c6fa0*/  @P5 STG.E.U8 desc[UR36][R36.64], R6 ;  /* 0x0000000624005986 */ /* 0x0081e8000c101124 */
[----:B0-----:R-:W3:Y:S01]  /*c6fb0*/  LDL.LU.64 R36, [R1+0x7f0] ;  /* 0x0007f00001247983 */ /* 0x001ee20000300a00 */
[----:B------:R-:W-:Y:S01]  /*c6fc0*/  ISETP.LT.AND P4, PT, R49, UR20, !P4 ;  /* 0x0000001431007c0c */ /* 0x000fe2000e781270 */
[----:B------:R-:W-:Y:S01]  /*c6fd0*/  VIADD R0, R14, 0xf ;  /* 0x0000000f0e007836 */ /* 0x000fe20000000000 */
[----:B------:R-:W-:Y:S01]  /*c6fe0*/  ISETP.LT.AND P6, PT, R15, UR18, !P2 ;  /* 0x000000120f007c0c */ /* 0x000fe2000d7c1270 */
[----:B------:R-:W0:Y:S01]  /*c6ff0*/  LDCU UR20, c[0x0][0x398] ;  /* 0x00007300ff1477ac */ /* 0x000e220008000800 */
[----:B-1----:R-:W-:Y:S01]  /*c7000*/  ISETP.LT.AND P5, PT, R11, UR19, !P2 ;  /* 0x000000130b007c0c */ /* 0x002fe2000d7a1270 */
[----:B------:R-:W3:Y:S01]  /*c7010*/  LDL.LU.64 R40, [R1+0x7e8] ;  /* 0x0007e80001287983 */ /* 0x000ee20000300a00 */
[----:B------:R-:W-:Y:S01]  /*c7020*/  ISETP.GE.AND P3, PT, R0, UR6, PT ;  /* 0x0000000600007c0c */ /* 0x000fe2000bf66270 */
[----:B------:R-:W1:Y:S01]  /*c7030*/  LDCU UR6, c[0x0][0x398] ;  /* 0x00007300ff0677ac */ /* 0x000e620008000800 */
[----:B------:R-:W-:Y:S01]  /*c7040*/  PRMT R0, R23, 0x7773, RZ ;  /* 0x0000777317007816 */ /* 0x000fe200000000ff */
[----:B------:R-:W0:Y:S04]  /*c7050*/  LDCU UR18, c[0x0][0x398] ;  /* 0x00007300ff1277ac */ /* 0x000e280008000800 */
[----:B------:R1:W-:Y:S01]  /*c7060*/  @P4 STG.E.U8 desc[UR36][R16.64], R0 ;  /* 0x0000000010004986 */ /* 0x0003e2000c101124 */
[----:B------:R-:W-:Y:S01]  /*c7070*/  PRMT R6, R53, 0x7770, RZ ;  /* 0x0000777035067816 */ /* 0x000fe200000000ff */
[----:B------:R-:W0:Y:S01]  /*c7080*/  LDCU UR19, c[0x0][0x398] ;  /* 0x00007300ff1377ac */ /* 0x000e220008000800 */
[----:B------:R-:W-:-:S03]  /*c7090*/  ISETP.LT.AND P4, PT, R39, UR22, !P2 ;  /* 0x0000001627007c0c */ /* 0x000fc6000d781270 */
[----:B------:R0:W-:Y:S04]  /*c70a0*/  @P6 STG.E.U8 desc[UR36][R20.64], R6 ;  /* 0x0000000614006986 */ /* 0x0001e8000c101124 */
[----:B-1----:R-:W3:Y:S01]  /*c70b0*/  LDL.LU.64 R16, [R1+0x7e0] ;  /* 0x0007e00001107983 */ /* 0x002ee20000300a00 */
[----:B--2---:R-:W-:Y:S01]  /*c70c0*/  ISETP.LT.AND P6, PT, R38, UR21, !P2 ;  /* 0x0000001526007c0c */ /* 0x004fe2000d7c1270 */
[----:B------:R-:W1:Y:S01]  /*c70d0*/  LDCU UR21, c[0x0][0x398] ;  /* 0x00007300ff1577ac */ /* 0x000e620008000800 */
[C---:B------:R-:W-:Y:S02]  /*c70e0*/  PRMT R0, R53.reuse, 0x7772, RZ ;  /* 0x0000777235007816 */ /* 0x040fe400000000ff */
[C---:B------:R-:W-:Y:S01]  /*c70f0*/  PRMT R7, R53.reuse, 0x7773, RZ ;  /* 0x0000777335077816 */ /* 0x040fe200000000ff */
[----:B------:R-:W2:Y:S01]  /*c7100*/  LDCU UR22, c[0x0][0x398] ;  /* 0x00007300ff1677ac */ /* 0x000ea20008000800 */
[----:B0-----:R-:W2:Y:S01]  /*c7110*/  LDL.LU.64 R20, [R1+0x7c8] ;  /* 0x0007c80001147983 */ /* 0x001ea20000300a00 */
[----:B------:R-:W-:-:S03]  /*c7120*/  PRMT R6, R53, 0x7771, RZ ;  /* 0x0000777135067816 */ /* 0x000fc600000000ff */
[----:B------:R-:W2:Y:S04]  /*c7130*/  LDL.LU R23, [R1+0x8c] ;  /* 0x00008c0001177983 */ /* 0x000ea80000300800 */
[----:B----4-:R0:W-:Y:S01]  /*c7140*/  @P5 STG.E.U8 desc[UR36][R32.64], R6 ;  /* 0x0000000620005986 */ /* 0x0101e2000c101124 */
[----:B------:R-:W-:Y:S01]  /*c7150*/  ISETP.LT.AND P5, PT, R34, UR20, !P2 ;  /* 0x0000001422007c0c */ /* 0x000fe2000d7a1270 */
[----:B------:R-:W4:Y:S02]  /*c7160*/  LDCU UR20, c[0x0][0x398] ;  /* 0x00007300ff1477ac */ /* 0x000f240008000800 */
[----:B0-----:R-:W4:Y:S04]  /*c7170*/  LDL.LU.64 R32, [R1+0x7c0] ;  /* 0x0007c00001207983 */ /* 0x001f280000300a00 */
[----:B------:R-:W-:Y:S04]  /*c7180*/  @P4 STG.E.U8 desc[UR36][R24.64], R0 ;  /* 0x0000000018004986 */ /* 0x000fe8000c101124 */
[----:B------:R0:W-:Y:S01]  /*c7190*/  @P6 STG.E.U8 desc[UR36][R18.64], R7 ;  /* 0x0000000712006986 */ /* 0x0001e2000c101124 */
[----:B------:R-:W-:-:S03]  /*c71a0*/  PRMT R6, R22, 0x7770, RZ ;  /* 0x0000777016067816 */ /* 0x000fc600000000ff */
[----:B0-----:R-:W4:Y:S04]  /*c71b0*/  LDL.LU.64 R18, [R1+0x7b8] ;  /* 0x0007b80001127983 */ /* 0x001f280000300a00 */
[----:B------:R-:W4:Y:S04]  /*c71c0*/  LDL.LU.64 R24, [R1+0x7b0] ;  /* 0x0007b00001187983 */ /* 0x000f280000300a00 */
[----:B---3--:R0:W-:Y:S04]  /*c71d0*/  @P5 STG.E.U8 desc[UR36][R36.64], R6 ;  /* 0x0000000624005986 */ /* 0x0081e8000c101124 */
[----:B0-----:R-:W3:Y:S01]  /*c71e0*/  LDL.LU.64 R36, [R1+0x7a0] ;  /* 0x0007a00001247983 */ /* 0x001ee20000300a00 */
[----:B------:R-:W-:Y:S01]  /*c71f0*/  ISETP.LT.AND P4, PT, R35, UR6, !P2 ;  /* 0x0000000623007c0c */ /* 0x000fe2000d781270 */
[----:B------:R-:W0:Y:S01]  /*c7200*/  LDCU UR6, c[0x0][0x39c] ;  /* 0x00007380ff0677ac */ /* 0x000e220008000800 */
[----:B------:R-:W-:-:S02]  /*c7210*/  ISETP.LT.AND P6, PT, R56, UR18, !P2 ;  /* 0x0000001238007c0c */ /* 0x000fc4000d7c1270 */
[----:B------:R-:W-:Y:S01]  /*c7220*/  ISETP.LT.AND P2, PT, R49, UR19, !P2 ;  /* 0x0000001331007c0c */ /* 0x000fe2000d741270 */
[----:B------:R-:W0:Y:S01]  /*c7230*/  LDCU UR18, c[0x0][0x398] ;  /* 0x00007300ff1277ac */ /* 0x000e220008000800 */
[C---:B------:R-:W-:Y:S02]  /*c7240*/  PRMT R0, R22.reuse, 0x7771, RZ ;  /* 0x0000777116007816 */ /* 0x040fe400000000ff */
[----:B------:R-:W-:Y:S01]  /*c7250*/  PRMT R7, R22, 0x7772, RZ ;  /* 0x0000777216077816 */ /* 0x000fe200000000ff */
[----:B------:R-:W0:Y:S01]  /*c7260*/  LDCU UR19, c[0x0][0x398] ;  /* 0x00007300ff1377ac */ /* 0x000e220008000800 */
[----:B-1----:R-:W-:-:S03]  /*c7270*/  ISETP.LT.AND P5, PT, R15, UR21, !P3 ;  /* 0x000000150f007c0c */ /* 0x002fc6000dfa1270 */
[----:B------:R-:W-:Y:S01]  /*c7280*/  @P4 STG.E.U8 desc[UR36][R40.64], R0 ;  /* 0x0000000028004986 */ /* 0x000fe2000c101124 */
[----:B------:R-:W-:Y:S01]  /*c7290*/  PRMT R48, R22, 0x7773, RZ ;  /* 0x0000777316307816 */ /* 0x000fe200000000ff */
[----:B------:R-:W1:Y:S02]  /*c72a0*/  LDCU UR21, c[0x0][0x398] ;  /* 0x00007300ff1577ac */ /* 0x000e640008000800 */
[----:B------:R0:W-:Y:S01]  /*c72b0*/  @P6 STG.E.U8 desc[UR36][R16.64], R7 ;  /* 0x0000000710006986 */ /* 0x0001e2000c101124 */
[----:B--2---:R-:W-:Y:S01]  /*c72c0*/  ISETP.LT.AND P4, PT, R11, UR22, !P3 ;  /* 0x000000160b007c0c */ /* 0x004fe2000df81270 */
[----:B------:R-:W2:Y:S02]  /*c72d0*/  LDCU UR22, c[0x0][0x398] ;  /* 0x00007300ff1677ac */ /* 0x000ea40008000800 */
[----:B------:R1:W-:Y:S01]  /*c72e0*/  @P2 STG.E.U8 desc[UR36][R20.64], R48 ;  /* 0x0000003014002986 */ /* 0x0003e2000c101124 */
[----:B------:R-:W-:-:S03]  /*c72f0*/  PRMT R6, R23, 0x7770, RZ ;  /* 0x0000777017067816 */ /* 0x000fc600000000ff */
[----:B0-----:R-:W2:Y:S01]  /*c7300*/  LDL.LU R16, [R1+0x17c] ;  /* 0x00017c0001107983 */ /* 0x001ea20000300800 */
[----:B------:R-:W-:-:S03]  /*c7310*/  VIADD R0, R14, 0x10 ;  /* 0x000000100e007836 */ /* 0x000fc60000000000 */
[----:B------:R-:W2:Y:S04]  /*c7320*/  LDL.LU.64 R40, [R1+0x798] ;  /* 0x0007980001287983 */ /* 0x000ea80000300a00 */
[----:B-1----:R-:W2:Y:S01]  /*c7330*/  LDL.LU.64 R20, [R1+0x790] ;  /* 0x0007900001147983 */ /* 0x002ea20000300a00 */
[----:B----4-:R-:W-:Y:S01]  /*c7340*/  ISETP.LT.AND P6, PT, R39, UR20, !P3 ;  /* 0x0000001427007c0c */ /* 0x010fe2000dfc1270 */
[----:B------:R-:W0:Y:S01]  /*c7350*/  LDCU UR20, c[0x0][0x398] ;  /* 0x00007300ff1477ac */ /* 0x000e220008000800 */
[----:B------:R-:W-:Y:S02]  /*c7360*/  ISETP.GE.AND P2, PT, R0, UR73, PT ;  /* 0x0000004900007c0c */ /* 0x000fe4000bf46270 */
[C---:B------:R-:W-:Y:S02]  /*c7370*/  PRMT R7, R23.reuse, 0x7773, RZ ;  /* 0x0000777317077816 */ /* 0x040fe400000000ff */
[C---:B------:R-:W-:Y:S01]  /*c7380*/  PRMT R0, R23.reuse, 0x7772, RZ ;  /* 0x0000777217007816 */ /* 0x040fe200000000ff */
[----:B------:R1:W-:Y:S01]  /*c7390*/  @P5 STG.E.U8 desc[UR36][R32.64], R6 ;  /* 0x0000000620005986 */ /* 0x0003e2000c101124 */
[----:B------:R-:W-:Y:S01]  /*c73a0*/  ISETP.LT.AND P5, PT, R38, UR18, !P3 ;  /* 0x0000001226007c0c */ /* 0x000fe2000dfa1270 */
[----:B------:R-:W4:Y:S02]  /*c73b0*/  LDCU UR18, c[0x0][0x398] ;  /* 0x00007300ff1277ac */ /* 0x000f240008000800 */
[----:B-1----:R-:W2:Y:S01]  /*c73c0*/  LDL.LU.64 R32, [R1+0x788] ;  /* 0x0007880001207983 */ /* 0x002ea20000300a00 */
[----:B------:R-:W-:-:S03]  /*c73d0*/  PRMT R6, R23, 0x7771, RZ ;  /* 0x0000777117067816 */ /* 0x000fc600000000ff */
[----:B------:R-:W2:Y:S04]  /*c73e0*/  LDL.LU R17, [R1+0x70] ;  /* 0x0000700001117983 */ /* 0x000ea80000300800 */
[----:B------:R-:W2:Y:S04]  /*c73f0*/  LDL.LU.64 R22, [R1+0x778] ;  /* 0x0007780001167983 */ /* 0x000ea80000300a00 */
[----:B------:R1:W-:Y:S04]  /*c7400*/  @P4 STG.E.U8 desc[UR36][R18.64], R6 ;  /* 0x0000000612004986 */ /* 0x0003e8000c101124 */
[----:B------:R-:W-:Y:S04]  /*c7410*/  @P6 STG.E.U8 desc[UR36][R24.64], R0 ;  /* 0x0000000018006986 */ /* 0x000fe8000c101124 */
[----:B-1----:R-:W2:Y:S04]  /*c7420*/  LDL.LU.64 R18, [R1+0x770] ;  /* 0x0007700001127983 */ /* 0x002ea80000300a00 */
[----:B---3--:R1:W-:Y:S04]  /*c7430*/  @P5 STG.E.U8 desc[UR36][R36.64], R7 ;  /* 0x0000000724005986 */ /* 0x0083e8000c101124 */
[----:B-1----:R-:W3:Y:S04]  /*c7440*/  LDL.LU.64 R36, [R1+0x768] ;  /* 0x0007680001247983 */ /* 0x002ee80000300a00 */
[----:B------:R-:W3:Y:S01]  /*c7450*/  LDL.LU.64 R24, [R1+0x760] ;  /* 0x0007600001187983 */ /* 0x000ee20000300a00 */
[----:B------:R-:W-:Y:S01]  /*c7460*/  ISETP.LT.AND P4, PT, R34, UR19, !P3 ;  /* 0x0000001322007c0c */ /* 0x000fe2000df81270 */
[----:B------:R-:W1:Y:S01]  /*c7470*/  LDCU UR19, c[0x0][0x398] ;  /* 0x00007300ff1377ac */ /* 0x000e620008000800 */
[----:B------:R-:W-:-:S02]  /*c7480*/  ISETP.LT.AND P5, PT, R35, UR21, !P3 ;  /* 0x0000001523007c0c */ /* 0x000fc4000dfa1270 */
[----:B0-----:R-:W-:Y:S01]  /*c7490*/  ISETP.LT.AND P6, PT, R56, UR20, !P3 ;  /* 0x0000001438007c0c */ /* 0x001fe2000dfc1270 */
[----:B------:R-:W0:Y:S01]  /*c74a0*/  LDCU UR21, c[0x0][0x398] ;  /* 0x00007300ff1577ac */ /* 0x000e220008000800 */
[----:B----4-:R-:W-:Y:S01]  /*c74b0*/  ISETP.LT.AND P3, PT, R49, UR18, !P3 ;  /* 0x0000001231007c0c */ /* 0x010fe2000df61270 */
[----:B------:R-:W4:Y:S01]  /*c74c0*/  LDCU UR20, c[0x0][0x398] ;  /* 0x00007300ff1477ac */ /* 0x000f220008000800 */
[C---:B--2---:R-:W-:Y:S01]  /*c74d0*/  PRMT R6, R16.reuse, 0x7770, RZ ;  /* 0x0000777010067816 */ /* 0x044fe200000000ff */
[----:B------:R-:W2:Y:S01]  /*c74e0*/  LDCU UR18, c[0x0][0x398] ;  /* 0x00007300ff1277ac */ /* 0x000ea20008000800 */
[C---:B------:R-:W-:Y:S02]  /*c74f0*/  PRMT R0, R16.reuse, 0x7771, RZ ;  /* 0x0000777110007816 */ /* 0x040fe400000000ff */
[C---:B------:R-:W-:Y:S01]  /*c7500*/  PRMT R7, R16.reuse, 0x7772, RZ ;  /* 0x0000777210077816 */ /* 0x040fe200000000ff */
[----:B------:R-:W-:Y:S01]  /*c7510*/  @P4 STG.E.U8 desc[UR36][R40.64], R6 ;  /* 0x0000000628004986 */ /* 0x000fe2000c101124 */
[----:B------:R-:W-:Y:S01]  /*c7520*/  ISETP.LT.AND P4, PT, R15, UR22, !P2 ;  /* 0x000000160f007c0c */ /* 0x000fe2000d781270 */
[----:B------:R-:W0:Y:S02]  /*c7530*/  LDCU UR22, c[0x0][0x398] ;  /* 0x00007300ff1677ac */ /* 0x000e240008000800 */
[----:B------:R4:W-:Y:S01]  /*c7540*/  @P5 STG.E.U8 desc[UR36][R20.64], R0 ;  /* 0x0000000014005986 */ /* 0x0009e2000c101124 */
[----:B------:R-:W-:-:S02]  /*c7550*/  PRMT R48, R16, 0x7773, RZ ;  /* 0x0000777310307816 */ /* 0x000fc400000000ff */
[----:B-1----:R-:W-:Y:S01]  /*c7560*/  ISETP.LT.AND P5, PT, R11, UR19, !P2 ;  /* 0x000000130b007c0c */ /* 0x002fe2000d7a1270 */
[----:B------:R-:W1:Y:S01]  /*c7570*/  LDCU UR19, c[0x0][0x398] ;  /* 0x00007300ff1377ac */ /* 0x000e620008000800 */
[----:B----4-:R-:W4:Y:S04]  /*c7580*/  LDL.LU.64 R20, [R1+0x748] ;  /* 0x0007480001147983 */ /* 0x010f280000300a00 */
[----:B------:R0:W-:Y:S01]  /*c7590*/  @P6 STG.E.U8 desc[UR36][R32.64], R7 ;  /* 0x0000000720006986 */ /* 0x0001e2000c101124 */
[----:B------:R-:W-:-:S03]  /*c75a0*/  PRMT R0, R17, 0x7770, RZ ;  /* 0x0000777011007816 */ /* 0x000fc600000000ff */
[----:B------:R1:W-:Y:S04]  /*c75b0*/  @P3 STG.E.U8 desc[UR36][R22.64], R48 ;  /* 0x0000003016003986 */ /* 0x0003e8000c101124 */
[----:B0-----:R-:W4:Y:S01]  /*c75c0*/  LDL.LU R32, [R1+0x160] ;  /* 0x0001600001207983 */ /* 0x001f220000300800 */
[----:B------:R-:W-:-:S03]  /*c75d0*/  PRMT R6, R17, 0x7771, RZ ;  /* 0x0000777111067816 */ /* 0x000fc600000000ff */
[----:B-1----:R-:W4:Y:S01]  /*c75e0*/  LDL.LU.64 R22, [R1+0x740] ;  /* 0x0007400001167983 */ /* 0x002f220000300a00 */
[----:B------:R-:W-:Y:S01]  /*c75f0*/  ISETP.LT.AND P6, PT, R39, UR21, !P2 ;  /* 0x0000001527007c0c */ /* 0x000fe2000d7c1270 */
[----:B------:R-:W0:Y:S02]  /*c7600*/  LDCU UR21, c[0x0][0x398] ;  /* 0x00007300ff1577ac */ /* 0x000e240008000800 */
[----:B------:R1:W-:Y:S04]  /*c7610*/  @P4 STG.E.U8 desc[UR36][R18.64], R0 ;  /* 0x0000000012004986 */ /* 0x0003e8000c101124 */
[----:B-1----:R-:W4:Y:S04]  /*c7620*/  LDL.LU.64 R18, [R1+0x738] ;  /* 0x0007380001127983 */ /* 0x002f280000300a00 */
[----:B---3--:R1:W-:Y:S04]  /*c7630*/  @P5 STG.E.U8 desc[UR36][R36.64], R6 ;  /* 0x0000000624005986 */ /* 0x0083e8000c101124 */
[----:B------:R-:W3:Y:S01]  /*c7640*/  LDL.LU.64 R54, [R1+0x730] ;  /* 0x0007300001367983 */ /* 0x000ee20000300a00 */
[----:B------:R-:W-:-:S03]  /*c7650*/  PRMT R0, R17, 0x7772, RZ ;  /* 0x0000777211007816 */ /* 0x000fc600000000ff */
[----:B-1----:R-:W3:Y:S04]  /*c7660*/  LDL.LU.64 R36, [R1+0x728] ;  /* 0x0007280001247983 */ /* 0x002ee80000300a00 */
[----:B------:R-:W3:Y:S04]  /*c7670*/  LDL.LU R33, [R1+0x60] ;  /* 0x0000600001217983 */ /* 0x000ee80000300800 */
[----:B------:R1:W-:Y:S02]  /*c7680*/  @P6 STG.E.U8 desc[UR36][R24.64], R0 ;  /* 0x0000000018006986 */ /* 0x0003e4000c101124 */
[----:B-1----:R-:W-:-:S02]  /*c7690*/  PRMT R0, R17, 0x7773, RZ ;  /* 0x0000777311007816 */ /* 0x002fc400000000ff */
[----:B------:R-:W3:Y:S04]  /*c76a0*/  LDL.LU.64 R24, [R1+0x720] ;  /* 0x0007200001187983 */ /* 0x000ee80000300a00 */
[----:B------:R-:W3:Y:S01]  /*c76b0*/  LDL.LU.64 R16, [R1+0x718] ;  /* 0x0007180001107983 */ /* 0x000ee20000300a00 */
[----:B------:R-:W-:Y:S01]  /*c76c0*/  ISETP.LT.AND P4, PT, R38, UR20, !P2 ;  /* 0x0000001426007c0c */ /* 0x000fe2000d781270 */
[----:B------:R-:W1:Y:S01]  /*c76d0*/  LDCU UR20, c[0x0][0x398] ;  /* 0x00007300ff1477ac */ /* 0x000e620008000800 */
[----:B--2---:R-:W-:Y:S01]  /*c76e0*/  ISETP.LT.AND P5, PT, R34, UR18, !P2 ;  /* 0x0000001222007c0c */ /* 0x004fe2000d7a1270 */
[----:B------:R-:W-:Y:S01]  /*c76f0*/  VIADD R6, R14, 0x11 ;  /* 0x000000110e067836 */ /* 0x000fe20000000000 */
[----:B------:R-:W-:Y:S01]  /*c7700*/  ISETP.LT.AND P6, PT, R35, UR22, !P2 ;  /* 0x0000001623007c0c */ /* 0x000fe2000d7c1270 */
[----:B------:R-:W2:Y:S01]  /*c7710*/  LDL.LU.64 R40, [R1+0x710] ;  /* 0x0007100001287983 */ /* 0x000ea20000300a00 */
[----:B------:R-:W1:Y:S02]  /*c7720*/  LDCU UR18, c[0x0][0x398] ;  /* 0x00007300ff1277ac */ /* 0x000e640008000800 */
[----:B------:R-:W-:Y:S01]  /*c7730*/  ISETP.GE.AND P3, PT, R6, UR72, PT ;  /* 0x0000004806007c0c */ /* 0x000fe2000bf66270 */
[----:B------:R-:W1:Y:S04]  /*c7740*/  LDCU UR22, c[0x0][0x398] ;  /* 0x00007300ff1677ac */ /* 0x000e680008000800 */
[----:B----4-:R4:W-:Y:S01]  /*c7750*/  @P4 STG.E.U8 desc[UR36][R20.64], R0 ;  /* 0x0000000014004986 */ /* 0x0109e2000c101124 */
[----:B------:R-:W-:Y:S01]  /*c7760*/  ISETP.LT.AND P4, PT, R56, UR19, !P2 ;  /* 0x0000001338007c0c */ /* 0x000fe2000d781270 */
[----:B------:R-:W1:Y:S01]  /*c7770*/  LDCU UR19, c[0x0][0x398] ;  /* 0x00007300ff1377ac */ /* 0x000e620008000800 */
[----:B0-----:R-:W-:Y:S01]  /*c7780*/  ISETP.LT.AND P2, PT, R49, UR21, !P2 ;  /* 0x0000001531007c0c */ /* 0x001fe2000d741270 */
[----:B------:R-:W0:Y:S01]  /*c7790*/  LDCU UR21, c[0x0][0x398] ;  /* 0x00007300ff1577ac */ /* 0x000e220008000800 */
[----:B----4-:R-:W4:Y:S01]  /*c77a0*/  LDL.LU.64 R20, [R1+0x6e0] ;  /* 0x0006e00001147983 */ /* 0x010f220000300a00 */
[----:B------:R-:W-:-:S02]  /*c77b0*/  PRMT R6, R32, 0x7770, RZ ;  /* 0x0000777020067816 */ /* 0x000fc400000000ff */
[----:B------:R-:W-:-:S03]  /*c77c0*/  PRMT R0, R32, 0x7771, RZ ;  /* 0x0000777120007816 */ /* 0x000fc600000000ff */
[----:B------:R0:W-:Y:S01]  /*c77d0*/  @P5 STG.E.U8 desc[UR36][R22.64], R6 ;  /* 0x0000000616005986 */ /* 0x0001e2000c101124 */
[----:B-1----:R-:W-:Y:S01]  /*c77e0*/  ISETP.LT.AND P5, PT, R15, UR20, !P3 ;  /* 0x000000140f007c0c */ /* 0x002fe2000dfa1270 */
[----:B------:R-:W1:Y:S02]  /*c77f0*/  LDCU UR20, c[0x0][0x398] ;  /* 0x00007300ff1477ac */ /* 0x000e640008000800 */
[----:B0-----:R-:W4:Y:S01]  /*c7800*/  LDL.LU R23, [R1+0x150] ;  /* 0x0001500001177983 */ /* 0x001f220000300800 */
[----:B------:R-:W-:-:S03]  /*c7810*/  PRMT R6, R32, 0x7772, RZ ;  /* 0x0000777220067816 */ /* 0x000fc600000000ff */
[----:B------:R0:W-:Y:S01]  /*c7820*/  @P6 STG.E.U8 desc[UR36][R18.64], R0 ;  /* 0x0000000012006986 */ /* 0x0001e2000c101124 */
[----:B------:R-:W-:Y:S01]  /*c7830*/  ISETP.LT.AND P6, PT, R11, UR23, !P3 ;  /* 0x000000170b007c0c */ /* 0x000fe2000dfc1270 */
[----:B------:R-:W1:Y:S02]  /*c7840*/  LDCU UR23, c[0x0][0x398] ;  /* 0x00007300ff1777ac */ /* 0x000e640008000800 */
[----:B---3--:R3:W-:Y:S01]  /*c7850*/  @P4 STG.E.U8 desc[UR36][R54.64], R6 ;  /* 0x0000000636004986 */ /* 0x0087e2000c101124 */
[----:B0-----:R-:W-:-:S03]  /*c7860*/  PRMT R0, R32, 0x7773, RZ ;  /* 0x0000777320007816 */ /* 0x001fc600000000ff */
[----:B------:R-:W4:Y:S04]  /*c7870*/  LDL.LU.64 R18, [R1+0x6d8] ;  /* 0x0006d80001127983 */ /* 0x000f280000300a00 */
[----:B------:R0:W-:Y:S01]  /*c7880*/  @P2 STG.E.U8 desc[UR36][R36.64], R0 ;  /* 0x0000000024002986 */ /* 0x0001e2000c101124 */
[----:B---3--:R-:W-:-:S03]  /*c7890*/  PRMT R6, R33, 0x7770, RZ ;  /* 0x0000777021067816 */ /* 0x008fc600000000ff */
[----:B0-----:R-:W3:Y:S01]  /*c78a0*/  LDL.LU.64 R36, [R1+0x6d0] ;  /* 0x0006d00001247983 */ /* 0x001ee20000300a00 */
[----:B------:R-:W-:-:S03]  /*c78b0*/  PRMT R0, R33, 0x7771, RZ ;  /* 0x0000777121007816 */ /* 0x000fc600000000ff */
[----:B------:R0:W-:Y:S04]  /*c78c0*/  @P5 STG.E.U8 desc[UR36][R24.64], R6 ;  /* 0x0000000618005986 */ /* 0x0001e8000c101124 */
[----:B------:R1:W-:Y:S04]  /*c78d0*/  @P6 STG.E.U8 desc[UR36][R16.64], R0 ;  /* 0x0000000010006986 */ /* 0x0003e8000c101124 */
[----:B0-----:R-:W3:Y:S01]  /*c78e0*/  LDL.LU.64 R24, [R1+0x6c8] ;  /* 0x0006c80001187983 */ /* 0x001ee20000300a00 */
[----:B------:R-:W-:-:S03]  /*c78f0*/  PRMT R6, R33, 0x7772, RZ ;  /* 0x0000777221067816 */ /* 0x000fc600000000ff */
[----:B-1----:R-:W3:Y:S01]  /*c7900*/  LDL.LU R17, [R1+0x74] ;  /* 0x0000740001117983 */ /* 0x002ee20000300800 */
[----:B------:R-:W-:-:S03]  /*c7910*/  PRMT R0, R33, 0x7773, RZ ;  /* 0x0000777321007816 */ /* 0x000fc600000000ff */
[----:B------:R-:W3:Y:S01]  /*c7920*/  LDL.LU.64 R32, [R1+0x6c0] ;  /* 0x0006c00001207983 */ /* 0x000ee20000300a00 */
[----:B------:R-:W-:Y:S01]  /*c7930*/  ISETP.LT.AND P2, PT, R39, UR18, !P3 ;  /* 0x0000001227007c0c */ /* 0x000fe2000df41270 */
[----:B------:R-:W0:Y:S01]  /*c7940*/  LDCU UR18, c[0x0][0x398] ;  /* 0x00007300ff1277ac */ /* 0x000e220008000800 */
[----:B------:R-:W-:Y:S01]  /*c7950*/  ISETP.LT.AND P4, PT, R38, UR22, !P3 ;  /* 0x0000001626007c0c */ /* 0x000fe2000df81270 */
[----:B------:R-:W3:Y:S01]  /*c7960*/  LDL.LU.64 R54, [R1+0x6b8] ;  /* 0x0006b80001367983 */ /* 0x000ee20000300a00 */
[----:B------:R-:W-:Y:S01]  /*c7970*/  ISETP.LT.AND P6, PT, R34, UR19, !P3 ;  /* 0x0000001322007c0c */ /* 0x000fe2000dfc1270 */
[----:B------:R-:W1:Y:S01]  /*c7980*/  LDCU UR22, c[0x0][0x398] ;  /* 0x00007300ff1677ac */ /* 0x000e620008000800 */
[----:B------:R-:W-:Y:S01]  /*c7990*/  ISETP.LT.AND P5, PT, R56, UR20, !P3 ;  /* 0x0000001438007c0c */ /* 0x000fe2000dfa1270 */
[----:B------:R-:W0:Y:S06]  /*c79a0*/  LDCU UR19, c[0x0][0x398] ;  /* 0x00007300ff1377ac */ /* 0x000e2c0008000800 */
[----:B--2---:R-:W-:Y:S01]  /*c79b0*/  @P2 STG.E.U8 desc[UR36][R40.64], R6 ;  /* 0x0000000628002986 */ /* 0x004fe2000c101124 */
[----:B------:R-:W2:Y:S03]  /*c79c0*/  LDCU UR20, c[0x0][0x398] ;  /* 0x00007300ff1477ac */ /* 0x000ea60008000800 */
[----:B----4-:R4:W-:Y:S01]  /*c79d0*/  @P4 STG.E.U8 desc[UR36][R20.64], R0 ;  /* 0x0000000014004986 */ /* 0x0109e2000c101124 */
[----:B------:R-:W-:Y:S01]  /*c79e0*/  ISETP.LT.AND P4, PT, R35, UR21, !P3 ;  /* 0x0000001523007c0c */ /* 0x000fe2000df81270 */
[----:B------:R-:W1:Y:S02]  /*c79f0*/  LDCU UR21, c[0x0][0x398] ;  /* 0x00007300ff1577ac */ /* 0x000e640008000800 */
[----:B----4-:R-:W4:Y:S01]  /*c7a00*/  LDL.LU.64 R20, [R1+0x6b0] ;  /* 0x0006b00001147983 */ /* 0x010f220000300a00 */
[----:B0-----:R-:W-:Y:S01]  /*c7a10*/  ISETP.LT.AND P3, PT, R49, UR18, !P3 ;  /* 0x0000001231007c0c */ /* 0x001fe2000df61270 */
[----:B------:R-:W-:Y:S01]  /*c7a20*/  VIADD R0, R14, 0x12 ;  /* 0x000000120e007836 */ /* 0x000fe20000000000 */
[----:B------:R-:W0:Y:S04]  /*c7a30*/  LDCU UR18, c[0x0][0x398] ;  /* 0x00007300ff1277ac */ /* 0x000e280008000800 */
[----:B------:R-:W-:-:S02]  /*c7a40*/  ISETP.GE.AND P2, PT, R0, UR71, PT ;  /* 0x0000004700007c0c */ /* 0x000fc4000bf46270 */
[C---:B------:R-:W-:Y:S02]  /*c7a50*/  PRMT R6, R23.reuse, 0x7770, RZ ;  /* 0x0000777017067816 */ /* 0x040fe400000000ff */
[----:B------:R-:W-:-:S03]  /*c7a60*/  PRMT R0, R23, 0x7772, RZ ;  /* 0x0000777217007816 */ /* 0x000fc600000000ff */
[----:B------:R0:W-:Y:S04]  /*c7a70*/  @P6 STG.E.U8 desc[UR36][R18.64], R6 ;  /* 0x0000000612006986 */ /* 0x0001e8000c101124 */
[----:B0-----:R-:W2:Y:S01]  /*c7a80*/  LDL.LU.64 R18, [R1+0x6a8] ;  /* 0x0006a80001127983 */ /* 0x001ea20000300a00 */
[----:B------:R-:W-:-:S03]  /*c7a90*/  PRMT R6, R23, 0x7771, RZ ;  /* 0x0000777117067816 */ /* 0x000fc600000000ff */
[----:B------:R-:W2:Y:S04]  /*c7aa0*/  LDL.LU R22, [R1+0x164] ;  /* 0x0001640001167983 */ /* 0x000ea80000300800 */
        /* <DEDUP_REMOVED lines=12> */
[C---:B------:R-:W-:Y:S01]  /*c7b70*/  PRMT R0, R17.reuse, 0x7770, RZ ;  /* 0x0000777011007816 */ /* 0x040fe200000000ff */
[----:B------:R-:W1:Y:S01]  /*c7b80*/  LDCU UR19, c[0x0][0x398] ;  /* 0x00007300ff1377ac */ /* 0x000e620008000800 */
[----:B------:R-:W-:-:S02]  /*c7b90*/  PRMT R6, R17, 0x7771, RZ ;  /* 0x0000777111067816 */ /* 0x000fc400000000ff */
[----:B------:R-:W-:Y:S01]  /*c7ba0*/  ISETP.LT.AND P5, PT, R39, UR23, !P2 ;  /* 0x0000001727007c0c */ /* 0x000fe2000d7a1270 */
[----:B------:R-:W0:Y:S04]  /*c7bb0*/  LDCU UR23, c[0x0][0x398] ;  /* 0x00007300ff1777ac */ /* 0x000e280008000800 */
[----:B------:R-:W-:Y:S04]  /*c7bc0*/  @P6 STG.E.U8 desc[UR36][R54.64], R0 ;  /* 0x0000000036006986 */ /* 0x000fe8000c101124 */
[----:B----4-:R4:W-:Y:S01]  /*c7bd0*/  @P4 STG.E.U8 desc[UR36][R20.64], R6 ;  /* 0x0000000614004986 */ /* 0x0109e2000c101124 */
[----:B--2---:R-:W-:Y:S01]  /*c7be0*/  ISETP.LT.AND P3, PT, R38, UR20, !P2 ;  /* 0x0000001426007c0c */ /* 0x004fe2000d761270 */
[----:B------:R-:W2:Y:S02]  /*c7bf0*/  LDCU UR20, c[0x0][0x398] ;  /* 0x00007300ff1477ac */ /* 0x000ea40008000800 */
[----:B----4-:R-:W4:Y:S01]  /*c7c00*/  LDL.LU.64 R20, [R1+0x670] ;  /* 0x0006700001147983 */ /* 0x010f220000300a00 */
[----:B------:R-:W-:-:S02]  /*c7c10*/  PRMT R0, R17, 0x7772, RZ ;  /* 0x0000777211007816 */ /* 0x000fc400000000ff */
[----:B------:R-:W-:Y:S01]  /*c7c20*/  ISETP.LT.AND P4, PT, R34, UR21, !P2 ;  /* 0x0000001522007c0c */ /* 0x000fe2000d781270 */
[----:B------:R-:W0:Y:S01]  /*c7c30*/  LDCU UR21, c[0x0][0x398] ;  /* 0x00007300ff1577ac */ /* 0x000e220008000800 */
[----:B------:R-:W-:Y:S02]  /*c7c40*/  PRMT R6, R17, 0x7773, RZ ;  /* 0x0000777311067816 */ /* 0x000fe400000000ff */
[----:B-1----:R-:W-:Y:S01]  /*c7c50*/  ISETP.LT.AND P6, PT, R56, UR19, !P2 ;  /* 0x0000001338007c0c */ /* 0x002fe2000d7c1270 */
[----:B------:R-:W-:Y:S01]  /*c7c60*/  VIADD R7, R14, 0x13 ;  /* 0x000000130e077836 */ /* 0x000fe20000000000 */
[----:B------:R-:W1:Y:S01]  /*c7c70*/  LDCU UR19, c[0x0][0x398] ;  /* 0x00007300ff1377ac */ /* 0x000e620008000800 */
        /* <DEDUP_REMOVED lines=14> */
[----:B------:R-:W-:Y:S01]  /*c7d60*/  ISETP.LT.AND P2, PT, R49, UR22, !P2 ;  /* 0x0000001631007c0c */ /* 0x000fe2000d741270 */
[----:B------:R-:W0:Y:S01]  /*c7d70*/  LDCU UR22, c[0x0][0x398] ;  /* 0x00007300ff1677ac */ /* 0x000e220008000800 */
[----:B------:R-:W-:Y:S01]  /*c7d80*/  PRMT R6, R22, 0x7773, RZ ;  /* 0x0000777316067816 */ /* 0x000fe200000000ff */
[----:B------:R-:W3:Y:S01]  /*c7d90*/  LDL.LU R53, [R1+0x154] ;  /* 0x0001540001357983 */ /* 0x000ee20000300800 */
[----:B------:R-:W-:-:S04]  /*c7da0*/  ISETP.GE.AND P3, PT, R7, UR70, PT ;  /* 0x0000004607007c0c */ /* 0x000fc8000bf66270 */
[----:B------:R-:W-:Y:S01]  /*c7db0*/  ISETP.LT.AND P4, PT, R15, UR23, !P3 ;  /* 0x000000170f007c0c */ /* 0x000fe2000df81270 */
[----:B------:R-:W0:Y:S01]  /*c7dc0*/  LDCU UR23, c[0x0][0x398] ;  /* 0x00007300ff1777ac */ /* 0x000e220008000800 */
[----:B--2---:R-:W-:-:S03]  /*c7dd0*/  ISETP.LT.AND P5, PT, R11, UR20, !P3 ;  /* 0x000000140b007c0c */ /* 0x004fc6000dfa1270 */
[----:B----4-:R2:W-:Y:S01]  /*c7de0*/  @P2 STG.E.U8 desc[UR36][R20.64], R6 ;  /* 0x0000000614002986 */ /* 0x0105e2000c101124 */
[----:B------:R-:W-:Y:S01]  /*c7df0*/  ISETP.LT.AND P6, PT, R39, UR21, !P3 ;  /* 0x0000001527007c0c */ /* 0x000fe2000dfc1270 */
[----:B------:R-:W4:Y:S01]  /*c7e00*/  LDCU UR20, c[0x0][0x398] ;  /* 0x00007300ff1477ac */ /* 0x000f220008000800 */
[C---:B------:R-:W-:Y:S01]  /*c7e10*/  PRMT R0, R23.reuse, 0x7770, RZ ;  /* 0x0000777017007816 */ /* 0x040fe200000000ff */
[----:B------:R-:W0:Y:S01]  /*c7e20*/  LDCU UR21, c[0x0][0x398] ;  /* 0x00007300ff1577ac */ /* 0x000e220008000800 */
[----:B--2---:R-:W2:Y:S04]  /*c7e30*/  LDL.LU.64 R20, [R1+0x640] ;  /* 0x0006400001147983 */ /* 0x004ea80000300a00 */
[----:B------:R-:W2:Y:S01]  /*c7e40*/  LDL.LU.64 R54, [R1+0x638] ;  /* 0x0006380001367983 */ /* 0x000ea20000300a00 */
[----:B------:R-:W-:-:S03]  /*c7e50*/  PRMT R6, R23, 0x7771, RZ ;  /* 0x0000777117067816 */ /* 0x000fc600000000ff */
[----:B------:R-:W2:Y:S04]  /*c7e60*/  LDL.LU.64 R40, [R1+0x630] ;  /* 0x0006300001287983 */ /* 0x000ea80000300a00 */
[----:B------:R-:W2:Y:S04]  /*c7e70*/  LDL.LU.64 R24, [R1+0x628] ;  /* 0x0006280001187983 */ /* 0x000ea80000300a00 */
[----:B------:R-:W2:Y:S04]  /*c7e80*/  LDL.LU R22, [R1+0x78] ;  /* 0x0000780001167983 */ /* 0x000ea80000300800 */
[----:B------:R0:W-:Y:S01]  /*c7e90*/  @P4 STG.E.U8 desc[UR36][R18.64], R0 ;  /* 0x0000000012004986 */ /* 0x0001e2000c101124 */
[----:B-1----:R-:W-:Y:S01]  /*c7ea0*/  ISETP.LT.AND P4, PT, R38, UR18, !P3 ;  /* 0x0000001226007c0c */ /* 0x002fe2000df81270 */
[----:B------:R-:W1:Y:S02]  /*c7eb0*/  LDCU UR18, c[0x0][0x398] ;  /* 0x00007300ff1277ac */ /* 0x000e640008000800 */
[----:B------:R0:W-:Y:S02]  /*c7ec0*/  @P5 STG.E.U8 desc[UR36][R16.64], R6 ;  /* 0x0000000610005986 */ /* 0x0001e4000c101124 */
[----:B0-----:R-:W-:-:S02]  /*c7ed0*/  PRMT R0, R23, 0x7772, RZ ;  /* 0x0000777217007816 */ /* 0x001fc400000000ff */
[----:B------:R-:W2:Y:S04]  /*c7ee0*/  LDL.LU.64 R16, [R1+0x620] ;  /* 0x0006200001107983 */ /* 0x000ea80000300a00 */
        /* <DEDUP_REMOVED lines=10> */
[----:B----4-:R-:W-:-:S02]  /*c7f90*/  ISETP.LT.AND P4, PT, R56, UR20, !P3 ;  /* 0x0000001438007c0c */ /* 0x010fc4000df81270 */
[----:B------:R-:W-:Y:S01]  /*c7fa0*/  ISETP.GE.AND P2, PT, R6, UR69, PT ;  /* 0x0000004506007c0c */ /* 0x000fe2000bf46270 */
[----:B------:R-:W4:Y:S01]  /*c7fb0*/  LDCU UR22, c[0x0][0x398] ;  /* 0x00007300ff1677ac */ /* 0x000f220008000800 */
[----:B------:R-:W-:Y:S02]  /*c7fc0*/  PRMT R6, R53, 0x7770, RZ ;  /* 0x0000777035067816 */ /* 0x000fe400000000ff */
[----:B------:R-:W-:Y:S01]  /*c7fd0*/  ISETP.LT.AND P3, PT, R49, UR21, !P3 ;  /* 0x0000001531007c0c */ /* 0x000fe2000df61270 */
[----:B------:R-:W0:Y:S01]  /*c7fe0*/  LDCU UR20, c[0x0][0x398] ;  /* 0x00007300ff1477ac */ /* 0x000e220008000800 */
[----:B------:R-:W-:Y:S01]  /*c7ff0*/  PRMT R0, R53, 0x7771, RZ ;  /* 0x0000777135007816 */ /* 0x000fe200000000ff */
[----:B------:R-:W0:Y:S01]  /*c8000*/  LDCU UR21, c[0x0][0x398] ;  /* 0x00007300ff1577ac */ /* 0x000e220008000800 */
[----:B--2---:R2:W-:Y:S01]  /*c8010*/  @P5 STG.E.U8 desc[UR36][R20.64], R6 ;  /* 0x0000000614005986 */ /* 0x0045e2000c101124 */
[----:B-1----:R-:W-:Y:S01]  /*c8020*/  ISETP.LT.AND P5, PT, R15, UR18, !P2 ;  /* 0x000000120f007c0c */ /* 0x002fe2000d7a1270 */
[----:B------:R-:W1:Y:S02]  /*c8030*/  LDCU UR18, c[0x0][0x398] ;  /* 0x00007300ff1277ac */ /* 0x000e640008000800 */
[----:B------:R0:W-:Y:S01]  /*c8040*/  @P6 STG.E.U8 desc[UR36][R54.64], R0 ;  /* 0x0000000036006986 */ /* 0x0001e2000c101124 */
[----:B------:R-:W-:Y:S01]  /*c8050*/  ISETP.LT.AND P6, PT, R11, UR23, !P2 ;  /* 0x000000170b007c0c */ /* 0x000fe2000d7c1270 */
[----:B------:R-:W1:Y:S02]  /*c8060*/  LDCU UR23, c[0x0][0x398] ;  /* 0x00007300ff1777ac */ /* 0x000e640008000800 */
[----:B--2---:R-:W2:Y:S01]  /*c8070*/  LDL.LU.64 R20, [R1+0x4528] ;  /* 0x0045280001147983 */ /* 0x004ea20000300a00 */
[----:B------:R-:W-:-:S03]  /*c8080*/  PRMT R6, R53, 0x7772, RZ ;  /* 0x0000777235067816 */ /* 0x000fc600000000ff */
[----:B------:R-:W2:Y:S01]  /*c8090*/  LDL.LU R23, [R1+0x168] ;  /* 0x0001680001177983 */ /* 0x000ea20000300800 */
[----:B0-----:R-:W-:-:S03]  /*c80a0*/  PRMT R0, R53, 0x7773, RZ ;  /* 0x0000777335007816 */ /* 0x001fc600000000ff */
[----:B------:R-:W2:Y:S04]  /*c80b0*/  LDL.LU.64 R52, [R1+0x5f0] ;  /* 0x0005f00001347983 */ /* 0x000ea80000300a00 */
[----:B------:R0:W-:Y:S04]  /*c80c0*/  @P4 STG.E.U8 desc[UR36][R40.64], R6 ;  /* 0x0000000628004986 */ /* 0x0001e8000c101124 */
[----:B------:R1:W-:Y:S01]  /*c80d0*/  @P3 STG.E.U8 desc[UR36][R24.64], R0 ;  /* 0x0000000018003986 */ /* 0x0003e2000c101124 */
[----:B------:R-:W-:Y:S01]  /*c80e0*/  ISETP.LT.AND P3, PT, R39, UR19, !P2 ;  /* 0x0000001327007c0c */ /* 0x000fe2000d761270 */
[----:B------:R-:W2:Y:S01]  /*c80f0*/  LDCU UR19, c[0x0][0x398] ;  /* 0x00007300ff1377ac */ /* 0x000ea20008000800 */
[C---:B0-----:R-:W-:Y:S01]  /*c8100*/  PRMT R6, R22.reuse, 0x7770, RZ ;  /* 0x0000777016067816 */ /* 0x041fe200000000ff */
[----:B------:R-:W2:Y:S01]  /*c8110*/  LDL.LU.64 R40, [R1+0x5e8] ;  /* 0x0005e80001287983 */ /* 0x000ea20000300a00 */
[----:B-1----:R-:W-:-:S02]  /*c8120*/  PRMT R0, R22, 0x7771, RZ ;  /* 0x0000777116007816 */ /* 0x002fc400000000ff */
[----:B----4-:R-:W-:Y:S01]  /*c8130*/  ISETP.LT.AND P4, PT, R38, UR22, !P2 ;  /* 0x0000001626007c0c */ /* 0x010fe2000d781270 */
[----:B------:R-:W0:Y:S01]  /*c8140*/  LDCU UR22, c[0x0][0x398] ;  /* 0x00007300ff1677ac */ /* 0x000e220008000800 */
[----:B------:R1:W-:Y:S04]  /*c8150*/  @P5 STG.E.U8 desc[UR36][R16.64], R6 ;  /* 0x0000000610005986 */ /* 0x0003e8000c101124 */
[----:B-1----:R-:W4:Y:S04]  /*c8160*/  LDL.LU.64 R16, [R1+0x5e0] ;  /* 0x0005e00001107983 */ /* 0x002f280000300a00 */
[----:B------:R1:W-:Y:S01]  /*c8170*/  @P6 STG.E.U8 desc[UR36][R36.64], R0 ;  /* 0x0000000024006986 */ /* 0x0003e2000c101124 */
[----:B------:R-:W-:-:S03]  /*c8180*/  PRMT R6, R22, 0x7772, RZ ;  /* 0x0000777216067816 */ /* 0x000fc600000000ff */
[----:B-1----:R-:W4:Y:S01]  /*c8190*/  LDL.LU R36, [R1+0x68] ;  /* 0x0000680001247983 */ /* 0x002f220000300800 */
[----:B------:R-:W-:-:S03]  /*c81a0*/  PRMT R0, R22, 0x7773, RZ ;  /* 0x0000777316007816 */ /* 0x000fc600000000ff */
[----:B------:R-:W4:Y:S04]  /*c81b0*/  LDL.LU.64 R54, [R1+0x5c0] ;  /* 0x0005c00001367983 */ /* 0x000f280000300a00 */
[----:B------:R-:W4:Y:S04]  /*c81c0*/  LDL.LU.64 R24, [R1+0x5b8] ;  /* 0x0005b80001187983 */ /* 0x000f280000300a00 */
[----:B------:R1:W-:Y:S04]  /*c81d0*/  @P3 STG.E.U8 desc[UR36][R18.64], R6 ;  /* 0x0000000612003986 */ /* 0x0003e8000c101124 */
[----:B---3--:R3:W-:Y:S04]  /*c81e0*/  @P4 STG.E.U8 desc[UR36][R32.64], R0 ;  /* 0x0000000020004986 */ /* 0x0087e8000c101124 */
[----:B-1----:R-:W4:Y:S04]  /*c81f0*/  LDL.LU.64 R18, [R1+0x5b0] ;  /* 0x0005b00001127983 */ /* 0x002f280000300a00 */
[----:B---3--:R-:W3:Y:S01]  /*c8200*/  LDL.LU.64 R32, [R1+0x5a8] ;  /* 0x0005a80001207983 */ /* 0x008ee20000300a00 */
[----:B------:R-:W-:Y:S01]  /*c8210*/  ISETP.LT.AND P5, PT, R34, UR20, !P2 ;  /* 0x0000001422007c0c */ /* 0x000fe2000d7a1270 */
[----:B------:R-:W1:Y:S01]  /*c8220*/  LDCU UR20, c[0x0][0x398] ;  /* 0x00007300ff1477ac */ /* 0x000e620008000800 */
[----:B------:R-:W-:Y:S01]  /*c8230*/  ISETP.LT.AND P3, PT, R35, UR21, !P2 ;  /* 0x0000001523007c0c */ /* 0x000fe2000d761270 */
[----:B------:R-:W-:Y:S01]  /*c8240*/  VIADD R0, R14, 0x15 ;  /* 0x000000150e007836 */ /* 0x000fe20000000000 */
[----:B------:R-:W-:Y:S01]  /*c8250*/  ISETP.LT.AND P6, PT, R56, UR18, !P2 ;  /* 0x0000001238007c0c */ /* 0x000fe2000d7c1270 */
[----:B------:R-:W3:Y:S01]  /*c8260*/  LDL.LU R37, [R1+0x158] ;  /* 0x0001580001257983 */ /* 0x000ee20000300800 */
[----:B------:R-:W0:Y:S02]  /*c8270*/  LDCU UR21, c[0x0][0x398] ;  /* 0x00007300ff1577ac */ /* 0x000e240008000800 */
[----:B------:R-:W-:-:S02]  /*c8280*/  ISETP.GE.AND P4, PT, R0, UR68, PT ;  /* 0x0000004400007c0c */ /* 0x000fc4000bf86270 */
[----:B--2---:R-:W-:Y:S01]  /*c8290*/  PRMT R6, R23, 0x7770, RZ ;  /* 0x0000777017067816 */ /* 0x004fe200000000ff */
[----:B------:R-:W2:Y:S04]  /*c82a0*/  LDCU UR18, c[0x0][0x39c] ;  /* 0x00007380ff1277ac */ /* 0x000ea80008000800 */
[----:B------:R1:W-:Y:S01]  /*c82b0*/  @P5 STG.E.U8 desc[UR36][R52.64], R6 ;  /* 0x0000000634005986 */ /* 0x0003e2000c101124 */
[----:B------:R-:W-:Y:S01]  /*c82c0*/  ISETP.LT.AND P2, PT, R49, UR19, !P2 ;  /* 0x0000001331007c0c */ /* 0x000fe2000d741270 */
[----:B------:R-:W2:Y:S01]  /*c82d0*/  LDCU UR19, c[0x0][0x39c] ;  /* 0x00007380ff1377ac */ /* 0x000ea20008000800 */
[----:B------:R-:W-:Y:S02]  /*c82e0*/  PRMT R0, R23, 0x7772, RZ ;  /* 0x0000777217007816 */ /* 0x000fe400000000ff */
[----:B0-----:R-:W-:Y:S01]  /*c82f0*/  ISETP.LT.AND P5, PT, R15, UR22, !P4 ;  /* 0x000000160f007c0c */ /* 0x001fe2000e7a1270 */
[----:B------:R-:W0:Y:S01]  /*c8300*/  LDCU UR22, c[0x0][0x398] ;  /* 0x00007300ff1677ac */ /* 0x000e220008000800 */
[----:B-1----:R-:W-:-:S05]  /*c8310*/  PRMT R6, R23, 0x7771, RZ ;  /* 0x0000777117067816 */ /* 0x002fca00000000ff */
[----:B------:R1:W-:Y:S01]  /*c8320*/  @P3 STG.E.U8 desc[UR36][R40.64], R6 ;  /* 0x0000000628003986 */ /* 0x0003e2000c101124 */
[----:B------:R-:W-:Y:S01]  /*c8330*/  ISETP.LT.AND P3, PT, R39, UR23, !P4 ;  /* 0x0000001727007c0c */ /* 0x000fe2000e761270 */
[----:B------:R-:W0:Y:S02]  /*c8340*/  LDCU UR23, c[0x0][0x398] ;  /* 0x00007300ff1777ac */ /* 0x000e240008000800 */
[----:B-1----:R-:W2:Y:S01]  /*c8350*/  LDL.LU.64 R40, [R1+0x598] ;  /* 0x0005980001287983 */ /* 0x002ea20000300a00 */
[----:B------:R-:W-:-:S03]  /*c8360*/  PRMT R6, R23, 0x7773, RZ ;  /* 0x0000777317067816 */ /* 0x000fc600000000ff */
[----:B----4-:R1:W-:Y:S01]  /*c8370*/  @P6 STG.E.U8 desc[UR36][R16.64], R0 ;  /* 0x0000000010006986 */ /* 0x0103e2000c101124 */
[----:B------:R-:W-:Y:S01]  /*c8380*/  ISETP.LT.AND P6, PT, R11, UR20, !P4 ;  /* 0x000000140b007c0c */ /* 0x000fe2000e7c1270 */
[----:B------:R-:W4:Y:S02]  /*c8390*/  LDCU UR20, c[0x0][0x398] ;  /* 0x00007300ff1477ac */ /* 0x000f240008000800 */
[----:B-1----:R-:W2:Y:S04]  /*c83a0*/  LDL.LU.64 R16, [R1+0x590] ;  /* 0x0005900001107983 */ /* 0x002ea80000300a00 */
[----:B------:R-:W2:Y:S01]  /*c83b0*/  LDL.LU.64 R22, [R1+0x588] ;  /* 0x0005880001167983 */ /* 0x000ea20000300a00 */
[----:B------:R-:W-:-:S03]  /*c83c0*/  PRMT R0, R36, 0x7770, RZ ;  /* 0x0000777024007816 */ /* 0x000fc600000000ff */
[----:B------:R1:W-:Y:S04]  /*c83d0*/  @P2 STG.E.U8 desc[UR36][R54.64], R6 ;  /* 0x0000000636002986 */ /* 0x0003e8000c101124 */
[----:B------:R0:W-:Y:S01]  /*c83e0*/  @P5 STG.E.U8 desc[UR36][R24.64], R0 ;  /* 0x0000000018005986 */ /* 0x0001e2000c101124 */
[----:B-1----:R-:W-:-:S03]  /*c83f0*/  PRMT R6, R36, 0x7771, RZ ;  /* 0x0000777124067816 */ /* 0x002fc600000000ff */
[----:B------:R-:W2:Y:S01]  /*c8400*/  LDL.LU.64 R54, [R1+0x580] ;  /* 0x0005800001367983 */ /* 0x000ea20000300a00 */
[----:B0-----:R-:W-:-:S03]  /*c8410*/  PRMT R0, R36, 0x7772, RZ ;  /* 0x0000777224007816 */ /* 0x001fc600000000ff */
[----:B------:R0:W-:Y:S04]  /*c8420*/  @P6 STG.E.U8 desc[UR36][R18.64], R6 ;  /* 0x0000000612006986 */ /* 0x0001e8000c101124 */
[----:B---3--:R1:W-:Y:S04]  /*c8430*/  @P3 STG.E.U8 desc[UR36][R32.64], R0 ;  /* 0x0000000020003986 */ /* 0x0083e8000c101124 */
[----:B0-----:R-:W3:Y:S04]  /*c8440*/  LDL.LU R19, [R1+0x7c] ;  /* 0x00007c0001137983 */ /* 0x001ee80000300800 */
[----:B-1----:R-:W3:Y:S01]  /*c8450*/  LDL.LU.64 R32, [R1+0x578] ;  /* 0x0005780001207983 */ /* 0x002ee20000300a00 */
[----:B------:R-:W-:Y:S01]  /*c8460*/  ISETP.LT.AND P5, PT, R38, UR21, !P4 ;  /* 0x0000001526007c0c */ /* 0x000fe2000e7a1270 */
[----:B------:R-:W0:Y:S01]  /*c8470*/  LDCU UR21, c[0x0][0x398] ;  /* 0x00007300ff1577ac */ /* 0x000e220008000800 */
[----:B------:R-:W-:Y:S01]  /*c8480*/  ISETP.LT.AND P6, PT, R34, UR22, !P4 ;  /* 0x0000001622007c0c */ /* 0x000fe2000e7c1270 */
[----:B------:R-:W3:Y:S01]  /*c8490*/  LDL.LU.64 R24, [R1+0x570] ;  /* 0x0005700001187983 */ /* 0x000ee20000300a00 */
[----:B----4-:R-:W-:Y:S01]  /*c84a0*/  ISETP.LT.AND P2, PT, R35, UR20, !P4 ;  /* 0x0000001423007c0c */ /* 0x010fe2000e741270 */
[----:B------:R-:W-:Y:S01]  /*c84b0*/  VIADD R6, R14, 0x16 ;  /* 0x000000160e067836 */ /* 0x000fe20000000000 */
[----:B------:R-:W-:Y:S01]  /*c84c0*/  PRMT R0, R36, 0x7773, RZ ;  /* 0x0000777324007816 */ /* 0x000fe200000000ff */
[----:B------:R-:W1:Y:S03]  /*c84d0*/  LDCU UR22, c[0x0][0x398] ;  /* 0x00007300ff1677ac */ /* 0x000e660008000800 */
[----:B------:R-:W-:Y:S01]  /*c84e0*/  ISETP.GE.AND P3, PT, R6, UR66, PT ;  /* 0x0000004206007c0c */ /* 0x000fe2000bf66270 */
[----:B------:R-:W4:Y:S01]  /*c84f0*/  LDCU UR20, c[0x0][0x398] ;  /* 0x00007300ff1477ac */ /* 0x000f220008000800 */
[----:B------:R-:W-:Y:S01]  /*c8500*/  PRMT R6, R37, 0x7770, RZ ;  /* 0x0000777025067816 */ /* 0x000fe200000000ff */
[----:B--2---:R2:W-:Y:S01]  /*c8510*/  @P5 STG.E.U8 desc[UR36][R40.64], R0 ;  /* 0x0000000028005986 */ /* 0x0045e2000c101124 */
[----:B------:R-:W-:Y:S01]  /*c8520*/  ISETP.LT.AND P5, PT, R56, UR23, !P4 ;  /* 0x0000001738007c0c */ /* 0x000fe2000e7a1270 */
[----:B------:R-:W1:Y:S01]  /*c8530*/  LDCU UR23, c[0x0][0x398] ;  /* 0x00007300ff1777ac */ /* 0x000e620008000800 */
[----:B0-----:R-:W-:Y:S01]  /*c8540*/  ISETP.LT.AND P4, PT, R49, UR21, !P4 ;  /* 0x0000001531007c0c */ /* 0x001fe2000e781270 */
[----:B------:R-:W0:Y:S01]  /*c8550*/  LDCU UR21, c[0x0][0x398] ;  /* 0x00007300ff1577ac */ /* 0x000e220008000800 */
[----:B--2---:R-:W-:Y:S01]  /*c8560*/  PRMT R0, R37, 0x7771, RZ ;  /* 0x0000777125007816 */ /* 0x004fe200000000ff */
[----:B------:R-:W2:Y:S04]  /*c8570*/  LDL.LU.64 R40, [R1+0x568] ;  /* 0x0005680001287983 */ /* 0x000ea80000300a00 */
[----:B------:R0:W-:Y:S04]  /*c8580*/  @P6 STG.E.U8 desc[UR36][R16.64], R6 ;  /* 0x0000000610006986 */ /* 0x0001e8000c101124 */
[----:B------:R1:W-:Y:S04]  /*c8590*/  @P2 STG.E.U8 desc[UR36][R22.64], R0 ;  /* 0x0000000016002986 */ /* 0x0003e8000c101124 */
[----:B0-----:R-:W2:Y:S01]  /*c85a0*/  LDL.LU.64 R16, [R1+0x560] ;  /* 0x0005600001107983 */ /* 0x001ea20000300a00 */
[----:B-1----:R-:W-:-:S03]  /*c85b0*/  VIADD R0, R14, 0x17 ;  /* 0x000000170e007836 */ /* 0x002fc60000000000 */
[----:B------:R-:W2:Y:S01]  /*c85c0*/  LDL.LU.64 R22, [R1+0x548] ;  /* 0x0005480001167983 */ /* 0x000ea20000300a00 */
[C---:B------:R-:W-:Y:S02]  /*c85d0*/  PRMT R6, R37.reuse, 0x7772, RZ ;  /* 0x0000777225067816 */ /* 0x040fe400000000ff */
[----:B------:R-:W-:Y:S02]  /*c85e0*/  ISETP.GE.AND P2, PT, R0, UR63, PT ;  /* 0x0000003f00007c0c */ /* 0x000fe4000bf46270 */
[----:B------:R-:W-:Y:S02]  /*c85f0*/  PRMT R0, R37, 0x7773, RZ ;  /* 0x0000777325007816 */ /* 0x000fe400000000ff */
[----:B------:R-:W2:Y:S04]  /*c8600*/  LDL.LU R37, [R1+0x16c] ;  /* 0x00016c0001257983 */ /* 0x000ea80000300800 */
[----:B------:R-:W-:Y:S04]  /*c8610*/  @P5 STG.E.U8 desc[UR36][R54.64], R6 ;  /* 0x0000000636005986 */ /* 0x000fe8000c101124 */
[----:B---3--:R0:W-:Y:S04]  /*c8620*/  @P4 STG.E.U8 desc[UR36][R32.64], R0 ;  /* 0x0000000020004986 */ /* 0x0081e8000c101124 */
[----:B0-----:R-:W3:Y:S01]  /*c8630*/  LDL.LU.64 R32, [R1+0x540] ;  /* 0x0005400001207983 */ /* 0x001ee20000300a00 */
[----:B------:R-:W-:Y:S01]  /*c8640*/  ISETP.LT.AND P6, PT, R15, UR22, !P3 ;  /* 0x000000160f007c0c */ /* 0x000fe2000dfc1270 */
[----:B------:R-:W0:Y:S01]  /*c8650*/  LDCU UR22, c[0x0][0x398] ;  /* 0x00007300ff1677ac */ /* 0x000e220008000800 */
[----:B------:R-:W-:Y:S01]  /*c8660*/  PRMT R6, R19, 0x7770, RZ ;  /* 0x0000777013067816 */ /* 0x000fe200000000ff */
[----:B------:R-:W3:Y:S01]  /*c8670*/  LDL.LU.64 R52, [R1+0x538] ;  /* 0x0005380001347983 */ /* 0x000ee20000300a00 */
[----:B----4-:R-:W-:Y:S01]  /*c8680*/  ISETP.LT.AND P5, PT, R11, UR20, !P3 ;  /* 0x000000140b007c0c */ /* 0x010fe2000dfa1270 */
[----:B------:R-:W1:Y:S02]  /*c8690*/  LDCU UR20, c[0x0][0x398] ;  /* 0x00007300ff1477ac */ /* 0x000e640008000800 */
[----:B------:R-:W4:Y:S06]  /*c86a0*/  LDL.LU.64 R54, [R1+0x530] ;  /* 0x0005300001367983 */ /* 0x000f2c0000300a00 */
[----:B------:R0:W-:Y:S01]  /*c86b0*/  @P6 STG.E.U8 desc[UR36][R24.64], R6 ;  /* 0x0000000618006986 */ /* 0x0001e2000c101124 */
[----:B------:R-:W-:Y:S01]  /*c86c0*/  ISETP.LT.AND P4, PT, R39, UR24, !P3 ;  /* 0x0000001827007c0c */ /* 0x000fe2000df81270 */
[----:B------:R-:W1:Y:S01]  /*c86d0*/  LDCU UR24, c[0x0][0x398] ;  /* 0x00007300ff1877ac */ /* 0x000e620008000800 */
[----:B------:R-:W-:-:S02]  /*c86e0*/  PRMT R7, R19, 0x7773, RZ ;  /* 0x0000777313077816 */ /* 0x000fc400000000ff */
[C---:B------:R-:W-:Y:S01]  /*c86f0*/  PRMT R0, R19.reuse, 0x7772, RZ ;  /* 0x0000777213007816 */ /* 0x040fe200000000ff */
[----:B0-----:R-:W4:Y:S04]  /*c8700*/  LDL.LU.64 R24, [R1+0x520] ;  /* 0x0005200001187983 */ /* 0x001f280000300a00 */
[----:B------:R-:W4:Y:S01]  /*c8710*/  LDL.LU R36, [R1+0x6c] ;  /* 0x00006c0001247983 */ /* 0x000f220000300800 */
[----:B------:R-:W-:Y:S02]  /*c8720*/  PRMT R6, R19, 0x7771, RZ ;  /* 0x0000777113067816 */ /* 0x000fe400000000ff */
[----:B------:R-:W-:Y:S01]  /*c8730*/  ISETP.LT.AND P6, PT, R38, UR23, !P3 ;  /* 0x0000001726007c0c */ /* 0x000fe2000dfc1270 */
[----:B------:R-:W4:Y:S01]  /*c8740*/  LDL.LU.64 R18, [R1+0x518] ;  /* 0x0005180001127983 */ /* 0x000f220000300a00 */
[----:B------:R-:W0:Y:S03]  /*c8750*/  LDCU UR23, c[0x0][0x398] ;  /* 0x00007300ff1777ac */ /* 0x000e260008000800 */
[----:B--2---:R-:W-:Y:S01]  /*c8760*/  @P5 STG.E.U8 desc[UR36][R40.64], R6 ;  /* 0x0000000628005986 */ /* 0x004fe2000c101124 */
[----:B------:R-:W-:Y:S01]  /*c8770*/  ISETP.LT.AND P5, PT, R34, UR21, !P3 ;  /* 0x0000001522007c0c */ /* 0x000fe2000dfa1270 */
[----:B------:R-:W2:Y:S02]  /*c8780*/  LDCU UR21, c[0x0][0x398] ;  /* 0x00007300ff1577ac */ /* 0x000ea40008000800 */
[----:B------:R-:W-:Y:S04]  /*c8790*/  @P4 STG.E.U8 desc[UR36][R16.64], R0 ;  /* 0x0000000010004986 */ /* 0x000fe8000c101124 */
[----:B------:R0:W-:Y:S01]  /*c87a0*/  @P6 STG.E.U8 desc[UR36][R22.64], R7 ;  /* 0x0000000716006986 */ /* 0x0001e2000c101124 */
[----:B------:R-:W-:-:S03]  /*c87b0*/  PRMT R48, R37, 0x7770, RZ ;  /* 0x0000777025307816 */ /* 0x000fc600000000ff */
[----:B0-----:R-:W2:Y:S01]  /*c87c0*/  LDL.LU.64 R22, [R1+0x510] ;  /* 0x0005100001167983 */ /* 0x001ea20000300a00 */
[----:B------:R-:W-:-:S03]  /*c87d0*/  PRMT R7, R37, 0x7771, RZ ;  /* 0x0000777125077816 */ /* 0x000fc600000000ff */
[----:B------:R-:W2:Y:S01]  /*c87e0*/  LDL.LU.64 R40, [R1+0x508] ;  /* 0x0005080001287983 */ /* 0x000ea20000300a00 */
[C---:B------:R-:W-:Y:S02]  /*c87f0*/  PRMT R6, R37.reuse, 0x7772, RZ ;  /* 0x0000777225067816 */ /* 0x040fe400000000ff */
[----:B------:R-:W-:Y:S01]  /*c8800*/  PRMT R0, R37, 0x7773, RZ ;  /* 0x0000777325007816 */ /* 0x000fe200000000ff */
[----:B------:R-:W2:Y:S04]  /*c8810*/  LDL.LU.64 R16, [R1+0x500] ;  /* 0x0005000001107983 */ /* 0x000ea80000300a00 */
[----:B---3--:R0:W-:Y:S04]  /*c8820*/  @P5 STG.E.U8 desc[UR36][R32.64], R48 ;  /* 0x0000003020005986 */ /* 0x0081e8000c101124 */
[----:B0-----:R-:W3:Y:S04]  /*c8830*/  LDL.LU.64 R32, [R1+0x4520] ;  /* 0x0045200001207983 */ /* 0x001ee80000300a00 */
[----:B------:R-:W3:Y:S01]  /*c8840*/  LDL.LU R37, [R1+0x15c] ;  /* 0x00015c0001257983 */ /* 0x000ee20000300800 */
[----:B------:R-:W-:Y:S01]  /*c8850*/  ISETP.LT.AND P4, PT, R35, UR22, !P3 ;  /* 0x0000001623007c0c */ /* 0x000fe2000df81270 */
[----:B------:R-:W0:Y:S01]  /*c8860*/  LDCU UR22, c[0x0][0x398] ;  /* 0x00007300ff1677ac */ /* 0x000e220008000800 */
[----:B------:R-:W-:-:S02]  /*c8870*/  ISETP.LT.AND P6, PT, R56, UR25, !P3 ;  /* 0x0000001938007c0c */ /* 0x000fc4000dfc1270 */
[----:B-1----:R-:W-:Y:S01]  /*c8880*/  ISETP.LT.AND P3, PT, R49, UR20, !P3 ;  /* 0x0000001431007c0c */ /* 0x002fe2000df61270 */
[----:B------:R-:W1:Y:S01]  /*c8890*/  LDCU UR25, c[0x0][0x398] ;  /* 0x00007300ff1977ac */ /* 0x000e620008000800 */
[----:B------:R-:W-:Y:S01]  /*c88a0*/  ISETP.LT.AND P5, PT, R15, UR23, !P2 ;  /* 0x000000170f007c0c */ /* 0x000fe2000d7a1270 */
[----:B------:R-:W0:Y:S06]  /*c88b0*/  LDCU UR23, c[0x0][0x398] ;  /* 0x00007300ff1777ac */ /* 0x000e2c0008000800 */
[----:B------:R-:W-:Y:S01]  /*c88c0*/  @P4 STG.E.U8 desc[UR36][R52.64], R7 ;  /* 0x0000000734004986 */ /* 0x000fe2000c101124 */
[----:B------:R-:W0:Y:S03]  /*c88d0*/  LDCU UR20, c[0x0][0x39c] ;  /* 0x00007380ff1477ac */ /* 0x000e260008000800 */
[----:B----4-:R4:W-:Y:S01]  /*c88e0*/  @P6 STG.E.U8 desc[UR36][R54.64], R6 ;  /* 0x0000000636006986 */ /* 0x0109e2000c101124 */
[----:B------:R-:W-:Y:S01]  /*c88f0*/  ISETP.LT.AND P4, PT, R11, UR24, !P2 ;  /* 0x000000180b007c0c */ /* 0x000fe2000d781270 */
[----:B------:R-:W0:Y:S02]  /*c8900*/  LDCU UR24, c[0x0][0x398] ;  /* 0x00007300ff1877ac */ /* 0x000e240008000800 */
[----:B------:R0:W-:Y:S01]  /*c8910*/  @P3 STG.E.U8 desc[UR36][R24.64], R0 ;  /* 0x0000000018003986 */ /* 0x0001e2000c101124 */
[----:B----4-:R-:W-:-:S03]  /*c8920*/  PRMT R6, R36, 0x7770, RZ ;  /* 0x0000777024067816 */ /* 0x010fc600000000ff */
[----:B------:R-:W4:Y:S04]  /*c8930*/  LDL.LU.64 R54, [R1+0x4f0] ;  /* 0x0004f00001367983 */ /* 0x000f280000300a00 */
[----:B------:R1:W-:Y:S01]  /*c8940*/  @P5 STG.E.U8 desc[UR36][R18.64], R6 ;  /* 0x0000000612005986 */ /* 0x0003e2000c101124 */
[----:B------:R-:W-:Y:S02]  /*c8950*/  PRMT R7, R36, 0x7771, RZ ;  /* 0x0000777124077816 */ /* 0x000fe400000000ff */
[----:B--2---:R-:W-:Y:S01]  /*c8960*/  ISETP.LT.AND P6, PT, R39, UR21, !P2 ;  /* 0x0000001527007c0c */ /* 0x004fe2000d7c1270 */
[----:B0-----:R-:W-:Y:S01]  /*c8970*/  VIADD R0, R14, 0x18 ;  /* 0x000000180e007836 */ /* 0x001fe20000000000 */
[----:B-1----:R-:W2:Y:S01]  /*c8980*/  LDL.LU.64 R18, [R1+0x4e8] ;  /* 0x0004e80001127983 */ /* 0x002ea20000300a00 */
[----:B------:R-:W-:Y:S01]  /*c8990*/  ISETP.LT.AND P5, PT, R38, UR22, !P2 ;  /* 0x0000001626007c0c */ /* 0x000fe2000d7a1270 */
[----:B------:R-:W0:Y:S02]  /*c89a0*/  LDCU UR21, c[0x0][0x398] ;  /* 0x00007300ff1577ac */ /* 0x000e240008000800 */
[----:B------:R-:W-:Y:S01]  /*c89b0*/  ISETP.GE.AND P3, PT, R0, UR62, PT ;  /* 0x0000003e00007c0c */ /* 0x000fe2000bf66270 */
[----:B------:R-:W2:Y:S01]  /*c89c0*/  LDL.LU.64 R24, [R1+0x4d0] ;  /* 0x0004d00001187983 */ /* 0x000ea20000300a00 */
[C---:B------:R-:W-:Y:S01]  /*c89d0*/  PRMT R6, R36.reuse, 0x7772, RZ ;  /* 0x0000777224067816 */ /* 0x040fe200000000ff */
[----:B------:R-:W1:Y:S01]  /*c89e0*/  LDCU UR22, c[0x0][0x398] ;  /* 0x00007300ff1677ac */ /* 0x000e620008000800 */
[----:B------:R-:W-:Y:S01]  /*c89f0*/  PRMT R0, R36, 0x7773, RZ ;  /* 0x0000777324007816 */ /* 0x000fe200000000ff */
[----:B------:R0:W-:Y:S01]  /*c8a00*/  @P4 STG.E.U8 desc[UR36][R22.64], R7 ;  /* 0x0000000716004986 */ /* 0x0001e2000c101124 */
[----:B------:R-:W-:Y:S01]  /*c8a10*/  ISETP.LT.AND P4, PT, R34, UR23, !P2 ;  /* 0x0000001722007c0c */ /* 0x000fe2000d781270 */
[----:B------:R-:W1:Y:S02]  /*c8a20*/  LDCU UR23, c[0x0][0x398] ;  /* 0x00007300ff1777ac */ /* 0x000e640008000800 */
[----:B------:R1:W-:Y:S04]  /*c8a30*/  @P6 STG.E.U8 desc[UR36][R40.64], R6 ;  /* 0x0000000628006986 */ /* 0x0003e8000c101124 */
[----:B------:R1:W-:Y:S01]  /*c8a40*/  @P5 STG.E.U8 desc[UR36][R16.64], R0 ;  /* 0x0000000010005986 */ /* 0x0003e2000c101124 */
[----:B------:R-:W-:Y:S01]  /*c8a50*/  ISETP.LT.AND P5, PT, R35, UR24, !P2 ;  /* 0x0000001823007c0c */ /* 0x000fe2000d7a1270 */
[----:B------:R-:W2:Y:S02]  /*c8a60*/  LDCU UR24, c[0x0][0x398] ;  /* 0x00007300ff1877ac */ /* 0x000ea40008000800 */
[----:B0-----:R-:W2:Y:S04]  /*c8a70*/  LDL.LU.64 R22, [R1+0x4c8] ;  /* 0x0004c80001167983 */ /* 0x001ea80000300a00 */
[----:B------:R-:W2:Y:S04]  /*c8a80*/  LDL.LU R35, [R1+0x4518] ;  /* 0x0045180001237983 */ /* 0x000ea80000300800 */
[----:B-1----:R-:W2:Y:S04]  /*c8a90*/  LDL.LU.64 R40, [R1+0x4c0] ;  /* 0x0004c00001287983 */ /* 0x002ea80000300a00 */
[----:B------:R-:W2:Y:S01]  /*c8aa0*/  LDL.LU.64 R16, [R1+0x4b8] ;  /* 0x0004b80001107983 */ /* 0x000ea20000300a00 */
[----:B---3--:R-:W-:-:S05]  /*c8ab0*/  PRMT R48, R37, 0x7770, RZ ;  /* 0x0000777025307816 */ /* 0x008fca00000000ff */
[----:B------:R0:W-:Y:S04]  /*c8ac0*/  @P4 STG.E.U8 desc[UR36][R32.64], R48 ;  /* 0x0000003020004986 */ /* 0x0001e8000c101124 */
[----:B0-----:R-:W3:Y:S01]  /*c8ad0*/  LDL.LU.64 R32, [R1+0x4510] ;  /* 0x0045100001207983 */ /* 0x001ee20000300a00 */
[----:B------:R-:W-:Y:S01]  /*c8ae0*/  ISETP.LT.AND P6, PT, R56, UR21, !P2 ;  /* 0x0000001538007c0c */ /* 0x000fe2000d7c1270 */
[----:B------:R-:W0:Y:S01]  /*c8af0*/  LDCU UR21, c[0x0][0x398] ;  /* 0x00007300ff1577ac */ /* 0x000e220008000800 */
[C---:B------:R-:W-:Y:S02]  /*c8b00*/  PRMT R7, R37.reuse, 0x7771, RZ ;  /* 0x0000777125077816 */ /* 0x040fe400000000ff */
[C---:B------:R-:W-:Y:S02]  /*c8b10*/  PRMT R0, R37.reuse, 0x7772, RZ ;  /* 0x0000777225007816 */ /* 0x040fe400000000ff */
[----:B------:R-:W-:-:S02]  /*c8b20*/  PRMT R6, R37, 0x7773, RZ ;  /* 0x0000777325067816 */ /* 0x000fc400000000ff */
[----:B------:R-:W3:Y:S04]  /*c8b30*/  LDL.LU.64 R36, [R1+0x4a0] ;  /* 0x0004a00001247983 */ /* 0x000ee80000300a00 */
[----:B------:R-:W3:Y:S04]  /*c8b40*/  LDL.LU R48, [R1+0x1c60] ;  /* 0x001c600001307983 */ /* 0x000ee80000300800 */
[----:B----4-:R-:W-:Y:S04]  /*c8b50*/  @P5 STG.E.U8 desc[UR36][R54.64], R7 ;  /* 0x0000000736005986 */ /* 0x010fe8000c101124 */
[----:B------:R-:W4:Y:S04]  /*c8b60*/  LDL.LU.64 R52, [R1+0x498] ;  /* 0x0004980001347983 */ /* 0x000f280000300a00 */
[----:B--2---:R1:W-:Y:S04]  /*c8b70*/  @P6 STG.E.U8 desc[UR36][R18.64], R0 ;  /* 0x0000000012006986 */ /* 0x0043e8000c101124 */
[----:B-1----:R-:W2:Y:S01]  /*c8b80*/  LDL.LU R19, [R1+0x140] ;  /* 0x0001400001137983 */ /* 0x002ea20000300800 */
[----:B------:R-:W-:Y:S01]  /*c8b90*/  ISETP.LT.AND P2, PT, R49, UR22, !P2 ;  /* 0x0000001631007c0c */ /* 0x000fe2000d741270 */
[----:B------:R-:W1:Y:S01]  /*c8ba0*/  LDCU UR22, c[0x0][0x398] ;  /* 0x00007300ff1677ac */ /* 0x000e620008000800 */
[----:B------:R-:W-:Y:S01]  /*c8bb0*/  ISETP.LT.AND P4, PT, R15, UR25, !P3 ;  /* 0x000000190f007c0c */ /* 0x000fe2000df81270 */
[----:B------:R-:W0:Y:S10]  /*c8bc0*/  LDCU UR25, c[0x0][0x398] ;  /* 0x00007300ff1977ac */ /* 0x000e340008000800 */
[----:B------:R0:W-:Y:S04]  /*c8bd0*/  @P2 STG.E.U8 desc[UR36][R24.64], R6 ;  /* 0x0000000618002986 */ /* 0x0001e8000c101124 */
[----:B0-----:R-:W4:Y:S01]  /*c8be0*/  LDL.LU.64 R24, [R1+0x488] ;  /* 0x0004880001187983 */ /* 0x001f220000300a00 */
[----:B---3--:R-:W-:-:S05]  /*c8bf0*/  PRMT R0, R32, 0x7770, RZ ;  /* 0x0000777020007816 */ /* 0x008fca00000000ff */
[----:B------:R0:W-:Y:S04]  /*c8c00*/  @P4 STG.E.U8 desc[UR36][R22.64], R0 ;  /* 0x0000000016004986 */ /* 0x0001e8000c101124 */
[----:B0-----:R-:W3:Y:S01]  /*c8c10*/  LDL.LU.64 R22, [R1+0x480] ;  /* 0x0004800001167983 */ /* 0x001ee20000300a00 */
[----:B------:R-:W-:Y:S01]  /*c8c20*/  ISETP.LT.AND P5, PT, R11, UR23, !P3 ;  /* 0x000000170b007c0c */ /* 0x000fe2000dfa1270 */
[----:B------:R-:W0:Y:S01]  /*c8c30*/  LDCU UR23, c[0x0][0x398] ;  /* 0x00007300ff1777ac */ /* 0x000e220008000800 */
[----:B------:R-:W-:Y:S01]  /*c8c40*/  ISETP.LT.AND P6, PT, R39, UR24, !P3 ;  /* 0x0000001827007c0c */ /* 0x000fe2000dfc1270 */
[----:B------:R-:W3:Y:S01]  /*c8c50*/  LDL.LU.64 R54, [R1+0x478] ;  /* 0x0004780001367983 */ /* 0x000ee20000300a00 */
[C---:B------:R-:W-:Y:S01]  /*c8c60*/  PRMT R6, R32.reuse, 0x7771, RZ ;  /* 0x0000777120067816 */ /* 0x040fe200000000ff */
[----:B------:R-:W0:Y:S01]  /*c8c70*/  LDCU UR24, c[0x0][0x398] ;  /* 0x00007300ff1877ac */ /* 0x000e220008000800 */
[----:B------:R-:W-:-:S02]  /*c8c80*/  PRMT R0, R32, 0x7772, RZ ;  /* 0x0000777220007816 */ /* 0x000fc400000000ff */
[----:B------:R-:W-:Y:S01]  /*c8c90*/  ISETP.LT.AND P4, PT, R38, UR21, !P3 ;  /* 0x0000001526007c0c */ /* 0x000fe2000df81270 */
[----:B------:R-:W0:Y:S04]  /*c8ca0*/  LDCU UR21, c[0x0][0x398] ;  /* 0x00007300ff1577ac */ /* 0x000e280008000800 */
[----:B------:R2:W-:Y:S01]  /*c8cb0*/  @P5 STG.E.U8 desc[UR36][R40.64], R6 ;  /* 0x0000000628005986 */ /* 0x0005e2000c101124 */
[----:B-1----:R-:W-:Y:S01]  /*c8cc0*/  ISETP.LT.AND P5, PT, R34, UR22, !P3 ;  /* 0x0000001622007c0c */ /* 0x002fe2000dfa1270 */
[----:B------:R-:W1:Y:S02]  /*c8cd0*/  LDCU UR22, c[0x0][0x398] ;  /* 0x00007300ff1677ac */ /* 0x000e640008000800 */
[----:B------:R0:W-:Y:S01]  /*c8ce0*/  @P6 STG.E.U8 desc[UR36][R16.64], R0 ;  /* 0x0000000010006986 */ /* 0x0001e2000c101124 */
[----:B------:R-:W-:Y:S01]  /*c8cf0*/  ISETP.LT.AND P6, PT, R48, UR25, !P3 ;  /* 0x0000001930007c0c */ /* 0x000fe2000dfc1270 */
[----:B------:R-:W1:Y:S01]  /*c8d00*/  LDCU UR25, c[0x0][0x398] ;  /* 0x00007300ff1977ac */ /* 0x000e620008000800 */
[----:B------:R-:W-:-:S02]  /*c8d10*/  PRMT R32, R32, 0x7773, RZ ;  /* 0x0000777320207816 */ /* 0x000fc400000000ff */
[----:B--2---:R-:W-:Y:S01]  /*c8d20*/  PRMT R6, R19, 0x7770, RZ ;  /* 0x0000777013067816 */ /* 0x004fe200000000ff */
[----:B------:R-:W2:Y:S01]  /*c8d30*/  LDL.LU.64 R40, [R1+0x470] ;  /* 0x0004700001287983 */ /* 0x000ea20000300a00 */
[----:B0-----:R-:W-:-:S03]  /*c8d40*/  VIADD R0, R14, 0x19 ;  /* 0x000000190e007836 */ /* 0x001fc60000000000 */
[----:B------:R0:W-:Y:S02]  /*c8d50*/  @P4 STG.E.U8 desc[UR36][R36.64], R32 ;  /* 0x0000002024004986 */ /* 0x0001e4000c101124 */
[----:B------:R-:W-:Y:S02]  /*c8d60*/  ISETP.GE.AND P2, PT, R0, UR67, PT ;  /* 0x0000004300007c0c */ /* 0x000fe4000bf46270 */
[----:B------:R-:W2:Y:S01]  /*c8d70*/  LDL.LU.64 R16, [R1+0x468] ;  /* 0x0004680001107983 */ /* 0x000ea20000300a00 */
[----:B------:R-:W-:-:S03]  /*c8d80*/  PRMT R0, R19, 0x7771, RZ ;  /* 0x0000777113007816 */ /* 0x000fc600000000ff */
[----:B----4-:R-:W-:Y:S04]  /*c8d90*/  @P5 STG.E.U8 desc[UR36][R52.64], R6 ;  /* 0x0000000634005986 */ /* 0x010fe8000c101124 */
[----:B0-----:R-:W4:Y:S04]  /*c8da0*/  LDL.LU.64 R36, [R1+0x450] ;  /* 0x0004500001247983 */ /* 0x001f280000300a00 */
[----:B------:R-:W2:Y:S04]  /*c8db0*/  LDL.LU R18, [R1+0x130] ;  /* 0x0001300001127983 */ /* 0x000ea80000300800 */
[----:B------:R0:W-:Y:S04]  /*c8dc0*/  @P6 STG.E.U8 desc[UR36][R20.64], R0 ;  /* 0x0000000014006986 */ /* 0x0001e8000c101124 */
[----:B0-----:R-:W2:Y:S01]  /*c8dd0*/  LDL.LU.64 R20, [R1+0x4508] ;  /* 0x0045080001147983 */ /* 0x001ea20000300a00 */
[----:B------:R-:W-:Y:S01]  /*c8de0*/  ISETP.LT.AND P4, PT, R56, UR23, !P3 ;  /* 0x0000001738007c0c */ /* 0x000fe2000df81270 */
[----:B------:R-:W0:Y:S01]  /*c8df0*/  LDCU UR23, c[0x0][0x398] ;  /* 0x00007300ff1777ac */ /* 0x000e220008000800 */
[----:B------:R-:W-:Y:S01]  /*c8e00*/  ISETP.LT.AND P3, PT, R49, UR24, !P3 ;  /* 0x0000001831007c0c */ /* 0x000fe2000df61270 */
[----:B------:R-:W4:Y:S01]  /*c8e10*/  LDL.LU.64 R52, [R1+0x448] ;  /* 0x0004480001347983 */ /* 0x000f220000300a00 */
[C---:B------:R-:W-:Y:S01]  /*c8e20*/  PRMT R6, R19.reuse, 0x7772, RZ ;  /* 0x0000777213067816 */ /* 0x040fe200000000ff */
[----:B------:R-:W0:Y:S01]  /*c8e30*/  LDCU UR24, c[0x0][0x398] ;  /* 0x00007300ff1877ac */ /* 0x000e220008000800 */
[----:B------:R-:W-:-:S07]  /*c8e40*/  PRMT R0, R19, 0x7773, RZ ;  /* 0x0000777313007816 */ /* 0x000fce00000000ff */
[----:B------:R-:W-:Y:S04]  /*c8e50*/  @P4 STG.E.U8 desc[UR36][R24.64], R6 ;  /* 0x0000000618004986 */ /* 0x000fe8000c101124 */
[----:B---3--:R3:W-:Y:S04]  /*c8e60*/  @P3 STG.E.U8 desc[UR36][R22.64], R0 ;  /* 0x0000000016003986 */ /* 0x0087e8000c101124 */
[----:B---3--:R-:W3:Y:S01]  /*c8e70*/  LDL.LU.64 R22, [R1+0x440] ;  /* 0x0004400001167983 */ /* 0x008ee20000300a00 */
[----:B------:R-:W-:Y:S01]  /*c8e80*/  ISETP.LT.AND P5, PT, R15, UR21, !P2 ;  /* 0x000000150f007c0c */ /* 0x000fe2000d7a1270 */
[----:B------:R-:W0:Y:S01]  /*c8e90*/  LDCU UR21, c[0x0][0x398] ;  /* 0x00007300ff1577ac */ /* 0x000e220008000800 */
[----:B------:R-:W-:Y:S01]  /*c8ea0*/  ISETP.LT.AND P6, PT, R11, UR26, !P2 ;  /* 0x0000001a0b007c0c */ /* 0x000fe2000d7c1270 */
[----:B------:R-:W3:Y:S01]  /*c8eb0*/  LDL.LU.64 R24, [R1+0x438] ;  /* 0x0004380001187983 */ /* 0x000ee20000300a00 */
[----:B-1----:R-:W-:Y:S01]  /*c8ec0*/  ISETP.LT.AND P3, PT, R39, UR22, !P2 ;  /* 0x0000001627007c0c */ /* 0x002fe2000d761270 */
[----:B------:R-:W1:Y:S01]  /*c8ed0*/  LDCU UR22, c[0x0][0x398] ;  /* 0x00007300ff1677ac */ /* 0x000e620008000800 */
[----:B------:R-:W-:Y:S01]  /*c8ee0*/  ISETP.LT.AND P4, PT, R38, UR25, !P2 ;  /* 0x0000001926007c0c */ /* 0x000fe2000d781270 */
[----:B------:R-:W0:Y:S01]  /*c8ef0*/  LDCU UR25, c[0x0][0x398] ;  /* 0x00007300ff1977ac */ /* 0x000e220008000800 */
[----:B------:R-:W0:Y:S01]  /*c8f00*/  LDCU UR26, c[0x0][0x398] ;  /* 0x00007300ff1a77ac */ /* 0x000e220008000800 */
[----:B--2---:R-:W-:-:S02]  /*c8f10*/  PRMT R6, R20, 0x7770, RZ ;  /* 0x0000777014067816 */ /* 0x004fc400000000ff */
[----:B------:R-:W-:-:S03]  /*c8f20*/  PRMT R0, R20, 0x7771, RZ ;  /* 0x0000777114007816 */ /* 0x000fc600000000ff */
[----:B------:R2:W-:Y:S04]  /*c8f30*/  @P5 STG.E.U8 desc[UR36][R54.64], R6 ;  /* 0x0000000636005986 */ /* 0x0005e8000c101124 */
[----:B------:R1:W-:Y:S01]  /*c8f40*/  @P6 STG.E.U8 desc[UR36][R40.64], R0 ;  /* 0x0000000028006986 */ /* 0x0003e2000c101124 */
[----:B0-----:R-:W-:Y:S01]  /*c8f50*/  ISETP.LT.AND P6, PT, R34, UR23, !P2 ;  /* 0x0000001722007c0c */ /* 0x001fe2000d7c1270 */
[----:B------:R-:W0:Y:S02]  /*c8f60*/  LDCU UR23, c[0x0][0x398] ;  /* 0x00007300ff1777ac */ /* 0x000e240008000800 */
[----:B--2---:R-:W2:Y:S01]  /*c8f70*/  LDL.LU.64 R54, [R1+0x430] ;  /* 0x0004300001367983 */ /* 0x004ea20000300a00 */
[C---:B-1----:R-:W-:Y:S02]  /*c8f80*/  PRMT R0, R20.reuse, 0x7772, RZ ;  /* 0x0000777214007816 */ /* 0x042fe400000000ff */
[----:B------:R-:W-:-:S03]  /*c8f90*/  PRMT R20, R20, 0x7773, RZ ;  /* 0x0000777314147816 */ /* 0x000fc600000000ff */
[----:B------:R1:W-:Y:S01]  /*c8fa0*/  @P3 STG.E.U8 desc[UR36][R16.64], R0 ;  /* 0x0000000010003986 */ /* 0x0003e2000c101124 */
[----:B------:R-:W-:-:S03]  /*c8fb0*/  PRMT R6, R18, 0x7770, RZ ;  /* 0x0000777012067816 */ /* 0x000fc600000000ff */
[----:B----4-:R4:W-:Y:S01]  /*c8fc0*/  @P4 STG.E.U8 desc[UR36][R36.64], R20 ;  /* 0x0000001424004986 */ /* 0x0109e2000c101124 */
[----:B------:R-:W-:Y:S01]  /*c8fd0*/  ISETP.LT.AND P4, PT, R48, UR24, !P2 ;  /* 0x0000001830007c0c */ /* 0x000fe2000d781270 */
[----:B------:R-:W0:Y:S02]  /*c8fe0*/  LDCU UR24, c[0x0][0x398] ;  /* 0x00007300ff1877ac */ /* 0x000e240008000800 */
[----:B------:R0:W-:Y:S04]  /*c8ff0*/  @P6 STG.E.U8 desc[UR36][R52.64], R6 ;  /* 0x0000000634006986 */ /* 0x0001e8000c101124 */
[----:B-1----:R-:W2:Y:S04]  /*c9000*/  LDL.LU.64 R16, [R1+0x428] ;  /* 0x0004280001107983 */ /* 0x002ea80000300a00 */
[----:B----4-:R-:W4:Y:S01]  /*c9010*/  LDL.LU.64 R36, [R1+0x420] ;  /* 0x0004200001247983 */ /* 0x010f220000300a00 */
[----:B0-----:R-:W-:-:S03]  /*c9020*/  PRMT R6, R18, 0x7771, RZ ;  /* 0x0000777112067816 */ /* 0x001fc600000000ff */
[----:B------:R-:W4:Y:S04]  /*c9030*/  LDL.LU.64 R40, [R1+0x418] ;  /* 0x0004180001287983 */ /* 0x000f280000300a00 */
[----:B------:R-:W4:Y:S04]  /*c9040*/  LDL.LU R19, [R1+0x144] ;  /* 0x0001440001137983 */ /* 0x000f280000300800 */
[----:B---3--:R0:W-:Y:S04]  /*c9050*/  @P4 STG.E.U8 desc[UR36][R22.64], R6 ;  /* 0x0000000616004986 */ /* 0x0081e8000c101124 */
[----:B0-----:R-:W3:Y:S01]  /*c9060*/  LDL.LU.64 R22, [R1+0x408] ;  /* 0x0004080001167983 */ /* 0x001ee20000300a00 */
[----:B------:R-:W-:Y:S01]  /*c9070*/  ISETP.LT.AND P5, PT, R56, UR21, !P2 ;  /* 0x0000001538007c0c */ /* 0x000fe2000d7a1270 */
[----:B------:R-:W0:Y:S01]  /*c9080*/  LDCU UR21, c[0x0][0x398] ;  /* 0x00007300ff1577ac */ /* 0x000e220008000800 */
[----:B------:R-:W-:Y:S01]  /*c9090*/  VIADD R0, R14, 0x1a ;  /* 0x0000001a0e007836 */ /* 0x000fe20000000000 */
[----:B------:R-:W-:-:S02]  /*c90a0*/  ISETP.LT.AND P2, PT, R49, UR22, !P2 ;  /* 0x0000001631007c0c */ /* 0x000fc4000d741270 */
[----:B------:R-:W-:Y:S01]  /*c90b0*/  PRMT R6, R18, 0x7773, RZ ;  /* 0x0000777312067816 */ /* 0x000fe200000000ff */
[----:B------:R-:W1:Y:S01]  /*c90c0*/  LDCU UR22, c[0x0][0x398] ;  /* 0x00007300ff1677ac */ /* 0x000e620008000800 */
[----:B------:R-:W-:Y:S02]  /*c90d0*/  ISETP.GE.AND P3, PT, R0, UR8, PT ;  /* 0x0000000800007c0c */ /* 0x000fe4000bf66270 */
[----:B------:R-:W-:Y:S01]  /*c90e0*/  PRMT R0, R18, 0x7772, RZ ;  /* 0x0000777212007816 */ /* 0x000fe200000000ff */
[----:B------:R-:W0:Y:S01]  /*c90f0*/  LDCU UR8, c[0x0][0x398] ;  /* 0x00007300ff0877ac */ /* 0x000e220008000800 */
[----:B------:R-:W-:-:S03]  /*c9100*/  ISETP.LT.AND P6, PT, R15, UR25, !P3 ;  /* 0x000000190f007c0c */ /* 0x000fc6000dfc1270 */
[----:B------:R1:W-:Y:S01]  /*c9110*/  @P5 STG.E.U8 desc[UR36][R24.64], R0 ;  /* 0x0000000018005986 */ /* 0x0003e2000c101124 */
[----:B------:R-:W-:Y:S01]  /*c9120*/  ISETP.LT.AND P5, PT, R11, UR23, !P3 ;  /* 0x000000170b007c0c */ /* 0x000fe2000dfa1270 */
[----:B------:R-:W0:Y:S01]  /*c9130*/  LDCU UR23, c[0x0][0x398] ;  /* 0x00007300ff1777ac */ /* 0x000e220008000800 */
[----:B------:R-:W-:Y:S01]  /*c9140*/  ISETP.LT.AND P4, PT, R39, UR26, !P3 ;  /* 0x0000001a27007c0c */ /* 0x000fe2000df81270 */
[----:B------:R-:W0:Y:S01]  /*c9150*/  LDCU UR25, c[0x0][0x398] ;  /* 0x00007300ff1977ac */ /* 0x000e220008000800 */
[C---:B-1----:R-:W-:Y:S01]  /*c9160*/  PRMT R0, R33.reuse, 0x7770, RZ ;  /* 0x0000777021007816 */ /* 0x042fe200000000ff */
[----:B------:R-:W3:Y:S04]  /*c9170*/  LDL.LU.64 R24, [R1+0x400] ;  /* 0x0004000001187983 */ /* 0x000ee80000300a00 */
[----:B------:R-:W3:Y:S04]  /*c9180*/  LDL.LU.64 R52, [R1+0x3f0] ;  /* 0x0003f00001347983 */ /* 0x000ee80000300a00 */
[----:B--2---:R1:W-:Y:S01]  /*c9190*/  @P2 STG.E.U8 desc[UR36][R54.64], R6 ;  /* 0x0000000636002986 */ /* 0x0043e2000c101124 */
[----:B0-----:R-:W-:Y:S01]  /*c91a0*/  ISETP.LT.AND P2, PT, R38, UR21, !P3 ;  /* 0x0000001526007c0c */ /* 0x001fe2000df41270 */
[----:B------:R-:W0:Y:S01]  /*c91b0*/  LDCU UR21, c[0x0][0x398] ;  /* 0x00007300ff1577ac */ /* 0x000e220008000800 */
[C---:B-1----:R-:W-:Y:S01]  /*c91c0*/  PRMT R6, R33.reuse, 0x7771, RZ ;  /* 0x0000777121067816 */ /* 0x042fe200000000ff */
[----:B------:R1:W-:Y:S04]  /*c91d0*/  @P6 STG.E.U8 desc[UR36][R16.64], R0 ;  /* 0x0000000010006986 */ /* 0x0003e8000c101124 */
[----:B----4-:R2:W-:Y:S01]  /*c91e0*/  @P5 STG.E.U8 desc[UR36][R36.64], R6 ;  /* 0x0000000624005986 */ /* 0x0105e2000c101124 */
[----:B-1----:R-:W-:-:S02]  /*c91f0*/  PRMT R0, R33, 0x7772, RZ ;  /* 0x0000777221007816 */ /* 0x002fc400000000ff */
[----:B------:R-:W-:Y:S01]  /*c9200*/  PRMT R33, R33, 0x7773, RZ ;  /* 0x0000777321217816 */ /* 0x000fe200000000ff */
[----:B--2---:R-:W2:Y:S04]  /*c9210*/  LDL.LU.64 R36, [R1+0x3d8] ;  /* 0x0003d80001247983 */ /* 0x004ea80000300a00 */
[----:B------:R-:W4:Y:S04]  /*c9220*/  LDL.LU.64 R16, [R1+0x3d0] ;  /* 0x0003d00001107983 */ /* 0x000f280000300a00 */
[----:B------:R1:W-:Y:S04]  /*c9230*/  @P4 STG.E.U8 desc[UR36][R40.64], R0 ;  /* 0x0000000028004986 */ /* 0x0003e8000c101124 */
[----:B------:R-:W2:Y:S04]  /*c9240*/  LDL.LU.64 R54, [R1+0x3c8] ;  /* 0x0003c80001367983 */ /* 0x000ea80000300a00 */
[----:B-1----:R-:W2:Y:S04]  /*c9250*/  LDL.LU.64 R40, [R1+0x3c0] ;  /* 0x0003c00001287983 */ /* 0x002ea80000300a00 */
[----:B---3--:R1:W-:Y:S04]  /*c9260*/  @P2 STG.E.U8 desc[UR36][R22.64], R33 ;  /* 0x0000002116002986 */ /* 0x0083e8000c101124 */
[----:B-1----:R-:W3:Y:S04]  /*c9270*/  LDL.LU.64 R22, [R1+0x4500] ;  /* 0x0045000001167983 */ /* 0x002ee80000300a00 */
[----:B------:R-:W2:Y:S01]  /*c9280*/  LDL.LU.64 R32, [R1+0x3f8] ;  /* 0x0003f80001207983 */ /* 0x000ea20000300a00 */
[----:B------:R-:W-:Y:S01]  /*c9290*/  ISETP.LT.AND P6, PT, R34, UR8, !P3 ;  /* 0x0000000822007c0c */ /* 0x000fe2000dfc1270 */
[----:B------:R-:W-:Y:S01]  /*c92a0*/  VIADD R6, R14, 0x1b ;  /* 0x0000001b0e067836 */ /* 0x000fe20000000000 */
[----:B------:R-:W-:Y:S01]  /*c92b0*/  ISETP.LT.AND P5, PT, R48, UR22, !P3 ;  /* 0x0000001630007c0c */ /* 0x000fe2000dfa1270 */
[----:B------:R-:W1:Y:S01]  /*c92c0*/  LDCU UR8, c[0x0][0x398] ;  /* 0x00007300ff0877ac */ /* 0x000e620008000800 */
[----:B------:R-:W-:-:S02]  /*c92d0*/  ISETP.LT.AND P4, PT, R56, UR23, !P3 ;  /* 0x0000001738007c0c */ /* 0x000fc4000df81270 */
[----:B------:R-:W-:Y:S01]  /*c92e0*/  PRMT R0, R19, 0x7770, RZ ;  /* 0x0000777013007816 */ /* 0x000fe200000000ff */
[----:B------:R-:W0:Y:S01]  /*c92f0*/  LDCU UR22, c[0x0][0x398] ;  /* 0x00007300ff1677ac */ /* 0x000e220008000800 */
[----:B------:R-:W-:Y:S02]  /*c9300*/  ISETP.LT.AND P3, PT, R49, UR24, !P3 ;  /* 0x0000001831007c0c */ /* 0x000fe4000df61270 */
[----:B------:R-:W-:Y:S01]  /*c9310*/  ISETP.GE.AND P2, PT, R6, UR64, PT ;  /* 0x0000004006007c0c */ /* 0x000fe2000bf46270 */
[----:B------:R-:W0:Y:S01]  /*c9320*/  LDCU UR23, c[0x0][0x398] ;  /* 0x00007300ff1777ac */ /* 0x000e220008000800 */
[C---:B------:R-:W-:Y:S01]  /*c9330*/  PRMT R6, R19.reuse, 0x7771, RZ ;  /* 0x0000777113067816 */ /* 0x040fe200000000ff */
[----:B------:R1:W-:Y:S01]  /*c9340*/  @P6 STG.E.U8 desc[UR36][R24.64], R0 ;  /* 0x0000000018006986 */ /* 0x0003e2000c101124 */
[----:B------:R-:W0:Y:S03]  /*c9350*/  LDCU UR24, c[0x0][0x398] ;  /* 0x00007300ff1877ac */ /* 0x000e260008000800 */
[----:B-1----:R-:W3:Y:S01]  /*c9360*/  LDL.LU.64 R24, [R1+0x3b8] ;  /* 0x0003b80001187983 */ /* 0x002ee20000300a00 */
[----:B------:R-:W-:-:S02]  /*c9370*/  PRMT R0, R19, 0x7772, RZ ;  /* 0x0000777213007816 */ /* 0x000fc400000000ff */
[----:B------:R-:W-:Y:S01]  /*c9380*/  ISETP.LT.AND P6, PT, R15, UR25, !P2 ;  /* 0x000000190f007c0c */ /* 0x000fe2000d7c1270 */
[----:B------:R-:W1:Y:S01]  /*c9390*/  LDCU UR25, c[0x0][0x398] ;  /* 0x00007300ff1977ac */ /* 0x000e620008000800 */
[----:B--2---:R2:W-:Y:S04]  /*c93a0*/  @P5 STG.E.U8 desc[UR36][R32.64], R6 ;  /* 0x0000000620005986 */ /* 0x0045e8000c101124 */
[----:B------:R-:W-:Y:S01]  /*c93b0*/  @P4 STG.E.U8 desc[UR36][R52.64], R0 ;  /* 0x0000000034004986 */ /* 0x000fe2000c101124 */
[----:B--2---:R-:W-:-:S05]  /*c93c0*/  PRMT R6, R19, 0x7773, RZ ;  /* 0x0000777313067816 */ /* 0x004fca00000000ff */
[----:B------:R2:W-:Y:S04]  /*c93d0*/  @P3 STG.E.U8 desc[UR36][R36.64], R6 ;  /* 0x0000000624003986 */ /* 0x0005e8000c101124 */
[----:B--2---:R-:W2:Y:S01]  /*c93e0*/  LDL.LU.64 R36, [R1+0x3b0] ;  /* 0x0003b00001247983 */ /* 0x004ea20000300a00 */
[----:B------:R-:W-:-:S03]  /*c93f0*/  PRMT R0, R21, 0x7770, RZ ;  /* 0x0000777015007816 */ /* 0x000fc600000000ff */
[----:B------:R-:W2:Y:S04]  /*c9400*/  LDL.LU.64 R32, [R1+0x3a8] ;  /* 0x0003a80001207983 */ /* 0x000ea80000300a00 */
[----:B----4-:R4:W-:Y:S04]  /*c9410*/  @P6 STG.E.U8 desc[UR36][R16.64], R0 ;  /* 0x0000000010006986 */ /* 0x0109e8000c101124 */
[----:B------:R-:W2:Y:S04]  /*c9420*/  LDL.LU.64 R18, [R1+0x3a0] ;  /* 0x0003a00001127983 */ /* 0x000ea80000300a00 */
[----:B----4-:R-:W4:Y:S01]  /*c9430*/  LDL.LU.64 R16, [R1+0x388] ;  /* 0x0003880001107983 */ /* 0x010f220000300a00 */
[----:B0-----:R-:W-:Y:S01]  /*c9440*/  ISETP.LT.AND P5, PT, R11, UR21, !P2 ;  /* 0x000000150b007c0c */ /* 0x001fe2000d7a1270 */
[----:B------:R-:W0:Y:S01]  /*c9450*/  LDCU UR21, c[0x0][0x398] ;  /* 0x00007300ff1577ac */ /* 0x000e220008000800 */
[----:B------:R-:W-:-:S02]  /*c9460*/  ISETP.LT.AND P4, PT, R39, UR8, !P2 ;  /* 0x0000000827007c0c */ /* 0x000fc4000d781270 */
[C---:B------:R-:W-:Y:S01]  /*c9470*/  PRMT R6, R21.reuse, 0x7771, RZ ;  /* 0x0000777115067816 */ /* 0x040fe200000000ff */
[----:B------:R-:W0:Y:S01]  /*c9480*/  LDCU UR8, c[0x0][0x398] ;  /* 0x00007300ff0877ac */ /* 0x000e220008000800 */
[----:B------:R-:W-:Y:S02]  /*c9490*/  ISETP.LT.AND P6, PT, R38, UR22, !P2 ;  /* 0x0000001626007c0c */ /* 0x000fe4000d7c1270 */
[C---:B------:R-:W-:Y:S01]  /*c94a0*/  PRMT R0, R21.reuse, 0x7772, RZ ;  /* 0x0000777215007816 */ /* 0x040fe200000000ff */
[----:B------:R-:W0:Y:S01]  /*c94b0*/  LDCU UR22, c[0x0][0x398] ;  /* 0x00007300ff1677ac */ /* 0x000e220008000800 */
[----:B------:R-:W-:-:S03]  /*c94c0*/  PRMT R21, R21, 0x7773, RZ ;  /* 0x0000777315157816 */ /* 0x000fc600000000ff */
[----:B------:R0:W-:Y:S04]  /*c94d0*/  @P5 STG.E.U8 desc[UR36][R54.64], R6 ;  /* 0x0000000636005986 */ /* 0x0001e8000c101124 */
[----:B------:R0:W-:Y:S01]  /*c94e0*/  @P4 STG.E.U8 desc[UR36][R40.64], R0 ;  /* 0x0000000028004986 */ /* 0x0001e2000c101124 */
[----:B------:R-:W-:Y:S01]  /*c94f0*/  ISETP.LT.AND P4, PT, R34, UR23, !P2 ;  /* 0x0000001722007c0c */ /* 0x000fe2000d781270 */
[----:B------:R-:W1:Y:S02]  /*c9500*/  LDCU UR23, c[0x0][0x398] ;  /* 0x00007300ff1777ac */ /* 0x000e640008000800 */
[----:B------:R-:W4:Y:S04]  /*c9510*/  LDL.LU R34, [R1+0x44fc] ;  /* 0x0044fc0001227983 */ /* 0x000f280000300800 */
[----:B------:R-:W4:Y:S04]  /*c9520*/  LDL.LU.64 R52, [R1+0x380] ;  /* 0x0003800001347983 */ /* 0x000f280000300a00 */
[----:B0-----:R-:W4:Y:S04]  /*c9530*/  LDL.LU.64 R54, [R1+0x378] ;  /* 0x0003780001367983 */ /* 0x001f280000300a00 */
[----:B---3--:R0:W-:Y:S04]  /*c9540*/  @P6 STG.E.U8 desc[UR36][R24.64], R21 ;  /* 0x0000001518006986 */ /* 0x0081e8000c101124 */
[----:B------:R-:W3:Y:S01]  /*c9550*/  LDL.LU.64 R40, [R1+0x370] ;  /* 0x0003700001287983 */ /* 0x000ee20000300a00 */
[----:B------:R-:W-:-:S03]  /*c9560*/  PRMT R6, R35, 0x7770, RZ ;  /* 0x0000777023067816 */ /* 0x000fc600000000ff */
[----:B0-----:R-:W3:Y:S04]  /*c9570*/  LDL.LU.64 R24, [R1+0x358] ;  /* 0x0003580001187983 */ /* 0x001ee80000300a00 */
[----:B------:R-:W3:Y:S01]  /*c9580*/  LDL.LU R21, [R1+0x1c64] ;  /* 0x001c640001157983 */ /* 0x000ee20000300800 */
[----:B------:R-:W-:Y:S01]  /*c9590*/  ISETP.LT.AND P5, PT, R48, UR24, !P2 ;  /* 0x0000001830007c0c */ /* 0x000fe2000d7a1270 */
[----:B------:R-:W-:Y:S01]  /*c95a0*/  VIADD R0, R14, 0x1c ;  /* 0x0000001c0e007836 */ /* 0x000fe20000000000 */
[----:B------:R-:W-:Y:S01]  /*c95b0*/  ISETP.LT.AND P6, PT, R56, UR8, !P2 ;  /* 0x0000000838007c0c */ /* 0x000fe2000d7c1270 */
[----:B------:R-:W3:Y:S01]  /*c95c0*/  LDCU UR8, c[0x0][0x398] ;  /* 0x00007300ff0877ac */ /* 0x000ee20008000800 */
[----:B------:R-:W-:Y:S02]  /*c95d0*/  ISETP.LT.AND P2, PT, R49, UR21, !P2 ;  /* 0x0000001531007c0c */ /* 0x000fe4000d741270 */
[----:B------:R-:W-:Y:S01]  /*c95e0*/  ISETP.GE.AND P3, PT, R0, UR10, PT ;  /* 0x0000000a00007c0c */ /* 0x000fe2000bf66270 */
[----:B------:R-:W0:Y:S01]  /*c95f0*/  LDCU UR10, c[0x0][0x398] ;  /* 0x00007300ff0a77ac */ /* 0x000e220008000800 */
[C---:B------:R-:W-:Y:S01]  /*c9600*/  PRMT R0, R35.reuse, 0x7771, RZ ;  /* 0x0000777123007816 */ /* 0x040fe200000000ff */
[----:B------:R-:W0:Y:S01]  /*c9610*/  LDCU UR21, c[0x0][0x398] ;  /* 0x00007300ff1577ac */ /* 0x000e220008000800 */
[----:B------:R-:W0:Y:S01]  /*c9620*/  LDCU UR24, c[0x0][0x398] ;  /* 0x00007300ff1877ac */ /* 0x000e220008000800 */
[----:B--2---:R2:W-:Y:S04]  /*c9630*/  @P4 STG.E.U8 desc[UR36][R36.64], R6 ;  /* 0x0000000624004986 */ /* 0x0045e8000c101124 */
[----:B--2---:R-:W2:Y:S01]  /*c9640*/  LDL.LU R36, [R1+0x148] ;  /* 0x0001480001247983 */ /* 0x004ea20000300800 */
[----:B------:R-:W-:-:S03]  /*c9650*/  PRMT R6, R35, 0x7772, RZ ;  /* 0x0000777223067816 */ /* 0x000fc600000000ff */
[----:B------:R0:W-:Y:S04]  /*c9660*/  @P5 STG.E.U8 desc[UR36][R32.64], R0 ;  /* 0x0000000020005986 */ /* 0x0001e8000c101124 */
[----:B------:R1:W-:Y:S01]  /*c9670*/  @P6 STG.E.U8 desc[UR36][R18.64], R6 ;  /* 0x0000000612006986 */ /* 0x0003e2000c101124 */
[----:B0-----:R-:W-:-:S03]  /*c9680*/  PRMT R0, R35, 0x7773, RZ ;  /* 0x0000777323007816 */ /* 0x001fc600000000ff */
[----:B------:R-:W2:Y:S04]  /*c9690*/  LDL.LU R35, [R1+0x44f8] ;  /* 0x0044f80001237983 */ /* 0x000ea80000300800 */
[----:B----4-:R0:W-:Y:S04]  /*c96a0*/  @P2 STG.E.U8 desc[UR36][R16.64], R0 ;  /* 0x0000000010002986 */ /* 0x0101e8000c101124 */
[----:B-1----:R-:W4:Y:S04]  /*c96b0*/  LDL.LU.64 R18, [R1+0x348] ;  /* 0x0003480001127983 */ /* 0x002f280000300a00 */
[----:B0-----:R-:W4:Y:S01]  /*c96c0*/  LDL.LU.64 R16, [R1+0x340] ;  /* 0x0003400001107983 */ /* 0x001f220000300a00 */
[----:B------:R-:W-:Y:S01]  /*c96d0*/  ISETP.LT.AND P5, PT, R15, UR22, !P3 ;  /* 0x000000160f007c0c */ /* 0x000fe2000dfa1270 */
[----:B------:R-:W0:Y:S01]  /*c96e0*/  LDCU UR22, c[0x0][0x398] ;  /* 0x00007300ff1677ac */ /* 0x000e220008000800 */
[----:B------:R-:W-:Y:S01]  /*c96f0*/  ISETP.LT.AND P4, PT, R11, UR25, !P3 ;  /* 0x000000190b007c0c */ /* 0x000fe2000df81270 */
[----:B------:R-:W4:Y:S01]  /*c9700*/  LDL.LU.64 R32, [R1+0x330] ;  /* 0x0003300001207983 */ /* 0x000f220000300a00 */
[C---:B------:R-:W-:Y:S01]  /*c9710*/  PRMT R6, R34.reuse, 0x7770, RZ ;  /* 0x0000777022067816 */ /* 0x040fe200000000ff */
[----:B------:R-:W1:Y:S01]  /*c9720*/  LDCU UR25, c[0x0][0x398] ;  /* 0x00007300ff1977ac */ /* 0x000e620008000800 */
[----:B------:R-:W-:-:S02]  /*c9730*/  PRMT R0, R34, 0x7771, RZ ;  /* 0x0000777122007816 */ /* 0x000fc400000000ff */
[----:B------:R-:W-:Y:S01]  /*c9740*/  ISETP.LT.AND P6, PT, R39, UR23, !P3 ;  /* 0x0000001727007c0c */ /* 0x000fe2000dfc1270 */
[----:B------:R-:W0:Y:S01]  /*c9750*/  LDCU UR23, c[0x0][0x398] ;  /* 0x00007300ff1777ac */ /* 0x000e220008000800 */
[----:B------:R-:W-:-:S03]  /*c9760*/  ISETP.LT.AND P2, PT, R38, UR10, !P3 ;  /* 0x0000000a26007c0c */ /* 0x000fc6000df41270 */
[----:B------:R-:W-:Y:S01]  /*c9770*/  @P5 STG.E.U8 desc[UR36][R52.64], R6 ;  /* 0x0000000634005986 */ /* 0x000fe2000c101124 */
[----:B------:R-:W0:Y:S03]  /*c9780*/  LDCU UR10, c[0x0][0x398] ;  /* 0x00007300ff0a77ac */ /* 0x000e260008000800 */
[----:B------:R1:W-:Y:S01]  /*c9790*/  @P4 STG.E.U8 desc[UR36][R54.64], R0 ;  /* 0x0000000036004986 */ /* 0x0003e2000c101124 */
[----:B---3--:R-:W-:Y:S01]  /*c97a0*/  ISETP.LT.AND P4, PT, R21, UR8, !P3 ;  /* 0x0000000815007c0c */ /* 0x008fe2000df81270 */
[----:B------:R-:W3:Y:S01]  /*c97b0*/  LDCU UR8, c[0x0][0x39c] ;  /* 0x00007380ff0877ac */ /* 0x000ee20008000800 */
[C---:B-1----:R-:W-:Y:S01]  /*c97c0*/  PRMT R0, R34.reuse, 0x7772, RZ ;  /* 0x0000777222007816 */ /* 0x042fe200000000ff */
[----:B------:R-:W3:Y:S01]  /*c97d0*/  LDL.LU.64 R54, [R1+0x328] ;  /* 0x0003280001367983 */ /* 0x000ee20000300a00 */
[----:B------:R-:W-:-:S03]  /*c97e0*/  PRMT R34, R34, 0x7773, RZ ;  /* 0x0000777322227816 */ /* 0x000fc600000000ff */
[----:B------:R1:W-:Y:S04]  /*c97f0*/  @P6 STG.E.U8 desc[UR36][R40.64], R0 ;  /* 0x0000000028006986 */ /* 0x0003e8000c101124 */
[----:B------:R0:W-:Y:S04]  /*c9800*/  @P2 STG.E.U8 desc[UR36][R24.64], R34 ;  /* 0x0000002218002986 */ /* 0x0001e8000c101124 */
[----:B-1----:R-:W3:Y:S04]  /*c9810*/  LDL.LU.64 R40, [R1+0x320] ;  /* 0x0003200001287983 */ /* 0x002ee80000300a00 */
[----:B0-----:R-:W3:Y:S01]  /*c9820*/  LDL.LU.64 R24, [R1+0x318] ;  /* 0x0003180001187983 */ /* 0x001ee20000300a00 */
[----:B------:R-:W-:Y:S01]  /*c9830*/  ISETP.LT.AND P5, PT, R48, UR21, !P3 ;  /* 0x0000001530007c0c */ /* 0x000fe2000dfa1270 */
[----:B------:R-:W-:Y:S01]  /*c9840*/  VIADD R0, R14, 0x1d ;  /* 0x0000001d0e007836 */ /* 0x000fe20000000000 */
[----:B------:R-:W-:Y:S01]  /*c9850*/  ISETP.LT.AND P6, PT, R56, UR22, !P3 ;  /* 0x0000001638007c0c */ /* 0x000fe2000dfc1270 */
[----:B------:R-:W0:Y:S03]  /*c9860*/  LDCU UR21, c[0x0][0x398] ;  /* 0x00007300ff1577ac */ /* 0x000e260008000800 */
[----:B------:R-:W-:Y:S01]  /*c9870*/  ISETP.GE.AND P2, PT, R0, UR11, PT ;  /* 0x0000000b00007c0c */ /* 0x000fe2000bf46270 */
[----:B------:R-:W1:Y:S01]  /*c9880*/  LDCU UR11, c[0x0][0x398] ;  /* 0x00007300ff0b77ac */ /* 0x000e620008000800 */
[----:B------:R-:W0:Y:S01]  /*c9890*/  LDCU UR22, c[0x0][0x398] ;  /* 0x00007300ff1677ac */ /* 0x000e220008000800 */
[----:B--2---:R-:W-:-:S05]  /*c98a0*/  PRMT R6, R36, 0x7770, RZ ;  /* 0x0000777024067816 */ /* 0x004fca00000000ff */
[----:B------:R2:W-:Y:S04]  /*c98b0*/  @P4 STG.E.U8 desc[UR36][R22.64], R6 ;  /* 0x0000000616004986 */ /* 0x0005e8000c101124 */
[----:B--2---:R-:W2:Y:S01]  /*c98c0*/  LDL.LU.64 R22, [R1+0x44f0] ;  /* 0x0044f00001167983 */ /* 0x004ea20000300a00 */
[C---:B------:R-:W-:Y:S02]  /*c98d0*/  PRMT R6, R36.reuse, 0x7771, RZ ;  /* 0x0000777124067816 */ /* 0x040fe400000000ff */
[----:B------:R-:W-:Y:S01]  /*c98e0*/  PRMT R0, R36, 0x7772, RZ ;  /* 0x0000777224007816 */ /* 0x000fe200000000ff */
[----:B------:R-:W3:Y:S04]  /*c98f0*/  LDL.LU.64 R52, [R1+0x308] ;  /* 0x0003080001347983 */ /* 0x000ee80000300a00 */
[----:B------:R-:W3:Y:S04]  /*c9900*/  LDL.LU R37, [R1+0x138] ;  /* 0x0001380001257983 */ /* 0x000ee80000300800 */
[----:B----4-:R-:W-:Y:S04]  /*c9910*/  @P5 STG.E.U8 desc[UR36][R18.64], R6 ;  /* 0x0000000612005986 */ /* 0x010fe8000c101124 */
[----:B------:R4:W-:Y:S04]  /*c9920*/  @P6 STG.E.U8 desc[UR36][R16.64], R0 ;  /* 0x0000000010006986 */ /* 0x0009e8000c101124 */
[----:B----4-:R-:W4:Y:S04]  /*c9930*/  LDL.LU.64 R16, [R1+0x300] ;  /* 0x0003000001107983 */ /* 0x010f280000300a00 */
[----:B------:R-:W4:Y:S01]  /*c9940*/  LDL.LU.64 R18, [R1+0x2f8] ;  /* 0x0002f80001127983 */ /* 0x000f220000300a00 */
[----:B------:R-:W-:Y:S01]  /*c9950*/  ISETP.LT.AND P3, PT, R49, UR10, !P3 ;  /* 0x0000000a31007c0c */ /* 0x000fe2000df61270 */
[----:B------:R-:W0:Y:S01]  /*c9960*/  LDCU UR10, c[0x0][0x39c] ;  /* 0x00007380ff0a77ac */ /* 0x000e220008000800 */
[----:B------:R-:W-:-:S02]  /*c9970*/  ISETP.LT.AND P4, PT, R15, UR23, !P2 ;  /* 0x000000170f007c0c */ /* 0x000fc4000d781270 */
[----:B------:R-:W-:Y:S01]  /*c9980*/  ISETP.LT.AND P6, PT, R11, UR24, !P2 ;  /* 0x000000180b007c0c */ /* 0x000fe2000d7c1270 */
[----:B------:R-:W0:Y:S01]  /*c9990*/  LDCU UR23, c[0x0][0x398] ;  /* 0x00007300ff1777ac */ /* 0x000e220008000800 */
[----:B------:R-:W-:Y:S02]  /*c99a0*/  PRMT R6, R36, 0x7773, RZ ;  /* 0x0000777324067816 */ /* 0x000fe400000000ff */
[----:B------:R-:W-:Y:S01]  /*c99b0*/  ISETP.LT.AND P5, PT, R39, UR25, !P2 ;  /* 0x0000001927007c0c */ /* 0x000fe2000d7a1270 */
[----:B------:R-:W0:Y:S04]  /*c99c0*/  LDCU UR24, c[0x0][0x398] ;  /* 0x00007300ff1877ac */ /* 0x000e280008000800 */
[----:B------:R0:W-:Y:S01]  /*c99d0*/  @P3 STG.E.U8 desc[UR36][R32.64], R6 ;  /* 0x0000000620003986 */ /* 0x0001e2000c101124 */
[----:B--2---:R-:W-:-:S02]  /*c99e0*/  PRMT R0, R22, 0x7770, RZ ;  /* 0x0000777016007816 */ /* 0x004fc400000000ff */
[----:B0-----:R-:W-:-:S03]  /*c99f0*/  PRMT R6, R22, 0x7771, RZ ;  /* 0x0000777116067816 */ /* 0x001fc600000000ff */
[----:B---3--:R0:W-:Y:S01]  /*c9a00*/  @P4 STG.E.U8 desc[UR36][R54.64], R0 ;  /* 0x0000000036004986 */ /* 0x0081e2000c101124 */
[----:B-1----:R-:W-:Y:S01]  /*c9a10*/  ISETP.LT.AND P4, PT, R38, UR11, !P2 ;  /* 0x0000000b26007c0c */ /* 0x002fe2000d781270 */
[----:B------:R-:W1:Y:S02]  /*c9a20*/  LDCU UR11, c[0x0][0x398] ;  /* 0x00007300ff0b77ac */ /* 0x000e640008000800 */
[----:B------:R2:W-:Y:S01]  /*c9a30*/  @P6 STG.E.U8 desc[UR36][R40.64], R6 ;  /* 0x0000000628006986 */ /* 0x0005e2000c101124 */
[----:B------:R-:W-:Y:S01]  /*c9a40*/  ISETP.LT.AND P6, PT, R21, UR21, !P2 ;  /* 0x0000001515007c0c */ /* 0x000fe2000d7c1270 */
[----:B------:R-:W3:Y:S02]  /*c9a50*/  LDCU UR21, c[0x0][0x398] ;  /* 0x00007300ff1577ac */ /* 0x000ee40008000800 */
[----:B0-----:R-:W3:Y:S01]  /*c9a60*/  LDL.LU.64 R54, [R1+0x2f0] ;  /* 0x0002f00001367983 */ /* 0x001ee20000300a00 */
[----:B------:R-:W-:-:S03]  /*c9a70*/  PRMT R0, R22, 0x7772, RZ ;  /* 0x0000777216007816 */ /* 0x000fc600000000ff */
[----:B--2---:R-:W2:Y:S04]  /*c9a80*/  LDL.LU.64 R40, [R1+0x2e0] ;  /* 0x0002e00001287983 */ /* 0x004ea80000300a00 */
[----:B------:R0:W-:Y:S01]  /*c9a90*/  @P5 STG.E.U8 desc[UR36][R24.64], R0 ;  /* 0x0000000018005986 */ /* 0x0001e2000c101124 */
[----:B------:R-:W-:Y:S01]  /*c9aa0*/  ISETP.LT.AND P5, PT, R48, UR22, !P2 ;  /* 0x0000001630007c0c */ /* 0x000fe2000d7a1270 */
[----:B------:R-:W1:Y:S01]  /*c9ab0*/  LDCU UR22, c[0x0][0x398] ;  /* 0x00007300ff1677ac */ /* 0x000e620008000800 */
[----:B------:R-:W-:Y:S02]  /*c9ac0*/  PRMT R22, R22, 0x7773, RZ ;  /* 0x0000777316167816 */ /* 0x000fe400000000ff */
[----:B------:R-:W-:Y:S01]  /*c9ad0*/  PRMT R6, R37, 0x7770, RZ ;  /* 0x0000777025067816 */ /* 0x000fe200000000ff */
[----:B0-----:R-:W2:Y:S01]  /*c9ae0*/  LDL.LU.64 R24, [R1+0x2d8] ;  /* 0x0002d80001187983 */ /* 0x001ea20000300a00 */
[----:B------:R-:W-:-:S05]  /*c9af0*/  VIADD R0, R14, 0x1e ;  /* 0x0000001e0e007836 */ /* 0x000fca0000000000 */
[----:B------:R-:W-:Y:S01]  /*c9b00*/  ISETP.GE.AND P3, PT, R0, UR12, PT ;  /* 0x0000000c00007c0c */ /* 0x000fe2000bf66270 */
[----:B------:R-:W-:Y:S01]  /*c9b10*/  @P4 STG.E.U8 desc[UR36][R52.64], R22 ;  /* 0x0000001634004986 */ /* 0x000fe2000c101124 */
[----:B------:R-:W-:Y:S01]  /*c9b20*/  PRMT R0, R37, 0x7771, RZ ;  /* 0x0000777125007816 */ /* 0x000fe200000000ff */
[----:B------:R-:W0:Y:S02]  /*c9b30*/  LDCU UR12, c[0x0][0x398] ;  /* 0x00007300ff0c77ac */ /* 0x000e240008000800 */
[----:B----4-:R4:W-:Y:S04]  /*c9b40*/  @P6 STG.E.U8 desc[UR36][R16.64], R6 ;  /* 0x0000000610006986 */ /* 0x0109e8000c101124 */
[----:B------:R0:W-:Y:S04]  /*c9b50*/  @P5 STG.E.U8 desc[UR36][R18.64], R0 ;  /* 0x0000000012005986 */ /* 0x0001e8000c101124 */
[----:B----4-:R-:W4:Y:S04]  /*c9b60*/  LDL.LU.64 R16, [R1+0x2d0] ;  /* 0x0002d00001107983 */ /* 0x010f280000300a00 */
[----:B------:R-:W4:Y:S04]  /*c9b70*/  LDL.LU.64 R32, [R1+0x2c8] ;  /* 0x0002c80001207983 */ /* 0x000f280000300a00 */
[----:B0-----:R-:W4:Y:S01]  /*c9b80*/  LDL.LU.64 R18, [R1+0x2b8] ;  /* 0x0002b80001127983 */ /* 0x001f220000300a00 */
[----:B------:R-:W-:Y:S01]  /*c9b90*/  ISETP.LT.AND P4, PT, R56, UR23, !P2 ;  /* 0x0000001738007c0c */ /* 0x000fe2000d781270 */
[----:B------:R-:W0:Y:S01]  /*c9ba0*/  LDCU UR23, c[0x0][0x398] ;  /* 0x00007300ff1777ac */ /* 0x000e220008000800 */
[----:B-1----:R-:W-:-:S02]  /*c9bb0*/  ISETP.LT.AND P2, PT, R49, UR11, !P2 ;  /* 0x0000000b31007c0c */ /* 0x002fc4000d741270 */
[----:B---3--:R-:W-:Y:S01]  /*c9bc0*/  ISETP.LT.AND P6, PT, R15, UR21, !P3 ;  /* 0x000000150f007c0c */ /* 0x008fe2000dfc1270 */
[----:B------:R-:W-:Y:S01]  /*c9bd0*/  VIADD R0, R14, 0x1f ;  /* 0x0000001f0e007836 */ /* 0x000fe20000000000 */
[----:B------:R-:W-:Y:S01]  /*c9be0*/  PRMT R6, R37, 0x7772, RZ ;  /* 0x0000777225067816 */ /* 0x000fe200000000ff */
[----:B------:R-:W3:Y:S01]  /*c9bf0*/  LDL.LU R53, [R1+0x14c] ;  /* 0x00014c0001357983 */ /* 0x000ee20000300800 */
[----:B------:R-:W1:Y:S02]  /*c9c00*/  LDCU UR11, c[0x0][0x398] ;  /* 0x00007300ff0b77ac */ /* 0x000e640008000800 */
[----:B------:R-:W-:Y:S02]  /*c9c10*/  ISETP.GE.AND P5, PT, R0, UR13, PT ;  /* 0x0000000d00007c0c */ /* 0x000fe4000bfa6270 */
[----:B------:R-:W-:Y:S01]  /*c9c20*/  PRMT R0, R35, 0x7770, RZ ;  /* 0x0000777023007816 */ /* 0x000fe200000000ff */
[----:B------:R-:W0:Y:S01]  /*c9c30*/  LDCU UR13, c[0x0][0x398] ;  /* 0x00007300ff0d77ac */ /* 0x000e220008000800 */
[----:B------:R-:W0:Y:S01]  /*c9c40*/  LDCU UR21, c[0x0][0x398] ;  /* 0x00007300ff1577ac */ /* 0x000e220008000800 */
[----:B------:R0:W-:Y:S01]  /*c9c50*/  @P4 STG.E.U8 desc[UR36][R54.64], R6 ;  /* 0x0000000636004986 */ /* 0x0001e2000c101124 */
[----:B------:R-:W-:Y:S01]  /*c9c60*/  ISETP.LT.AND P4, PT, R11, UR12, !P3 ;  /* 0x0000000c0b007c0c */ /* 0x000fe2000df81270 */
[----:B------:R-:W1:Y:S01]  /*c9c70*/  LDCU UR12, c[0x0][0x398] ;  /* 0x00007300ff0c77ac */ /* 0x000e620008000800 */
[----:B0-----:R-:W-:-:S02]  /*c9c80*/  PRMT R6, R37, 0x7773, RZ ;  /* 0x0000777325067816 */ /* 0x001fc400000000ff */
[----:B------:R-:W3:Y:S04]  /*c9c90*/  LDL.LU.64 R36, [R1+0x2b0] ;  /* 0x0002b00001247983 */ /* 0x000ee80000300a00 */
[----:B--2---:R0:W-:Y:S01]  /*c9ca0*/  @P2 STG.E.U8 desc[UR36][R40.64], R6 ;  /* 0x0000000628002986 */ /* 0x0041e2000c101124 */
[----:B------:R-:W-:Y:S01]  /*c9cb0*/  ISETP.LT.AND P2, PT, R39, UR22, !P3 ;  /* 0x0000001627007c0c */ /* 0x000fe2000df41270 */
[----:B------:R-:W2:Y:S02]  /*c9cc0*/  LDCU UR22, c[0x0][0x398] ;  /* 0x00007300ff1677ac */ /* 0x000ea40008000800 */
[----:B------:R1:W-:Y:S01]  /*c9cd0*/  @P6 STG.E.U8 desc[UR36][R24.64], R0 ;  /* 0x0000000018006986 */ /* 0x0003e2000c101124 */
[----:B------:R-:W-:Y:S01]  /*c9ce0*/  ISETP.LT.AND P6, PT, R38, UR23, !P3 ;  /* 0x0000001726007c0c */ /* 0x000fe2000dfc1270 */
[----:B------:R-:W2:Y:S02]  /*c9cf0*/  LDCU UR23, c[0x0][0x398] ;  /* 0x00007300ff1777ac */ /* 0x000ea40008000800 */
[----:B------:R-:W2:Y:S01]  /*c9d00*/  LDL.LU.64 R54, [R1+0x2a0] ;  /* 0x0002a00001367983 */ /* 0x000ea20000300a00 */
[----:B0-----:R-:W-:-:S03]  /*c9d10*/  PRMT R6, R35, 0x7771, RZ ;  /* 0x0000777123067816 */ /* 0x001fc600000000ff */
[----:B------:R-:W2:Y:S01]  /*c9d20*/  LDL.LU.64 R40, [R1+0x288] ;  /* 0x0002880001287983 */ /* 0x000ea20000300a00 */
[----:B-1----:R-:W-:-:S03]  /*c9d30*/  PRMT R0, R35, 0x7772, RZ ;  /* 0x0000777223007816 */ /* 0x002fc600000000ff */
[----:B------:R-:W2:Y:S01]  /*c9d40*/  LDL.LU.64 R24, [R1+0x280] ;  /* 0x0002800001187983 */ /* 0x000ea20000300a00 */
[----:B------:R-:W-:-:S03]  /*c9d50*/  PRMT R35, R35, 0x7773, RZ ;  /* 0x0000777323237816 */ /* 0x000fc600000000ff */
[----:B----4-:R0:W-:Y:S04]  /*c9d60*/  @P4 STG.E.U8 desc[UR36][R16.64], R6 ;  /* 0x0000000610004986 */ /* 0x0101e8000c101124 */
[----:B------:R-:W-:Y:S04]  /*c9d70*/  @P2 STG.E.U8 desc[UR36][R32.64], R0 ;  /* 0x0000000020002986 */ /* 0x000fe8000c101124 */
[----:B------:R1:W-:Y:S04]  /*c9d80*/  @P6 STG.E.U8 desc[UR36][R18.64], R35 ;  /* 0x0000002312006986 */ /* 0x0003e8000c101124 */
[----:B0-----:R-:W4:Y:S04]  /*c9d90*/  LDL.LU.64 R16, [R1+0x44e8] ;  /* 0x0044e80001107983 */ /* 0x001f280000300a00 */
[----:B-1----:R-:W2:Y:S01]  /*c9da0*/  LDL.LU.64 R34, [R1+0x2a8] ;  /* 0x0002a80001227983 */ /* 0x002ea20000300a00 */
[----:B------:R-:W-:Y:S01]  /*c9db0*/  ISETP.LT.AND P4, PT, R21, UR11, !P3 ;  /* 0x0000000b15007c0c */ /* 0x000fe2000df81270 */
[----:B------:R-:W0:Y:S01]  /*c9dc0*/  LDCU UR11, c[0x0][0x39c] ;  /* 0x00007380ff0b77ac */ /* 0x000e220008000800 */
[----:B------:R-:W-:Y:S01]  /*c9dd0*/  ISETP.LT.AND P2, PT, R48, UR13, !P3 ;  /* 0x0000000d30007c0c */ /* 0x000fe2000df41270 */
[----:B------:R-:W4:Y:S01]  /*c9de0*/  LDL.LU.64 R18, [R1+0x278] ;  /* 0x0002780001127983 */ /* 0x000f220000300a00 */
[----:B------:R-:W-:Y:S01]  /*c9df0*/  ISETP.LT.AND P6, PT, R56, UR21, !P3 ;  /* 0x0000001538007c0c */ /* 0x000fe2000dfc1270 */
[----:B------:R-:W1:Y:S01]  /*c9e00*/  LDCU UR13, c[0x0][0x398] ;  /* 0x00007300ff0d77ac */ /* 0x000e620008000800 */
[C---:B---3--:R-:W-:Y:S01]  /*c9e10*/  PRMT R20, R53.reuse, 0x7770, RZ ;  /* 0x0000777035147816 */ /* 0x048fe200000000ff */
[----:B------:R-:W3:Y:S01]  /*c9e20*/  LDL.LU.64 R32, [R1+0x270] ;  /* 0x0002700001207983 */ /* 0x000ee20000300a00 */
[C---:B------:R-:W-:Y:S01]  /*c9e30*/  PRMT R7, R53.reuse, 0x7771, RZ ;  /* 0x0000777135077816 */ /* 0x040fe200000000ff */
[----:B------:R-:W0:Y:S01]  /*c9e40*/  LDCU UR21, c[0x0][0x398] ;  /* 0x00007300ff1577ac */ /* 0x000e220008000800 */
[----:B------:R-:W-:-:S02]  /*c9e50*/  PRMT R6, R53, 0x7772, RZ ;  /* 0x0000777235067816 */ /* 0x000fc400000000ff */
[----:B------:R-:W-:Y:S02]  /*c9e60*/  PRMT R0, R53, 0x7773, RZ ;  /* 0x0000777335007816 */ /* 0x000fe400000000ff */
[----:B------:R-:W3:Y:S04]  /*c9e70*/  LDL.LU.64 R52, [R1+0x260] ;  /* 0x0002600001347983 */ /* 0x000ee80000300a00 */
[----:B------:R0:W-:Y:S04]  /*c9e80*/  @P4 STG.E.U8 desc[UR36][R36.64], R20 ;  /* 0x0000001424004986 */ /* 0x0001e8000c101124 */
[----:B0-----:R-:W3:Y:S04]  /*c9e90*/  LDL.LU.64 R36, [R1+0x44e0] ;  /* 0x0044e00001247983 */ /* 0x001ee80000300a00 */
[----:B--2---:R-:W-:Y:S04]  /*c9ea0*/  @P2 STG.E.U8 desc[UR36][R34.64], R7 ;  /* 0x0000000722002986 */ /* 0x004fe8000c101124 */
[----:B------:R0:W-:Y:S04]  /*c9eb0*/  @P6 STG.E.U8 desc[UR36][R54.64], R6 ;  /* 0x0000000636006986 */ /* 0x0001e8000c101124 */
[----:B0-----:R-:W2:Y:S01]  /*c9ec0*/  LDL.LU R55, [R1+0x13c] ;  /* 0x00013c0001377983 */ /* 0x001ea20000300800 */
[----:B------:R-:W-:Y:S01]  /*c9ed0*/  ISETP.LT.AND P3, PT, R49, UR12, !P3 ;  /* 0x0000000c31007c0c */ /* 0x000fe2000df61270 */
[----:B------:R-:W0:Y:S01]  /*c9ee0*/  LDCU UR12, c[0x0][0x398] ;  /* 0x00007300ff0c77ac */ /* 0x000e220008000800 */
[----:B------:R-:W-:-:S02]  /*c9ef0*/  ISETP.LT.AND P4, PT, R15, UR22, !P5 ;  /* 0x000000160f007c0c */ /* 0x000fc4000ef81270 */
[----:B------:R-:W-:Y:S01]  /*c9f00*/  PRMT R6, R23, 0x7770, RZ ;  /* 0x0000777017067816 */ /* 0x000fe200000000ff */
[----:B------:R-:W0:Y:S08]  /*c9f10*/  LDCU UR22, c[0x0][0x398] ;  /* 0x00007300ff1677ac */ /* 0x000e300008000800 */
[----:B------:R0:W-:Y:S01]  /*c9f20*/  @P3 STG.E.U8 desc[UR36][R40.64], R0 ;  /* 0x0000000028003986 */ /* 0x0001e2000c101124 */
[----:B------:R-:W-:Y:S01]  /*c9f30*/  ISETP.LT.AND P3, PT, R11, UR23, !P5 ;  /* 0x000000170b007c0c */ /* 0x000fe2000ef61270 */
[----:B------:R-:W2:Y:S02]  /*c9f40*/  LDCU UR23, c[0x0][0x398] ;  /* 0x00007300ff1777ac */ /* 0x000ea40008000800 */
[----:B------:R0:W-:Y:S01]  /*c9f50*/  @P4 STG.E.U8 desc[UR36][R24.64], R6 ;  /* 0x0000000618004986 */ /* 0x0001e2000c101124 */
[----:B-1----:R-:W-:Y:S01]  /*c9f60*/  ISETP.LT.AND P4, PT, R38, UR13, !P5 ;  /* 0x0000000d26007c0c */ /* 0x002fe2000ef81270 */
[----:B------:R-:W1:Y:S02]  /*c9f70*/  LDCU UR13, c[0x0][0x398] ;  /* 0x00007300ff0d77ac */ /* 0x000e640008000800 */
[----:B------:R-:W2:Y:S04]  /*c9f80*/  LDL.LU R38, [R1+0x44d8] ;  /* 0x0044d80001267983 */ /* 0x000ea80000300800 */
[----:B------:R-:W2:Y:S04]  /*c9f90*/  LDL.LU.64 R34, [R1+0x250] ;  /* 0x0002500001227983 */ /* 0x000ea80000300a00 */
[----:B0-----:R-:W2:Y:S01]  /*c9fa0*/  LDL.LU.64 R40, [R1+0x248] ;  /* 0x0002480001287983 */ /* 0x001ea20000300a00 */
[----:B------:R-:W-:-:S02]  /*c9fb0*/  PRMT R6, R23, 0x7771, RZ ;  /* 0x0000777117067816 */ /* 0x000fc400000000ff */
[----:B------:R-:W-:Y:S01]  /*c9fc0*/  ISETP.LT.AND P6, PT, R39, UR24, !P5 ;  /* 0x0000001827007c0c */ /* 0x000fe2000efc1270 */
[----:B------:R-:W-:Y:S01]  /*c9fd0*/  VIADD R0, R14, 0x20 ;  /* 0x000000200e007836 */ /* 0x000fe20000000000 */
[----:B------:R-:W2:Y:S04]  /*c9fe0*/  LDL.LU.64 R24, [R1+0x238] ;  /* 0x0002380001187983 */ /* 0x000ea80000300a00 */
[----:B----4-:R0:W-:Y:S01]  /*c9ff0*/  @P3 STG.E.U8 desc[UR36][R18.64], R6 ;  /* 0x0000000612003986 */ /* 0x0101e2000c101124 */
[----:B------:R-:W-:Y:S01]  /*ca000*/  ISETP.LT.AND P3, PT, R21, UR12, !P5 ;  /* 0x0000000c15007c0c */ /* 0x000fe2000ef61270 */
[----:B------:R-:W4:Y:S01]  /*ca010*/  LDCU UR12, c[0x0][0x398] ;  /* 0x00007300ff0c77ac */ /* 0x000f220008000800 */
[----:B------:R-:W-:Y:S02]  /*ca020*/  ISETP.GE.AND P2, PT, R0, UR9, PT ;  /* 0x0000000900007c0c */ /* 0x000fe4000bf46270 */
[C---:B------:R-:W-:Y:S01]  /*ca030*/  PRMT R0, R23.reuse, 0x7772, RZ ;  /* 0x0000777217007816 */ /* 0x040fe200000000ff */
[----:B------:R-:W1:Y:S01]  /*ca040*/  LDCU UR9, c[0x0][0x398] ;  /* 0x00007300ff0977ac */ /* 0x000e620008000800 */
[----:B------:R-:W-:-:S03]  /*ca050*/  PRMT R23, R23, 0x7773, RZ ;  /* 0x0000777317177816 */ /* 0x000fc600000000ff */
[----:B---3--:R3:W-:Y:S04]  /*ca060*/  @P6 STG.E.U8 desc[UR36][R32.64], R0 ;  /* 0x0000000020006986 */ /* 0x0087e8000c101124 */
[----:B0-----:R-:W4:Y:S04]  /*ca070*/  LDL.LU.64 R18, [R1+0x230] ;  /* 0x0002300001127983 */ /* 0x001f280000300a00 */
[----:B------:R0:W-:Y:S04]  /*ca080*/  @P4 STG.E.U8 desc[UR36][R52.64], R23 ;  /* 0x0000001734004986 */ /* 0x0001e8000c101124 */
[----:B---3--:R-:W3:Y:S04]  /*ca090*/  LDL.LU.64 R32, [R1+0x228] ;  /* 0x0002280001207983 */ /* 0x008ee80000300a00 */
[----:B0-----:R-:W3:Y:S01]  /*ca0a0*/  LDL.LU.64 R52, [R1+0x220] ;  /* 0x0002200001347983 */ /* 0x001ee20000300a00 */
[----:B--2---:R-:W-:-:S05]  /*ca0b0*/  PRMT R20, R55, 0x7770, RZ ;  /* 0x0000777037147816 */ /* 0x004fca00000000ff */
[----:B------:R0:W-:Y:S04]  /*ca0c0*/  @P3 STG.E.U8 desc[UR36][R36.64], R20 ;  /* 0x0000001424003986 */ /* 0x0001e8000c101124 */
[----:B0-----:R-:W2:Y:S01]  /*ca0d0*/  LDL.LU.64 R36, [R1+0x44d0] ;  /* 0x0044d00001247983 */ /* 0x001ea20000300a00 */
[----:B------:R-:W-:Y:S01]  /*ca0e0*/  ISETP.LT.AND P4, PT, R48, UR21, !P5 ;  /* 0x0000001530007c0c */ /* 0x000fe2000ef81270 */
[----:B------:R-:W0:Y:S01]  /*ca0f0*/  LDCU UR21, c[0x0][0x398] ;  /* 0x00007300ff1577ac */ /* 0x000e220008000800 */
[----:B------:R-:W-:Y:S02]  /*ca100*/  ISETP.LT.AND P6, PT, R56, UR22, !P5 ;  /* 0x0000001638007c0c */ /* 0x000fe4000efc1270 */
[C---:B------:R-:W-:Y:S01]  /*ca110*/  PRMT R7, R55.reuse, 0x7771, RZ ;  /* 0x0000777137077816 */ /* 0x040fe200000000ff */
[----:B------:R-:W0:Y:S01]  /*ca120*/  LDCU UR22, c[0x0][0x398] ;  /* 0x00007300ff1677ac */ /* 0x000e220008000800 */
[----:B------:R-:W-:-:S02]  /*ca130*/  PRMT R0, R55, 0x7772, RZ ;  /* 0x0000777237007816 */ /* 0x000fc400000000ff */
[----:B------:R-:W-:Y:S02]  /*ca140*/  PRMT R6, R55, 0x7773, RZ ;  /* 0x0000777337067816 */ /* 0x000fe400000000ff */
[----:B------:R-:W3:Y:S04]  /*ca150*/  LDL.LU.64 R54, [R1+0x208] ;  /* 0x0002080001367983 */ /* 0x000ee80000300a00 */
[----:B------:R-:W3:Y:S04]  /*ca160*/  LDL.LU R20, [R1+0x1c4c] ;  /* 0x001c4c0001147983 */ /* 0x000ee80000300800 */
[----:B------:R-:W-:Y:S04]  /*ca170*/  @P4 STG.E.U8 desc[UR36][R34.64], R7 ;  /* 0x0000000722004986 */ /* 0x000fe8000c101124 */
[----:B------:R0:W-:Y:S04]  /*ca180*/  @P6 STG.E.U8 desc[UR36][R40.64], R0 ;  /* 0x0000000028006986 */ /* 0x0001e8000c101124 */
[----:B------:R-:W3:Y:S04]  /*ca190*/  LDL.LU.64 R22, [R1+0x200] ;  /* 0x0002000001167983 */ /* 0x000ee80000300a00 */
[----:B0-----:R-:W3:Y:S01]  /*ca1a0*/  LDL.LU R41, [R1+0x120] ;  /* 0x0001200001297983 */ /* 0x001ee20000300800 */
[----:B-1----:R-:W-:Y:S01]  /*ca1b0*/  ISETP.LT.AND P5, PT, R49, UR9, !P5 ;  /* 0x0000000931007c0c */ /* 0x002fe2000efa1270 */
[----:B------:R-:W0:Y:S01]  /*ca1c0*/  LDCU UR9, c[0x0][0x398] ;  /* 0x00007300ff0977ac */ /* 0x000e220008000800 */
[----:B------:R-:W-:Y:S01]  /*ca1d0*/  ISETP.LT.AND P3, PT, R15, UR13, !P2 ;  /* 0x0000000d0f007c0c */ /* 0x000fe2000d761270 */
[----:B------:R-:W1:Y:S10]  /*ca1e0*/  LDCU UR13, c[0x0][0x398] ;  /* 0x00007300ff0d77ac */ /* 0x000e740008000800 */
[----:B------:R0:W-:Y:S04]  /*ca1f0*/  @P5 STG.E.U8 desc[UR36][R24.64], R6 ;  /* 0x0000000618005986 */ /* 0x0001e8000c101124 */
[----:B0-----:R-:W3:Y:S01]  /*ca200*/  LDL.LU.64 R24, [R1+0x1f0] ;  /* 0x0001f00001187983 */ /* 0x001ee20000300a00 */
[----:B--2---:R-:W-:-:S05]  /*ca210*/  PRMT R0, R36, 0x7770, RZ ;  /* 0x0000777024007816 */ /* 0x004fca00000000ff */
[----:B----4-:R0:W-:Y:S04]  /*ca220*/  @P3 STG.E.U8 desc[UR36][R18.64], R0 ;  /* 0x0000000012003986 */ /* 0x0101e8000c101124 */
[----:B0-----:R-:W2:Y:S01]  /*ca230*/  LDL.LU.64 R18, [R1+0x1e8] ;  /* 0x0001e80001127983 */ /* 0x001ea20000300a00 */
[----:B------:R-:W-:Y:S01]  /*ca240*/  ISETP.LT.AND P6, PT, R11, UR12, !P2 ;  /* 0x0000000c0b007c0c */ /* 0x000fe2000d7c1270 */
[----:B------:R-:W0:Y:S01]  /*ca250*/  LDCU UR12, c[0x0][0x398] ;  /* 0x00007300ff0c77ac */ /* 0x000e220008000800 */
[----:B------:R-:W-:Y:S01]  /*ca260*/  ISETP.LT.AND P4, PT, R39, UR21, !P2 ;  /* 0x0000001527007c0c */ /* 0x000fe2000d781270 */
[----:B------:R-:W4:Y:S01]  /*ca270*/  LDL.LU.64 R34, [R1+0x1e0] ;  /* 0x0001e00001227983 */ /* 0x000f220000300a00 */
[C---:B------:R-:W-:Y:S01]  /*ca280*/  PRMT R6, R36.reuse, 0x7771, RZ ;  /* 0x0000777124067816 */ /* 0x040fe200000000ff */
[----:B------:R-:W0:Y:S01]  /*ca290*/  LDCU UR21, c[0x0][0x398] ;  /* 0x00007300ff1577ac */ /* 0x000e220008000800 */
[----:B------:R-:W-:-:S02]  /*ca2a0*/  PRMT R0, R36, 0x7772, RZ ;  /* 0x0000777224007816 */ /* 0x000fc400000000ff */
[----:B---3--:R-:W-:Y:S01]  /*ca2b0*/  ISETP.LT.AND P5, PT, R20, UR22, !P2 ;  /* 0x0000001614007c0c */ /* 0x008fe2000d7a1270 */
[----:B------:R-:W3:Y:S04]  /*ca2c0*/  LDCU UR22, c[0x0][0x398] ;  /* 0x00007300ff1677ac */ /* 0x000ee80008000800 */
[----:B------:R0:W-:Y:S01]  /*ca2d0*/  @P6 STG.E.U8 desc[UR36][R32.64], R6 ;  /* 0x0000000620006986 */ /* 0x0001e2000c101124 */
[----:B-1----:R-:W-:Y:S01]  /*ca2e0*/  ISETP.LT.AND P6, PT, R48, UR13, !P2 ;  /* 0x0000000d30007c0c */ /* 0x002fe2000d7c1270 */
[----:B------:R-:W1:Y:S02]  /*ca2f0*/  LDCU UR13, c[0x0][0x398] ;  /* 0x00007300ff0d77ac */ /* 0x000e640008000800 */
[----:B------:R0:W-:Y:S01]  /*ca300*/  @P4 STG.E.U8 desc[UR36][R52.64], R0 ;  /* 0x0000000034004986 */ /* 0x0001e2000c101124 */
[----:B------:R-:W-:Y:S01]  /*ca310*/  ISETP.LT.AND P4, PT, R21, UR9, !P2 ;  /* 0x0000000915007c0c */ /* 0x000fe2000d781270 */
[----:B------:R-:W1:Y:S01]  /*ca320*/  LDCU UR9, c[0x0][0x398] ;  /* 0x00007300ff0977ac */ /* 0x000e620008000800 */
[----:B------:R-:W-:-:S02]  /*ca330*/  PRMT R36, R36, 0x7773, RZ ;  /* 0x0000777324247816 */ /* 0x000fc400000000ff */
[----:B0-----:R-:W-:Y:S01]  /*ca340*/  PRMT R6, R41, 0x7770, RZ ;  /* 0x0000777029067816 */ /* 0x001fe200000000ff */
[----:B------:R-:W4:Y:S01]  /*ca350*/  LDL.LU.64 R32, [R1+0x1d8] ;  /* 0x0001d80001207983 */ /* 0x000f220000300a00 */
[----:B------:R-:W-:-:S03]  /*ca360*/  VIADD R0, R14, 0x21 ;  /* 0x000000210e007836 */ /* 0x000fc60000000000 */
[----:B------:R0:W-:Y:S02]  /*ca370*/  @P5 STG.E.U8 desc[UR36][R54.64], R36 ;  /* 0x0000002436005986 */ /* 0x0001e4000c101124 */
[----:B------:R-:W-:Y:S02]  /*ca380*/  ISETP.GE.AND P3, PT, R0, UR15, PT ;  /* 0x0000000f00007c0c */ /* 0x000fe4000bf66270 */
[----:B------:R-:W4:Y:S01]  /*ca390*/  LDL.LU.64 R52, [R1+0x1d0] ;  /* 0x0001d00001347983 */ /* 0x000f220000300a00 */
[----:B------:R-:W-:Y:S01]  /*ca3a0*/  PRMT R0, R41, 0x7771, RZ ;  /* 0x0000777129007816 */ /* 0x000fe200000000ff */
[----:B------:R-:W1:Y:S02]  /*ca3b0*/  LDCU UR15, c[0x0][0x398] ;  /* 0x00007300ff0f77ac */ /* 0x000e640008000800 */
[----:B------:R-:W-:Y:S04]  /*ca3c0*/  @P4 STG.E.U8 desc[UR36][R22.64], R6 ;  /* 0x0000000616004986 */ /* 0x000fe8000c101124 */
[----:B0-----:R-:W4:Y:S04]  /*ca3d0*/  LDL.LU.64 R54, [R1+0x1c0] ;  /* 0x0001c00001367983 */ /* 0x001f280000300a00 */
[----:B------:R0:W-:Y:S01]  /*ca3e0*/  @P6 STG.E.U8 desc[UR36][R16.64], R0 ;  /* 0x0000000010006986 */ /* 0x0001e2000c101124 */
[----:B------:R-:W-:Y:S01]  /*ca3f0*/  ISETP.LT.AND P5, PT, R56, UR12, !P2 ;  /* 0x0000000c38007c0c */ /* 0x000fe2000d7a1270 */
[----:B------:R-:W1:Y:S02]  /*ca400*/  LDCU UR12, c[0x0][0x398] ;  /* 0x00007300ff0c77ac */ /* 0x000e640008000800 */
[----:B0-----:R-:W4:Y:S01]  /*ca410*/  LDL.LU.64 R16, [R1+0x44c8] ;  /* 0x0044c80001107983 */ /* 0x001f220000300a00 */
[----:B------:R-:W-:Y:S01]  /*ca420*/  ISETP.LT.AND P2, PT, R49, UR21, !P2 ;  /* 0x0000001531007c0c */ /* 0x000fe2000d741270 */
[----:B------:R-:W0:Y:S01]  /*ca430*/  LDCU UR21, c[0x0][0x398] ;  /* 0x00007300ff1577ac */ /* 0x000e220008000800 */
[----:B------:R-:W-:-:S02]  /*ca440*/  PRMT R6, R41, 0x7772, RZ ;  /* 0x0000777229067816 */ /* 0x000fc400000000ff */
[----:B------:R-:W-:Y:S02]  /*ca450*/  PRMT R0, R41, 0x7773, RZ ;  /* 0x0000777329007816 */ /* 0x000fe400000000ff */
[----:B------:R-:W4:Y:S04]  /*ca460*/  LDL.LU.64 R40, [R1+0x1b8] ;  /* 0x0001b80001287983 */ /* 0x000f280000300a00 */
[----:B------:R-:W-:Y:S04]  /*ca470*/  @P5 STG.E.U8 desc[UR36][R24.64], R6 ;  /* 0x0000000618005986 */ /* 0x000fe8000c101124 */
[----:B--2---:R2:W-:Y:S04]  /*ca480*/  @P2 STG.E.U8 desc[UR36][R18.64], R0 ;  /* 0x0000000012002986 */ /* 0x0045e8000c101124 */
[----:B--2---:R-:W2:Y:S04]  /*ca490*/  LDL.LU.64 R18, [R1+0x1b0] ;  /* 0x0001b00001127983 */ /* 0x004ea80000300a00 */
[----:B------:R-:W2:Y:S01]  /*ca4a0*/  LDL.LU.64 R24, [R1+0x1a8] ;  /* 0x0001a80001187983 */ /* 0x000ea20000300a00 */
[----:B---3--:R-:W-:Y:S01]  /*ca4b0*/  ISETP.LT.AND P6, PT, R15, UR22, !P3 ;  /* 0x000000160f007c0c */ /* 0x008fe2000dfc1270 */
[----:B------:R-:W3:Y:S01]  /*ca4c0*/  LDCU UR22, c[0x0][0x398] ;  /* 0x00007300ff1677ac */ /* 0x000ee20008000800 */
[----:B------:R-:W-:-:S02]  /*ca4d0*/  ISETP.LT.AND P4, PT, R11, UR23, !P3 ;  /* 0x000000170b007c0c */ /* 0x000fc4000df81270 */
[----:B-1----:R-:W-:Y:S01]  /*ca4e0*/  ISETP.LT.AND P5, PT, R39, UR9, !P3 ;  /* 0x0000000927007c0c */ /* 0x002fe2000dfa1270 */
[----:B------:R-:W1:Y:S01]  /*ca4f0*/  LDCU UR9, c[0x0][0x398] ;  /* 0x00007300ff0977ac */ /* 0x000e620008000800 */
[----:B------:R-:W-:Y:S01]  /*ca500*/  ISETP.LT.AND P2, PT, R20, UR13, !P3 ;  /* 0x0000000d14007c0c */ /* 0x000fe2000df41270 */
[----:B------:R-:W0:Y:S01]  /*ca510*/  LDCU UR13, c[0x0][0x398] ;  /* 0x00007300ff0d77ac */ /* 0x000e220008000800 */
[C---:B----4-:R-:W-:Y:S02]  /*ca520*/  PRMT R6, R16.reuse, 0x7770, RZ ;  /* 0x0000777010067816 */ /* 0x050fe400000000ff */
[----:B------:R-:W-:-:S03]  /*ca530*/  PRMT R0, R16, 0x7771, RZ ;  /* 0x0000777110007816 */ /* 0x000fc600000000ff */
[----:B------:R4:W-:Y:S04]  /*ca540*/  @P6 STG.E.U8 desc[UR36][R34.64], R6 ;  /* 0x0000000622006986 */ /* 0x0009e8000c101124 */
[----:B------:R0:W-:Y:S01]  /*ca550*/  @P4 STG.E.U8 desc[UR36][R32.64], R0 ;  /* 0x0000000020004986 */ /* 0x0001e2000c101124 */
[----:B------:R-:W-:Y:S01]  /*ca560*/  ISETP.LT.AND P4, PT, R21, UR12, !P3 ;  /* 0x0000000c15007c0c */ /* 0x000fe2000df81270 */
[----:B------:R-:W1:Y:S02]  /*ca570*/  LDCU UR12, c[0x0][0x398] ;  /* 0x00007300ff0c77ac */ /* 0x000e640008000800 */
[----:B----4-:R-:W4:Y:S01]  /*ca580*/  LDL.LU.64 R34, [R1+0xf0] ;  /* 0x0000f00001227983 */ /* 0x010f220000300a00 */
[----:B0-----:R-:W-:-:S03]  /*ca590*/  PRMT R0, R16, 0x7772, RZ ;  /* 0x0000777210007816 */ /* 0x001fc600000000ff */
[----:B------:R-:W4:Y:S01]  /*ca5a0*/  LDL.LU.64 R32, [R1+0xd0] ;  /* 0x0000d00001207983 */ /* 0x000f220000300a00 */
[----:B------:R-:W-:-:S03]  /*ca5b0*/  PRMT R16, R16, 0x7773, RZ ;  /* 0x0000777310107816 */ /* 0x000fc600000000ff */
[----:B------:R0:W-:Y:S01]  /*ca5c0*/  @P5 STG.E.U8 desc[UR36][R52.64], R0 ;  /* 0x0000000034005986 */ /* 0x0001e2000c101124 */
[----:B------:R-:W-:Y:S01]  /*ca5d0*/  ISETP.LT.AND P5, PT, R48, UR15, !P3 ;  /* 0x0000000f30007c0c */ /* 0x000fe2000dfa1270 */
[----:B------:R-:W1:Y:S01]  /*ca5e0*/  LDCU UR15, c[0x0][0x398] ;  /* 0x00007300ff0f77ac */ /* 0x000e620008000800 */
[C---:B------:R-:W-:Y:S01]  /*ca5f0*/  PRMT R6, R38.reuse, 0x7770, RZ ;  /* 0x0000777026067816 */ /* 0x040fe200000000ff */
[----:B------:R3:W-:Y:S04]  /*ca600*/  @P2 STG.E.U8 desc[UR36][R54.64], R16 ;  /* 0x0000001036002986 */ /* 0x0007e8000c101124 */
[----:B------:R1:W-:Y:S04]  /*ca610*/  @P4 STG.E.U8 desc[UR36][R40.64], R6 ;  /* 0x0000000628004986 */ /* 0x0003e8000c101124 */
[----:B0-----:R-:W4:Y:S04]  /*ca620*/  LDL.LU.64 R52, [R1+0x50] ;  /* 0x0000500001347983 */ /* 0x001f280000300a00 */
[----:B---3--:R-:W3:Y:S01]  /*ca630*/  LDL.LU.64 R54, [R1+0x48] ;  /* 0x0000480001367983 */ /* 0x008ee20000300a00 */
[----:B-1----:R-:W-:-:S03]  /*ca640*/  PRMT R6, R38, 0x7771, RZ ;  /* 0x0000777126067816 */ /* 0x002fc600000000ff */
[----:B------:R-:W3:Y:S01]  /*ca650*/  LDL.LU R40, [R1+0x124] ;  /* 0x0001240001287983 */ /* 0x000ee20000300800 */
[----:B------:R-:W-:Y:S01]  /*ca660*/  ISETP.LT.AND P6, PT, R56, UR21, !P3 ;  /* 0x0000001538007c0c */ /* 0x000fe2000dfc1270 */
[----:B------:R-:W-:Y:S01]  /*ca670*/  VIADD R0, R14, 0x22 ;  /* 0x000000220e007836 */ /* 0x000fe20000000000 */
[----:B------:R-:W0:Y:S04]  /*ca680*/  LDCU UR21, c[0x0][0x398] ;  /* 0x00007300ff1577ac */ /* 0x000e280008000800 */
[----:B------:R-:W-:Y:S01]  /*ca690*/  ISETP.GE.AND P2, PT, R0, UR16, PT ;  /* 0x0000001000007c0c */ /* 0x000fe2000bf46270 */
[----:B------:R-:W1:Y:S01]  /*ca6a0*/  LDCU UR16, c[0x0][0x398] ;  /* 0x00007300ff1077ac */ /* 0x000e620008000800 */
[----:B------:R-:W-:Y:S01]  /*ca6b0*/  PRMT R0, R38, 0x7772, RZ ;  /* 0x0000777226007816 */ /* 0x000fe200000000ff */
[----:B--2---:R2:W-:Y:S04]  /*ca6c0*/  @P5 STG.E.U8 desc[UR36][R18.64], R6 ;  /* 0x0000000612005986 */ /* 0x0045e8000c101124 */
[----:B--2---:R-:W2:Y:S04]  /*ca6d0*/  LDL.LU.64 R18, [R1+0x40] ;  /* 0x0000400001127983 */ /* 0x004ea80000300a00 */
[----:B------:R0:W-:Y:S04]  /*ca6e0*/  @P6 STG.E.U8 desc[UR36][R24.64], R0 ;  /* 0x0000000018006986 */ /* 0x0001e8000c101124 */
[----:B0-----:R-:W2:Y:S01]  /*ca6f0*/  LDL.LU.64 R24, [R1+0x38] ;  /* 0x0000380001187983 */ /* 0x001ea20000300a00 */
[----:B------:R-:W-:Y:S01]  /*ca700*/  ISETP.LT.AND P3, PT, R49, UR9, !P3 ;  /* 0x0000000931007c0c */ /* 0x000fe2000df61270 */
[----:B------:R-:W0:Y:S01]  /*ca710*/  LDCU UR9, c[0x0][0x398] ;  /* 0x00007300ff0977ac */ /* 0x000e220008000800 */
[----:B------:R-:W-:-:S02]  /*ca720*/  ISETP.LT.AND P4, PT, R15, UR13, !P2 ;  /* 0x0000000d0f007c0c */ /* 0x000fc4000d781270 */
[----:B------:R-:W-:Y:S01]  /*ca730*/  PRMT R6, R38, 0x7773, RZ ;  /* 0x0000777326067816 */ /* 0x000fe200000000ff */
[----:B------:R-:W0:Y:S01]  /*ca740*/  LDCU UR13, c[0x0][0x398] ;  /* 0x00007300ff0d77ac */ /* 0x000e220008000800 */
[----:B------:R-:W-:Y:S01]  /*ca750*/  ISETP.LT.AND P6, PT, R11, UR12, !P2 ;  /* 0x0000000c0b007c0c */ /* 0x000fe2000d7c1270 */
[----:B------:R-:W2:Y:S01]  /*ca760*/  LDL.LU R38, [R1+0x44c0] ;  /* 0x0044c00001267983 */ /* 0x000ea20000300800 */
[----:B------:R-:W-:Y:S01]  /*ca770*/  ISETP.LT.AND P5, PT, R39, UR22, !P2 ;  /* 0x0000001627007c0c */ /* 0x000fe2000d7a1270 */
[----:B------:R-:W0:Y:S01]  /*ca780*/  LDCU UR12, c[0x0][0x398] ;  /* 0x00007300ff0c77ac */ /* 0x000e220008000800 */
[C---:B------:R-:W-:Y:S01]  /*ca790*/  PRMT R0, R37.reuse, 0x7770, RZ ;  /* 0x0000777025007816 */ /* 0x040fe200000000ff */
[----:B------:R-:W2:Y:S04]  /*ca7a0*/  LDL.LU.64 R22, [R1+0x28] ;  /* 0x0000280001167983 */ /* 0x000ea80000300a00 */
[----:B----4-:R4:W-:Y:S01]  /*ca7b0*/  @P3 STG.E.U8 desc[UR36][R34.64], R6 ;  /* 0x0000000622003986 */ /* 0x0109e2000c101124 */
[----:B------:R-:W-:Y:S01]  /*ca7c0*/  ISETP.LT.AND P3, PT, R20, UR15, !P2 ;  /* 0x0000000f14007c0c */ /* 0x000fe2000d761270 */
[----:B------:R-:W0:Y:S02]  /*ca7d0*/  LDCU UR15, c[0x0][0x398] ;  /* 0x00007300ff0f77ac */ /* 0x000e240008000800 */
[----:B------:R1:W-:Y:S01]  /*ca7e0*/  @P4 STG.E.U8 desc[UR36][R32.64], R0 ;  /* 0x0000000020004986 */ /* 0x0003e2000c101124 */
[----:B----4-:R-:W-:-:S03]  /*ca7f0*/  PRMT R6, R37, 0x7771, RZ ;  /* 0x0000777125067816 */ /* 0x010fc600000000ff */
[----:B------:R-:W4:Y:S01]  /*ca800*/  LDL.LU.64 R34, [R1+0x20] ;  /* 0x0000200001227983 */ /* 0x000f220000300a00 */
[----:B-1----:R-:W-:-:S03]  /*ca810*/  PRMT R0, R37, 0x7772, RZ ;  /* 0x0000777225007816 */ /* 0x002fc600000000ff */
[----:B------:R-:W4:Y:S01]  /*ca820*/  LDL.LU.64 R32, [R1+0x18] ;  /* 0x0000180001207983 */ /* 0x000f220000300a00 */
[----:B------:R-:W-:-:S03]  /*ca830*/  PRMT R37, R37, 0x7773, RZ ;  /* 0x0000777325257816 */ /* 0x000fc600000000ff */
[----:B------:R1:W-:Y:S04]  /*ca840*/  @P6 STG.E.U8 desc[UR36][R52.64], R6 ;  /* 0x0000000634006986 */ /* 0x0003e8000c101124 */
[----:B---3--:R3:W-:Y:S04]  /*ca850*/  @P5 STG.E.U8 desc[UR36][R54.64], R0 ;  /* 0x0000000036005986 */ /* 0x0087e8000c101124 */
[----:B-1----:R-:W4:Y:S04]  /*ca860*/  LDL.LU.64 R52, [R1+0x1a0] ;  /* 0x0001a00001347983 */ /* 0x002f280000300a00 */
[----:B---3--:R-:W3:Y:S01]  /*ca870*/  LDL.LU.64 R54, [R1+0x190] ;  /* 0x0001900001367983 */ /* 0x008ee20000300a00 */
[----:B------:R-:W-:Y:S01]  /*ca880*/  ISETP.LT.AND P4, PT, R21, UR16, !P2 ;  /* 0x0000001015007c0c */ /* 0x000fe2000d781270 */
[----:B------:R-:W-:Y:S01]  /*ca890*/  VIADD R6, R14, 0x23 ;  /* 0x000000230e067836 */ /* 0x000fe20000000000 */
[----:B------:R-:W-:Y:S01]  /*ca8a0*/  PRMT R0, R40, 0x7770, RZ ;  /* 0x0000777028007816 */ /* 0x000fe200000000ff */
[----:B------:R-:W1:Y:S01]  /*ca8b0*/  LDCU UR16, c[0x0][0x398] ;  /* 0x00007300ff1077ac */ /* 0x000e620008000800 */
[----:B--2---:R2:W-:Y:S04]  /*ca8c0*/  @P3 STG.E.U8 desc[UR36][R18.64], R37 ;  /* 0x0000002512003986 */ /* 0x0045e8000c101124 */
[----:B--2---:R-:W2:Y:S04]  /*ca8d0*/  LDL.LU.64 R18, [R1+0x44b8] ;  /* 0x0044b80001127983 */ /* 0x004ea80000300a00 */
[----:B------:R-:W2:Y:S04]  /*ca8e0*/  LDL.LU.64 R36, [R1+0x30] ;  /* 0x0000300001247983 */ /* 0x000ea80000300a00 */
[----:B------:R0:W-:Y:S04]  /*ca8f0*/  @P4 STG.E.U8 desc[UR36][R24.64], R0 ;  /* 0x0000000018004986 */ /* 0x0001e8000c101124 */
[----:B0-----:R-:W3:Y:S01]  /*ca900*/  LDL.LU.64 R24, [R1+0x1c8] ;  /* 0x0001c80001187983 */ /* 0x001ee20000300a00 */
[----:B------:R-:W-:Y:S01]  /*ca910*/  ISETP.LT.AND P5, PT, R48, UR9, !P2 ;  /* 0x0000000930007c0c */ /* 0x000fe2000d7a1270 */
[----:B------:R-:W0:Y:S01]  /*ca920*/  LDCU UR9, c[0x0][0x398] ;  /* 0x00007300ff0977ac */ /* 0x000e220008000800 */
[----:B------:R-:W-:Y:S01]  /*ca930*/  ISETP.LT.AND P6, PT, R56, UR12, !P2 ;  /* 0x0000000c38007c0c */ /* 0x000fe2000d7c1270 */
[----:B------:R-:W3:Y:S01]  /*ca940*/  LDL.LU R41, [R1+0x114] ;  /* 0x0001140001297983 */ /* 0x000ee20000300800 */
[----:B------:R-:W-:Y:S01]  /*ca950*/  ISETP.GE.AND P3, PT, R6, UR65, PT ;  /* 0x0000004106007c0c */ /* 0x000fe2000bf66270 */
[----:B------:R-:W0:Y:S01]  /*ca960*/  LDCU UR12, c[0x0][0x398] ;  /* 0x00007300ff0c77ac */ /* 0x000e220008000800 */
[----:B------:R-:W-:-:S02]  /*ca970*/  ISETP.LT.AND P2, PT, R49, UR13, !P2 ;  /* 0x0000000d31007c0c */ /* 0x000fc4000d741270 */
[----:B------:R-:W-:Y:S01]  /*ca980*/  ISETP.LT.AND P4, PT, R15, UR21, !P3 ;  /* 0x000000150f007c0c */ /* 0x000fe2000df81270 */
[----:B------:R-:W0:Y:S01]  /*ca990*/  LDCU UR13, c[0x0][0x398] ;  /* 0x00007300ff0d77ac */ /* 0x000e220008000800 */
[C---:B------:R-:W-:Y:S02]  /*ca9a0*/  PRMT R6, R40.reuse, 0x7771, RZ ;  /* 0x0000777128067816 */ /* 0x040fe400000000ff */
[C---:B------:R-:W-:Y:S01]  /*ca9b0*/  PRMT R0, R40.reuse, 0x7772, RZ ;  /* 0x0000777228007816 */ /* 0x040fe200000000ff */
[----:B------:R-:W0:Y:S02]  /*ca9c0*/  LDCU UR21, c[0x0][0x398] ;  /* 0x00007300ff1577ac */ /* 0x000e240008000800 */
[----:B--2---:R2:W-:Y:S04]  /*ca9d0*/  @P5 STG.E.U8 desc[UR36][R36.64], R6 ;  /* 0x0000000624005986 */ /* 0x0045e8000c101124 */
[----:B------:R0:W-:Y:S01]  /*ca9e0*/  @P6 STG.E.U8 desc[UR36][R22.64], R0 ;  /* 0x0000000016006986 */ /* 0x0001e2000c101124 */
[----:B------:R-:W-:Y:S01]  /*ca9f0*/  ISETP.LT.AND P6, PT, R11, UR15, !P3 ;  /* 0x0000000f0b007c0c */ /* 0x000fe2000dfc1270 */
[----:B------:R-:W3:Y:S01]  /*caa00*/  LDCU UR15, c[0x0][0x398] ;  /* 0x00007300ff0f77ac */ /* 0x000ee20008000800 */
[----:B-1----:R-:W-:Y:S01]  /*caa10*/  ISETP.LT.AND P5, PT, R39, UR16, !P3 ;  /* 0x0000001027007c0c */ /* 0x002fe2000dfa1270 */
[----:B------:R-:W1:Y:S01]  /*caa20*/  LDCU UR16, c[0x0][0x398] ;  /* 0x00007300ff1077ac */ /* 0x000e620008000800 */
[----:B--2---:R-:W-:Y:S01]  /*caa30*/  PRMT R6, R40, 0x7773, RZ ;  /* 0x0000777328067816 */ /* 0x004fe200000000ff */
[----:B------:R-:W2:Y:S01]  /*caa40*/  LDL.LU.64 R36, [R1+0x210] ;  /* 0x0002100001247983 */ /* 0x000ea20000300a00 */
[----:B0-----:R-:W-:-:S03]  /*caa50*/  PRMT R0, R17, 0x7770, RZ ;  /* 0x0000777011007816 */ /* 0x001fc600000000ff */
[----:B----4-:R0:W-:Y:S04]  /*caa60*/  @P2 STG.E.U8 desc[UR36][R34.64], R6 ;  /* 0x0000000622002986 */ /* 0x0101e8000c101124 */
[----:B------:R4:W-:Y:S01]  /*caa70*/  @P4 STG.E.U8 desc[UR36][R32.64], R0 ;  /* 0x0000000020004986 */ /* 0x0009e2000c101124 */
[----:B------:R-:W-:Y:S01]  /*caa80*/  ISETP.LT.AND P4, PT, R20, UR9, !P3 ;  /* 0x0000000914007c0c */ /* 0x000fe2000df81270 */
[----:B------:R-:W1:Y:S02]  /*caa90*/  LDCU UR9, c[0x0][0x398] ;  /* 0x00007300ff0977ac */ /* 0x000e640008000800 */
[----:B------:R-:W2:Y:S01]  /*caaa0*/  LDL.LU.64 R22, [R1+0x268] ;  /* 0x0002680001167983 */ /* 0x000ea20000300a00 */
[----:B0-----:R-:W-:-:S03]  /*caab0*/  PRMT R6, R17, 0x7771, RZ ;  /* 0x0000777111067816 */ /* 0x001fc600000000ff */
[----:B------:R-:W2:Y:S01]  /*caac0*/  LDL.LU.64 R34, [R1+0x240] ;  /* 0x0002400001227983 */ /* 0x000ea20000300a00 */
[C---:B----4-:R-:W-:Y:S02]  /*caad0*/  PRMT R0, R17.reuse, 0x7772, RZ ;  /* 0x0000777211007816 */ /* 0x050fe400000000ff */
[----:B------:R-:W-:Y:S01]  /*caae0*/  PRMT R17, R17, 0x7773, RZ ;  /* 0x0000777311117816 */ /* 0x000fe200000000ff */
[----:B------:R-:W-:Y:S04]  /*caaf0*/  @P6 STG.E.U8 desc[UR36][R52.64], R6 ;  /* 0x0000000634006986 */ /* 0x000fe8000c101124 */
[----:B---3--:R0:W-:Y:S04]  /*cab00*/  @P5 STG.E.U8 desc[UR36][R54.64], R0 ;  /* 0x0000000036005986 */ /* 0x0081e8000c101124 */
[----:B------:R3:W-:Y:S04]  /*cab10*/  @P4 STG.E.U8 desc[UR36][R24.64], R17 ;  /* 0x0000001118004986 */ /* 0x0007e8000c101124 */
[----:B0-----:R-:W4:Y:S04]  /*cab20*/  LDL.LU.64 R54, [R1+0x298] ;  /* 0x0002980001367983 */ /* 0x001f280000300a00 */
[----:B------:R-:W2:Y:S04]  /*cab30*/  LDL.LU.64 R32, [R1+0x290] ;  /* 0x0002900001207983 */ /* 0x000ea80000300a00 */
[----:B---3--:R-:W3:Y:S04]  /*cab40*/  LDL.LU.64 R16, [R1+0x218] ;  /* 0x0002180001107983 */ /* 0x008ee80000300a00 */
[----:B------:R-:W2:Y:S04]  /*cab50*/  LDL.LU.64 R52, [R1+0x2e8] ;  /* 0x0002e80001347983 */ /* 0x000ea80000300a00 */
[----:B------:R-:W4:Y:S04]  /*cab60*/  LDL.LU.64 R24, [R1+0x2c0] ;  /* 0x0002c00001187983 */ /* 0x000f280000300a00 */
[----:B------:R-:W4:Y:S01]  /*cab70*/  LDL.LU R40, [R1+0x128] ;  /* 0x0001280001287983 */ /* 0x000f220000300800 */
[----:B------:R-:W-:-:S02]  /*cab80*/  ISETP.LT.AND P5, PT, R21, UR12, !P3 ;  /* 0x0000000c15007c0c */ /* 0x000fc4000dfa1270 */
[----:B------:R-:W-:Y:S01]  /*cab90*/  ISETP.LT.AND P6, PT, R48, UR13, !P3 ;  /* 0x0000000d30007c0c */ /* 0x000fe2000dfc1270 */
[----:B------:R-:W-:Y:S01]  /*caba0*/  VIADD R0, R14, 0x24 ;  /* 0x000000240e007836 */ /* 0x000fe20000000000 */
[----:B------:R-:W0:Y:S01]  /*cabb0*/  LDCU UR12, c[0x0][0x398] ;  /* 0x00007300ff0c77ac */ /* 0x000e220008000800 */
[C---:B------:R-:W-:Y:S02]  /*cabc0*/  PRMT R6, R41.reuse, 0x7770, RZ ;  /* 0x0000777029067816 */ /* 0x040fe400000000ff */
[----:B------:R-:W-:Y:S01]  /*cabd0*/  ISETP.LT.AND P4, PT, R56, UR15, !P3 ;  /* 0x0000000f38007c0c */ /* 0x000fe2000df81270 */
[----:B------:R-:W0:Y:S01]  /*cabe0*/  LDCU UR13, c[0x0][0x398] ;  /* 0x00007300ff0d77ac */ /* 0x000e220008000800 */
[----:B------:R-:W-:Y:S02]  /*cabf0*/  ISETP.GE.AND P2, PT, R0, UR17, PT ;  /* 0x0000001100007c0c */ /* 0x000fe4000bf46270 */
[----:B------:R-:W-:Y:S01]  /*cac00*/  PRMT R0, R41, 0x7771, RZ ;  /* 0x0000777129007816 */ /* 0x000fe200000000ff */
[----:B------:R-:W0:Y:S01]  /*cac10*/  LDCU UR15, c[0x0][0x398] ;  /* 0x00007300ff0f77ac */ /* 0x000e220008000800 */
[----:B-1----:R-:W-:Y:S01]  /*cac20*/  ISETP.LT.AND P3, PT, R49, UR16, !P3 ;  /* 0x0000001031007c0c */ /* 0x002fe2000df61270 */
[----:B------:R-:W1:Y:S01]  /*cac30*/  LDCU UR16, c[0x0][0x398] ;  /* 0x00007300ff1077ac */ /* 0x000e620008000800 */
[----:B------:R-:W0:Y:S01]  /*cac40*/  LDCU UR17, c[0x0][0x398] ;  /* 0x00007300ff1177ac */ /* 0x000e220008000800 */
[----:B---3--:R3:W-:Y:S01]  /*cac50*/  @P5 STG.E.U8 desc[UR36][R16.64], R6 ;  /* 0x0000000610005986 */ /* 0x0087e2000c101124 */
[----:B------:R-:W-:-:S03]  /*cac60*/  ISETP.LT.AND P5, PT, R11, UR21, !P2 ;  /* 0x000000150b007c0c */ /* 0x000fc6000d7a1270 */
[----:B--2---:R2:W-:Y:S01]  /*cac70*/  @P6 STG.E.U8 desc[UR36][R36.64], R0 ;  /* 0x0000000024006986 */ /* 0x0045e2000c101124 */
[----:B------:R-:W-:Y:S01]  /*cac80*/  ISETP.LT.AND P6, PT, R15, UR9, !P2 ;  /* 0x000000090f007c0c */ /* 0x000fe2000d7c1270 */
[----:B------:R-:W1:Y:S01]  /*cac90*/  LDCU UR9, c[0x0][0x398] ;  /* 0x00007300ff0977ac */ /* 0x000e620008000800 */
[C---:B---3--:R-:W-:Y:S02]  /*caca0*/  PRMT R6, R41.reuse, 0x7772, RZ ;  /* 0x0000777229067816 */ /* 0x048fe400000000ff */
[----:B--2---:R-:W-:-:S03]  /*cacb0*/  PRMT R0, R41, 0x7773, RZ ;  /* 0x0000777329007816 */ /* 0x004fc600000000ff */
[----:B------:R2:W-:Y:S01]  /*cacc0*/  @P4 STG.E.U8 desc[UR36][R22.64], R6 ;  /* 0x0000000616004986 */ /* 0x0005e2000c101124 */
[----:B0-----:R-:W-:Y:S01]  /*cacd0*/  ISETP.LT.AND P4, PT, R39, UR12, !P2 ;  /* 0x0000000c27007c0c */ /* 0x001fe2000d781270 */
[----:B------:R-:W0:Y:S02]  /*cace0*/  LDCU UR12, c[0x0][0x398] ;  /* 0x00007300ff0c77ac */ /* 0x000e240008000800 */
[----:B------:R3:W-:Y:S01]  /*cacf0*/  @P3 STG.E.U8 desc[UR36][R34.64], R0 ;  /* 0x0000000022003986 */ /* 0x0007e2000c101124 */
[----:B------:R-:W-:Y:S01]  /*cad00*/  ISETP.LT.AND P3, PT, R20, UR13, !P2 ;  /* 0x0000000d14007c0c */ /* 0x000fe2000d761270 */
[----:B------:R-:W0:Y:S02]  /*cad10*/  LDCU UR13, c[0x0][0x398] ;  /* 0x00007300ff0d77ac */ /* 0x000e240008000800 */
[----:B------:R-:W4:Y:S01]  /*cad20*/  LDL.LU R39, [R1+0x44b0] ;  /* 0x0044b00001277983 */ /* 0x000f220000300800 */
[C---:B--2---:R-:W-:Y:S02]  /*cad30*/  PRMT R6, R38.reuse, 0x7770, RZ ;  /* 0x0000777026067816 */ /* 0x044fe400000000ff */
[----:B---3--:R-:W-:-:S03]  /*cad40*/  PRMT R0, R38, 0x7771, RZ ;  /* 0x0000777126007816 */ /* 0x008fc600000000ff */
[----:B----4-:R2:W-:Y:S04]  /*cad50*/  @P6 STG.E.U8 desc[UR36][R54.64], R6 ;  /* 0x0000000636006986 */ /* 0x0105e8000c101124 */
[----:B------:R3:W-:Y:S01]  /*cad60*/  @P5 STG.E.U8 desc[UR36][R32.64], R0 ;  /* 0x0000000020005986 */ /* 0x0007e2000c101124 */
[----:B------:R-:W-:Y:S01]  /*cad70*/  ISETP.LT.AND P5, PT, R21, UR15, !P2 ;  /* 0x0000000f15007c0c */ /* 0x000fe2000d7a1270 */
[----:B------:R-:W4:Y:S02]  /*cad80*/  LDCU UR15, c[0x0][0x398] ;  /* 0x00007300ff0f77ac */ /* 0x000f240008000800 */
[----:B------:R-:W4:Y:S04]  /*cad90*/  LDL.LU.64 R34, [R1+0x368] ;  /* 0x0003680001227983 */ /* 0x000f280000300a00 */
[----:B--2---:R-:W2:Y:S01]  /*cada0*/  LDL.LU.64 R54, [R1+0x360] ;  /* 0x0003600001367983 */ /* 0x004ea20000300a00 */
[----:B---3--:R-:W-:-:S03]  /*cadb0*/  PRMT R0, R38, 0x7772, RZ ;  /* 0x0000777226007816 */ /* 0x008fc600000000ff */
[----:B------:R-:W3:Y:S01]  /*cadc0*/  LDL.LU.64 R36, [R1+0x398] ;  /* 0x0003980001247983 */ /* 0x000ee20000300a00 */
[----:B------:R-:W-:Y:S02]  /*cadd0*/  PRMT R38, R38, 0x7773, RZ ;  /* 0x0000777326267816 */ /* 0x000fe400000000ff */
[----:B------:R-:W-:Y:S01]  /*cade0*/  PRMT R6, R40, 0x7770, RZ ;  /* 0x0000777028067816 */ /* 0x000fe200000000ff */
[----:B------:R0:W-:Y:S04]  /*cadf0*/  @P4 STG.E.U8 desc[UR36][R52.64], R0 ;  /* 0x0000000034004986 */ /* 0x0001e8000c101124 */
[----:B------:R-:W3:Y:S04]  /*cae00*/  LDL.LU.64 R32, [R1+0x390] ;  /* 0x0003900001207983 */ /* 0x000ee80000300a00 */
[----:B------:R1:W-:Y:S04]  /*cae10*/  @P3 STG.E.U8 desc[UR36][R24.64], R38 ;  /* 0x0000002618003986 */ /* 0x0003e8000c101124 */
[----:B0-----:R-:W3:Y:S04]  /*cae20*/  LDL.LU.64 R52, [R1+0x3e8] ;  /* 0x0003e80001347983 */ /* 0x001ee80000300a00 */
[----:B------:R0:W-:Y:S04]  /*cae30*/  @P5 STG.E.U8 desc[UR36][R18.64], R6 ;  /* 0x0000000612005986 */ /* 0x0001e8000c101124 */
[----:B-1----:R-:W3:Y:S04]  /*cae40*/  LDL.LU.64 R24, [R1+0x3e0] ;  /* 0x0003e00001187983 */ /* 0x002ee80000300a00 */
[----:B------:R-:W3:Y:S04]  /*cae50*/  LDL.LU R38, [R1+0x1c50] ;  /* 0x001c500001267983 */ /* 0x000ee80000300800 */
[----:B0-----:R-:W3:Y:S01]  /*cae60*/  LDL.LU.64 R18, [R1+0x44a8] ;  /* 0x0044a80001127983 */ /* 0x001ee20000300a00 */
[----:B------:R-:W-:Y:S01]  /*cae70*/  ISETP.LT.AND P4, PT, R48, UR16, !P2 ;  /* 0x0000001030007c0c */ /* 0x000fe2000d781270 */
[----:B------:R-:W-:Y:S01]  /*cae80*/  VIADD R0, R14, 0x25 ;  /* 0x000000250e007836 */ /* 0x000fe20000000000 */
[----:B------:R-:W-:Y:S01]  /*cae90*/  ISETP.LT.AND P6, PT, R56, UR9, !P2 ;  /* 0x0000000938007c0c */ /* 0x000fe2000d7c1270 */
[----:B------:R-:W3:Y:S01]  /*caea0*/  LDL.LU.64 R22, [R1+0x410] ;  /* 0x0004100001167983 */ /* 0x000ee20000300a00 */
[----:B------:R-:W-:Y:S01]  /*caeb0*/  PRMT R6, R40, 0x7771, RZ ;  /* 0x0000777128067816 */ /* 0x000fe200000000ff */
[----:B------:R-:W0:Y:S01]  /*caec0*/  LDCU UR16, c[0x0][0x398] ;  /* 0x00007300ff1077ac */ /* 0x000e220008000800 */
[----:B------:R-:W-:Y:S01]  /*caed0*/  ISETP.GE.AND P3, PT, R0, UR14, PT ;  /* 0x0000000e00007c0c */ /* 0x000fe2000bf66270 */
[----:B------:R-:W3:Y:S01]  /*caee0*/  LDL.LU R41, [R1+0x118] ;  /* 0x0001180001297983 */ /* 0x000ee20000300800 */
[----:B------:R-:W-:Y:S01]  /*caef0*/  ISETP.LT.AND P2, PT, R49, UR12, !P2 ;  /* 0x0000000c31007c0c */ /* 0x000fe2000d741270 */
[----:B------:R-:W1:Y:S01]  /*caf00*/  LDCU UR14, c[0x0][0x398] ;  /* 0x00007300ff0e77ac */ /* 0x000e620008000800 */
[----:B------:R-:W-:-:S02]  /*caf10*/  PRMT R0, R40, 0x7772, RZ ;  /* 0x0000777228007816 */ /* 0x000fc400000000ff */
[----:B------:R-:W-:Y:S01]  /*caf20*/  ISETP.LT.AND P5, PT, R15, UR13, !P3 ;  /* 0x0000000d0f007c0c */ /* 0x000fe2000dfa1270 */
[----:B------:R-:W0:Y:S01]  /*caf30*/  LDCU UR13, c[0x0][0x398] ;  /* 0x00007300ff0d77ac */ /* 0x000e220008000800 */
[----:B------:R-:W0:Y:S01]  /*caf40*/  LDCU UR9, c[0x0][0x39c] ;  /* 0x00007380ff0977ac */ /* 0x000e220008000800 */
[----:B------:R-:W0:Y:S01]  /*caf50*/  LDCU UR12, c[0x0][0x39c] ;  /* 0x00007380ff0c77ac */ /* 0x000e220008000800 */
[----:B----4-:R4:W-:Y:S04]  /*caf60*/  @P4 STG.E.U8 desc[UR36][R34.64], R6 ;  /* 0x0000000622004986 */ /* 0x0109e8000c101124 */
[----:B--2---:R2:W-:Y:S01]  /*caf70*/  @P6 STG.E.U8 desc[UR36][R54.64], R0 ;  /* 0x0000000036006986 */ /* 0x0045e2000c101124 */
[----:B------:R-:W-:Y:S01]  /*caf80*/  ISETP.LT.AND P6, PT, R11, UR15, !P3 ;  /* 0x0000000f0b007c0c */ /* 0x000fe2000dfc1270 */
[----:B------:R-:W0:Y:S02]  /*caf90*/  LDCU UR15, c[0x0][0x398] ;  /* 0x00007300ff0f77ac */ /* 0x000e240008000800 */
[----:B----4-:R-:W4:Y:S01]  /*cafa0*/  LDL.LU.64 R34, [R1+0x460] ;  /* 0x0004600001227983 */ /* 0x010f220000300a00 */
[----:B--2---:R-:W-:-:S03]  /*cafb0*/  PRMT R0, R40, 0x7773, RZ ;  /* 0x0000777328007816 */ /* 0x004fc600000000ff */
[----:B------:R-:W2:Y:S04]  /*cafc0*/  LDL.LU.64 R54, [R1+0x458] ;  /* 0x0004580001367983 */ /* 0x000ea80000300a00 */
[----:B---3--:R3:W-:Y:S01]  /*cafd0*/  @P2 STG.E.U8 desc[UR36][R36.64], R0 ;  /* 0x0000000024002986 */ /* 0x0087e2000c101124 */
[----:B------:R-:W-:Y:S02]  /*cafe0*/  ISETP.LT.AND P4, PT, R38, UR17, !P3 ;  /* 0x0000001126007c0c */ /* 0x000fe4000df81270 */
[C---:B------:R-:W-:Y:S02]  /*caff0*/  PRMT R6, R18.reuse, 0x7770, RZ ;  /* 0x0000777012067816 */ /* 0x040fe400000000ff */
[----:B---3--:R-:W-:-:S03]  /*cb000*/  PRMT R0, R18, 0x7771, RZ ;  /* 0x0000777112007816 */ /* 0x008fc600000000ff */
[----:B------:R3:W-:Y:S04]  /*cb010*/  @P5 STG.E.U8 desc[UR36][R32.64], R6 ;  /* 0x0000000620005986 */ /* 0x0007e8000c101124 */
[----:B------:R-:W-:Y:S01]  /*cb020*/  @P6 STG.E.U8 desc[UR36][R52.64], R0 ;  /* 0x0000000034006986 */ /* 0x000fe2000c101124 */
[----:B---3--:R-:W-:-:S03]  /*cb030*/  PRMT R6, R18, 0x7772, RZ ;  /* 0x0000777212067816 */ /* 0x008fc600000000ff */
[----:B------:R-:W3:Y:S04]  /*cb040*/  LDL.LU.64 R32, [R1+0x4b0] ;  /* 0x0004b00001207983 */ /* 0x000ee80000300a00 */
[----:B------:R0:W-:Y:S04]  /*cb050*/  @P4 STG.E.U8 desc[UR36][R24.64], R6 ;  /* 0x0000000618004986 */ /* 0x0001e8000c101124 */
[----:B0-----:R-:W3:Y:S04]  /*cb060*/  LDL.LU.64 R24, [R1+0x4e0] ;  /* 0x0004e00001187983 */ /* 0x001ee80000300a00 */
[----:B------:R-:W3:Y:S01]  /*cb070*/  LDL.LU.64 R52, [R1+0x4d8] ;  /* 0x0004d80001347983 */ /* 0x000ee20000300a00 */
[----:B-1----:R-:W-:Y:S01]  /*cb080*/  ISETP.LT.AND P5, PT, R20, UR14, !P3 ;  /* 0x0000000e14007c0c */ /* 0x002fe2000dfa1270 */
[----:B------:R-:W0:Y:S01]  /*cb090*/  LDCU UR14, c[0x0][0x398] ;  /* 0x00007300ff0e77ac */ /* 0x000e220008000800 */
[----:B------:R-:W-:Y:S01]  /*cb0a0*/  ISETP.LT.AND P6, PT, R21, UR13, !P3 ;  /* 0x0000000d15007c0c */ /* 0x000fe2000dfc1270 */
[----:B------:R-:W-:Y:S01]  /*cb0b0*/  VIADD R0, R14, 0x26 ;  /* 0x000000260e007836 */ /* 0x000fe20000000000 */
[----:B------:R-:W-:Y:S01]  /*cb0c0*/  ISETP.LT.AND P4, PT, R48, UR15, !P3 ;  /* 0x0000000f30007c0c */ /* 0x000fe2000df81270 */
[----:B------:R-:W3:Y:S01]  /*cb0d0*/  LDL.LU.64 R36, [R1+0x558] ;  /* 0x0005580001247983 */ /* 0x000ee20000300a00 */
[----:B------:R-:W-:Y:S01]  /*cb0e0*/  PRMT R18, R18, 0x7773, RZ ;  /* 0x0000777312127816 */ /* 0x000fe200000000ff */
[----:B------:R-:W1:Y:S01]  /*cb0f0*/  LDCU UR13, c[0x0][0x398] ;  /* 0x00007300ff0d77ac */ /* 0x000e620008000800 */
[----:B------:R-:W-:-:S02]  /*cb100*/  ISETP.GE.AND P2, PT, R0, UR4, PT ;  /* 0x0000000400007c0c */ /* 0x000fc4000bf46270 */
[C---:B------:R-:W-:Y:S01]  /*cb110*/  PRMT R0, R41.reuse, 0x7770, RZ ;  /* 0x0000777029007816 */ /* 0x040fe200000000ff */
[----:B------:R-:W1:Y:S01]  /*cb120*/  LDCU UR4, c[0x0][0x398] ;  /* 0x00007300ff0477ac */ /* 0x000e620008000800 */
[----:B------:R-:W-:Y:S01]  /*cb130*/  PRMT R6, R41, 0x7771, RZ ;  /* 0x0000777129067816 */ /* 0x000fe200000000ff */
[----:B------:R1:W-:Y:S01]  /*cb140*/  @P5 STG.E.U8 desc[UR36][R22.64], R18 ;  /* 0x0000001216005986 */ /* 0x0003e2000c101124 */
[----:B------:R-:W-:Y:S01]  /*cb150*/  ISETP.LT.AND P5, PT, R56, UR16, !P3 ;  /* 0x0000001038007c0c */ /* 0x000fe2000dfa1270 */
[----:B------:R-:W2:Y:S01]  /*cb160*/  LDCU UR15, c[0x0][0x398] ;  /* 0x00007300ff0f77ac */ /* 0x000ea20008000800 */
[----:B0-----:R-:W-:Y:S01]  /*cb170*/  ISETP.LT.AND P3, PT, R49, UR14, !P3 ;  /* 0x0000000e31007c0c */ /* 0x001fe2000df61270 */
[----:B------:R-:W0:Y:S01]  /*cb180*/  LDCU UR16, c[0x0][0x398] ;  /* 0x00007300ff1077ac */ /* 0x000e220008000800 */
[----:B------:R-:W0:Y:S01]  /*cb190*/  LDCU UR14, c[0x0][0x398] ;  /* 0x00007300ff0e77ac */ /* 0x000e220008000800 */
[----:B-1----:R-:W3:Y:S04]  /*cb1a0*/  LDL.LU.64 R22, [R1+0x550] ;  /* 0x0005500001167983 */ /* 0x002ee80000300a00 */
[----:B----4-:R1:W-:Y:S04]  /*cb1b0*/  @P6 STG.E.U8 desc[UR36][R34.64], R0 ;  /* 0x0000000022006986 */ /* 0x0103e8000c101124 */
[----:B--2---:R2:W-:Y:S01]  /*cb1c0*/  @P4 STG.E.U8 desc[UR36][R54.64], R6 ;  /* 0x0000000636004986 */ /* 0x0045e2000c101124 */
[----:B-1----:R-:W-:-:S03]  /*cb1d0*/  VIADD R0, R14, 0x27 ;  /* 0x000000270e007836 */ /* 0x002fc60000000000 */
[----:B--2---:R-:W2:Y:S01]  /*cb1e0*/  LDL.LU.64 R54, [R1+0x528] ;  /* 0x0005280001367983 */ /* 0x004ea20000300a00 */
[C---:B------:R-:W-:Y:S02]  /*cb1f0*/  PRMT R6, R41.reuse, 0x7772, RZ ;  /* 0x0000777229067816 */ /* 0x040fe400000000ff */
[----:B------:R-:W-:Y:S01]  /*cb200*/  ISETP.GE.AND P4, PT, R0, UR7, PT ;  /* 0x0000000700007c0c */ /* 0x000fe2000bf86270 */
[----:B------:R-:W4:Y:S01]  /*cb210*/  LDL.LU R16, [R1+0x12c] ;  /* 0x00012c0001107983 */ /* 0x000f220000300800 */
[----:B------:R-:W-:Y:S01]  /*cb220*/  PRMT R0, R41, 0x7773, RZ ;  /* 0x0000777329007816 */ /* 0x000fe200000000ff */
[----:B------:R-:W1:Y:S02]  /*cb230*/  LDCU UR7, c[0x0][0x398] ;  /* 0x00007300ff0777ac */ /* 0x000e640008000800 */
[----:B------:R-:W4:Y:S01]  /*cb240*/  LDL.LU.64 R40, [R1+0x5d8] ;  /* 0x0005d80001287983 */ /* 0x000f220000300a00 */
[----:B------:R-:W-:Y:S01]  /*cb250*/  ISETP.LT.AND P6, PT, R15, UR13, !P2 ;  /* 0x0000000d0f007c0c */ /* 0x000fe2000d7c1270 */
[----:B------:R-:W0:Y:S02]  /*cb260*/  LDCU UR13, c[0x0][0x398] ;  /* 0x00007300ff0d77ac */ /* 0x000e240008000800 */
[----:B---3--:R-:W-:Y:S04]  /*cb270*/  @P5 STG.E.U8 desc[UR36][R32.64], R6 ;  /* 0x0000000620005986 */ /* 0x008fe8000c101124 */
[----:B------:R3:W-:Y:S04]  /*cb280*/  @P3 STG.E.U8 desc[UR36][R24.64], R0 ;  /* 0x0000000018003986 */ /* 0x0007e8000c101124 */
[----:B---3--:R-:W3:Y:S04]  /*cb290*/  LDL.LU.64 R24, [R1+0x5d0] ;  /* 0x0005d00001187983 */ /* 0x008ee80000300a00 */
[----:B------:R-:W3:Y:S01]  /*cb2a0*/  LDL.LU.64 R34, [R1+0x5c8] ;  /* 0x0005c80001227983 */ /* 0x000ee20000300a00 */
[----:B------:R-:W-:-:S03]  /*cb2b0*/  PRMT R6, R39, 0x7770, RZ ;  /* 0x0000777027067816 */ /* 0x000fc600000000ff */
[----:B------:R-:W3:Y:S04]  /*cb2c0*/  LDL.LU.64 R32, [R1+0x5a0] ;  /* 0x0005a00001207983 */ /* 0x000ee80000300a00 */
[----:B------:R0:W-:Y:S04]  /*cb2d0*/  @P6 STG.E.U8 desc[UR36][R52.64], R6 ;  /* 0x0000000634006986 */ /* 0x0001e8000c101124 */
[----:B0-----:R-:W3:Y:S01]  /*cb2e0*/  LDL.LU.64 R52, [R1+0x608] ;  /* 0x0006080001347983 */ /* 0x001ee20000300a00 */
[----:B------:R-:W-:Y:S01]  /*cb2f0*/  ISETP.LT.AND P5, PT, R11, UR4, !P2 ;  /* 0x000000040b007c0c */ /* 0x000fe2000d7a1270 */
[----:B------:R-:W0:Y:S01]  /*cb300*/  LDCU UR4, c[0x0][0x398] ;  /* 0x00007300ff0477ac */ /* 0x000e220008000800 */
[----:B------:R-:W-:-:S02]  /*cb310*/  ISETP.LT.AND P3, PT, R38, UR15, !P2 ;  /* 0x0000000f26007c0c */ /* 0x000fc4000d761270 */
[----:B------:R-:W-:Y:S01]  /*cb320*/  ISETP.LT.AND P6, PT, R20, UR16, !P2 ;  /* 0x0000001014007c0c */ /* 0x000fe2000d7c1270 */
[----:B------:R-:W0:Y:S01]  /*cb330*/  LDCU UR15, c[0x0][0x398] ;  /* 0x00007300ff0f77ac */ /* 0x000e220008000800 */
[C---:B------:R-:W-:Y:S02]  /*cb340*/  PRMT R6, R39.reuse, 0x7771, RZ ;  /* 0x0000777127067816 */ /* 0x040fe400000000ff */
[C---:B------:R-:W-:Y:S01]  /*cb350*/  PRMT R0, R39.reuse, 0x7772, RZ ;  /* 0x0000777227007816 */ /* 0x040fe200000000ff */
[----:B------:R-:W0:Y:S01]  /*cb360*/  LDCU UR16, c[0x0][0x398] ;  /* 0x00007300ff1077ac */ /* 0x000e220008000800 */
[----:B------:R-:W-:-:S03]  /*cb370*/  PRMT R39, R39, 0x7773, RZ ;  /* 0x0000777327277816 */ /* 0x000fc600000000ff */
[----:B------:R0:W-:Y:S01]  /*cb380*/  @P5 STG.E.U8 desc[UR36][R36.64], R6 ;  /* 0x0000000624005986 */ /* 0x0001e2000c101124 */
[----:B------:R-:W-:Y:S01]  /*cb390*/  ISETP.LT.AND P5, PT, R21, UR14, !P2 ;  /* 0x0000000e15007c0c */ /* 0x000fe2000d7a1270 */
[----:B------:R-:W0:Y:S02]  /*cb3a0*/  LDCU UR14, c[0x0][0x398] ;  /* 0x00007300ff0e77ac */ /* 0x000e240008000800 */
[----:B------:R0:W-:Y:S01]  /*cb3b0*/  @P3 STG.E.U8 desc[UR36][R22.64], R0 ;  /* 0x0000000016003986 */ /* 0x0001e2000c101124 */
[----:B-1----:R-:W-:Y:S01]  /*cb3c0*/  ISETP.LT.AND P3, PT, R48, UR7, !P2 ;  /* 0x0000000730007c0c */ /* 0x002fe2000d761270 */
[----:B------:R-:W1:Y:S02]  /*cb3d0*/  LDCU UR7, c[0x0][0x398] ;  /* 0x00007300ff0777ac */ /* 0x000e640008000800 */
[----:B--2---:R2:W-:Y:S01]  /*cb3e0*/  @P6 STG.E.U8 desc[UR36][R54.64], R39 ;  /* 0x0000002736006986 */ /* 0x0045e2000c101124 */
[----:B------:R-:W-:Y:S01]  /*cb3f0*/  ISETP.LT.AND P6, PT, R56, UR13, !P2 ;  /* 0x0000000d38007c0c */ /* 0x000fe2000d7c1270 */
[----:B------:R-:W1:Y:S01]  /*cb400*/  LDCU UR13, c[0x0][0x398] ;  /* 0x00007300ff0d77ac */ /* 0x000e620008000800 */
[----:B----4-:R-:W-:-:S02]  /*cb410*/  PRMT R7, R16, 0x7770, RZ ;  /* 0x0000777010077816 */ /* 0x010fc400000000ff */
[C---:B0-----:R-:W-:Y:S02]  /*cb420*/  PRMT R6, R16.reuse, 0x7771, RZ ;  /* 0x0000777110067816 */ /* 0x041fe400000000ff */
[----:B------:R-:W-:Y:S01]  /*cb430*/  PRMT R0, R16, 0x7772, RZ ;  /* 0x0000777210007816 */ /* 0x000fe200000000ff */
[----:B--2---:R-:W2:Y:S04]  /*cb440*/  LDL.LU.64 R54, [R1+0x680] ;  /* 0x0006800001367983 */ /* 0x004ea80000300a00 */
[----:B------:R-:W4:Y:S04]  /*cb450*/  LDL.LU.64 R36, [R1+0x678] ;  /* 0x0006780001247983 */ /* 0x000f280000300a00 */
[----:B------:R-:W4:Y:S04]  /*cb460*/  LDL.LU.64 R22, [R1+0x650] ;  /* 0x0006500001167983 */ /* 0x000f280000300a00 */
[----:B------:R0:W-:Y:S04]  /*cb470*/  @P5 STG.E.U8 desc[UR36][R40.64], R7 ;  /* 0x0000000728005986 */ /* 0x0001e8000c101124 */
[----:B0-----:R-:W4:Y:S01]  /*cb480*/  LDL.LU.64 R40, [R1+0x44a0] ;  /* 0x0044a00001287983 */ /* 0x001f220000300a00 */
[----:B------:R-:W-:Y:S01]  /*cb490*/  ISETP.LT.AND P2, PT, R49, UR4, !P2 ;  /* 0x0000000431007c0c */ /* 0x000fe2000d741270 */
[----:B------:R-:W0:Y:S01]  /*cb4a0*/  LDCU UR4, c[0x0][0x39c] ;  /* 0x00007380ff0477ac */ /* 0x000e220008000800 */
[----:B------:R-:W-:-:S02]  /*cb4b0*/  ISETP.LT.AND P5, PT, R15, UR15, !P4 ;  /* 0x0000000f0f007c0c */ /* 0x000fc4000e7a1270 */
[----:B------:R-:W-:Y:S01]  /*cb4c0*/  PRMT R16, R16, 0x7773, RZ ;  /* 0x0000777310107816 */ /* 0x000fe200000000ff */
[----:B------:R-:W0:Y:S01]  /*cb4d0*/  LDCU UR15, c[0x0][0x398] ;  /* 0x00007300ff0f77ac */ /* 0x000e220008000800 */
[----:B---3--:R3:W-:Y:S04]  /*cb4e0*/  @P3 STG.E.U8 desc[UR36][R24.64], R6 ;  /* 0x0000000618003986 */ /* 0x0087e8000c101124 */
[----:B------:R0:W-:Y:S04]  /*cb4f0*/  @P6 STG.E.U8 desc[UR36][R34.64], R0 ;  /* 0x0000000022006986 */ /* 0x0001e8000c101124 */
[----:B---3--:R-:W3:Y:S04]  /*cb500*/  LDL.LU.64 R24, [R1+0x4498] ;  /* 0x0044980001187983 */ /* 0x008ee80000300a00 */
[----:B0-----:R-:W3:Y:S01]  /*cb510*/  LDL.LU R34, [R1+0x11c] ;  /* 0x00011c0001227983 */ /* 0x001ee20000300800 */
[----:B------:R-:W-:-:S03]  /*cb520*/  PRMT R0, R19, 0x7770, RZ ;  /* 0x0000777013007816 */ /* 0x000fc600000000ff */
[----:B------:R0:W-:Y:S04]  /*cb530*/  @P2 STG.E.U8 desc[UR36][R32.64], R16 ;  /* 0x0000001020002986 */ /* 0x0001e8000c101124 */
[----:B------:R1:W-:Y:S04]  /*cb540*/  @P5 STG.E.U8 desc[UR36][R52.64], R0 ;  /* 0x0000000034005986 */ /* 0x0003e8000c101124 */
[----:B0-----:R-:W3:Y:S04]  /*cb550*/  LDL.LU.64 R32, [R1+0x700] ;  /* 0x0007000001207983 */ /* 0x001ee80000300a00 */
[----:B-1----:R-:W3:Y:S01]  /*cb560*/  LDL.LU.64 R52, [R1+0x6f8] ;  /* 0x0006f80001347983 */ /* 0x002ee20000300a00 */
[----:B------:R-:W-:Y:S01]  /*cb570*/  ISETP.LT.AND P3, PT, R11, UR16, !P4 ;  /* 0x000000100b007c0c */ /* 0x000fe2000e761270 */
[----:B------:R-:W-:Y:S01]  /*cb580*/  VIADD R6, R14, 0x28 ;  /* 0x000000280e067836 */ /* 0x000fe20000000000 */
[----:B------:R-:W-:Y:S01]  /*cb590*/  ISETP.LT.AND P6, PT, R38, UR14, !P4 ;  /* 0x0000000e26007c0c */ /* 0x000fe2000e7c1270 */
[----:B------:R-:W0:Y:S03]  /*cb5a0*/  LDCU UR14, c[0x0][0x398] ;  /* 0x00007300ff0e77ac */ /* 0x000e260008000800 */
[----:B------:R-:W-:Y:S01]  /*cb5b0*/  ISETP.GE.AND P2, PT, R6, UR5, PT ;  /* 0x0000000506007c0c */ /* 0x000fe2000bf46270 */
[----:B------:R-:W1:Y:S01]  /*cb5c0*/  LDCU UR5, c[0x0][0x398] ;  /* 0x00007300ff0577ac */ /* 0x000e620008000800 */
[----:B------:R-:W-:-:S02]  /*cb5d0*/  PRMT R6, R19, 0x7771, RZ ;  /* 0x0000777113067816 */ /* 0x000fc400000000ff */
[----:B------:R-:W-:Y:S01]  /*cb5e0*/  ISETP.LT.AND P5, PT, R20, UR7, !P4 ;  /* 0x0000000714007c0c */ /* 0x000fe2000e7a1270 */
[----:B------:R-:W0:Y:S01]  /*cb5f0*/  LDCU UR7, c[0x0][0x398] ;  /* 0x00007300ff0777ac */ /* 0x000e220008000800 */
[C---:B------:R-:W-:Y:S02]  /*cb600*/  PRMT R0, R19.reuse, 0x7772, RZ ;  /* 0x0000777213007816 */ /* 0x040fe400000000ff */
[----:B------:R-:W-:Y:S01]  /*cb610*/  PRMT R19, R19, 0x7773, RZ ;  /* 0x0000777313137816 */ /* 0x000fe200000000ff */
[----:B------:R-:W0:Y:S01]  /*cb620*/  LDCU UR16, c[0x0][0x398] ;  /* 0x00007300ff1077ac */ /* 0x000e220008000800 */
[----:B--2---:R2:W-:Y:S01]  /*cb630*/  @P3 STG.E.U8 desc[UR36][R54.64], R6 ;  /* 0x0000000636003986 */ /* 0x0045e2000c101124 */
[----:B------:R-:W-:Y:S01]  /*cb640*/  ISETP.LT.AND P3, PT, R21, UR13, !P4 ;  /* 0x0000000d15007c0c */ /* 0x000fe2000e761270 */
[----:B------:R-:W0:Y:S02]  /*cb650*/  LDCU UR13, c[0x0][0x398] ;  /* 0x00007300ff0d77ac */ /* 0x000e240008000800 */
[----:B----4-:R-:W-:Y:S04]  /*cb660*/  @P6 STG.E.U8 desc[UR36][R36.64], R0 ;  /* 0x0000000024006986 */ /* 0x010fe8000c101124 */
[----:B------:R4:W-:Y:S04]  /*cb670*/  @P5 STG.E.U8 desc[UR36][R22.64], R19 ;  /* 0x0000001316005986 */ /* 0x0009e8000c101124 */
[----:B--2---:R-:W2:Y:S04]  /*cb680*/  LDL.LU.64 R54, [R1+0x6e8] ;  /* 0x0006e80001367983 */ /* 0x004ea80000300a00 */
[----:B----4-:R-:W4:Y:S04]  /*cb690*/  LDL.LU.64 R18, [R1+0x6f0] ;  /* 0x0006f00001127983 */ /* 0x010f280000300a00 */
[----:B------:R-:W2:Y:S04]  /*cb6a0*/  LDL.LU.64 R36, [R1+0x758] ;  /* 0x0007580001247983 */ /* 0x000ea80000300a00 */
[----:B------:R-:W2:Y:S01]  /*cb6b0*/  LDL.LU.64 R22, [R1+0x750] ;  /* 0x0007500001167983 */ /* 0x000ea20000300a00 */
[----:B------:R-:W-:Y:S01]  /*cb6c0*/  ISETP.LT.AND P5, PT, R48, UR15, !P4 ;  /* 0x0000000f30007c0c */ /* 0x000fe2000e7a1270 */
[----:B------:R-:W1:Y:S01]  /*cb6d0*/  LDCU UR15, c[0x0][0x398] ;  /* 0x00007300ff0f77ac */ /* 0x000e620008000800 */
[----:B0-----:R-:W-:-:S02]  /*cb6e0*/  ISETP.LT.AND P6, PT, R56, UR14, !P4 ;  /* 0x0000000e38007c0c */ /* 0x001fc4000e7c1270 */
[C---:B---3--:R-:W-:Y:S01]  /*cb6f0*/  PRMT R7, R34.reuse, 0x7770, RZ ;  /* 0x0000777022077816 */ /* 0x048fe200000000ff */
[----:B------:R-:W0:Y:S04]  /*cb700*/  LDCU UR14, c[0x0][0x398] ;  /* 0x00007300ff0e77ac */ /* 0x000e280008000800 */
[----:B------:R3:W-:Y:S04]  /*cb710*/  @P3 STG.E.U8 desc[UR36][R24.64], R7 ;  /* 0x0000000718003986 */ /* 0x0007e8000c101124 */
[----:B---3--:R-:W3:Y:S01]  /*cb720*/  LDL.LU.64 R24, [R1+0x4490] ;  /* 0x0044900001187983 */ /* 0x008ee20000300a00 */
[----:B------:R-:W-:-:S02]  /*cb730*/  PRMT R6, R34, 0x7771, RZ ;  /* 0x0000777122067816 */ /* 0x000fc400000000ff */
[C---:B------:R-:W-:Y:S02]  /*cb740*/  PRMT R0, R34.reuse, 0x7772, RZ ;  /* 0x0000777222007816 */ /* 0x040fe400000000ff */
[----:B------:R-:W-:Y:S01]  /*cb750*/  PRMT R16, R34, 0x7773, RZ ;  /* 0x0000777322107816 */ /* 0x000fe200000000ff */
[----:B------:R0:W-:Y:S04]  /*cb760*/  @P5 STG.E.U8 desc[UR36][R32.64], R6 ;  /* 0x0000000620005986 */ /* 0x0001e8000c101124 */
[----:B------:R-:W2:Y:S04]  /*cb770*/  LDL.LU.64 R34, [R1+0x780] ;  /* 0x0007800001227983 */ /* 0x000ea80000300a00 */
[----:B------:R1:W-:Y:S04]  /*cb780*/  @P6 STG.E.U8 desc[UR36][R52.64], R0 ;  /* 0x0000000034006986 */ /* 0x0003e8000c101124 */
[----:B0-----:R-:W2:Y:S04]  /*cb790*/  LDL.LU.64 R32, [R1+0x7d8] ;  /* 0x0007d80001207983 */ /* 0x001ea80000300a00 */
[----:B-1----:R-:W2:Y:S01]  /*cb7a0*/  LDL.LU R53, [R1+0x100] ;  /* 0x0001000001357983 */ /* 0x002ea20000300800 */
[----:B------:R-:W-:Y:S01]  /*cb7b0*/  ISETP.LT.AND P4, PT, R49, UR5, !P4 ;  /* 0x0000000531007c0c */ /* 0x000fe2000e781270 */
[----:B------:R-:W0:Y:S01]  /*cb7c0*/  LDCU UR5, c[0x0][0x398] ;  /* 0x00007300ff0577ac */ /* 0x000e220008000800 */
[----:B------:R-:W-:Y:S01]  /*cb7d0*/  ISETP.LT.AND P3, PT, R15, UR7, !P2 ;  /* 0x000000070f007c0c */ /* 0x000fe2000d761270 */
[----:B------:R-:W1:Y:S01]  /*cb7e0*/  LDCU UR7, c[0x0][0x398] ;  /* 0x00007300ff0777ac */ /* 0x000e620008000800 */
[----:B------:R-:W-:-:S02]  /*cb7f0*/  ISETP.LT.AND P6, PT, R11, UR13, !P2 ;  /* 0x0000000d0b007c0c */ /* 0x000fc4000d7c1270 */
[----:B------:R-:W-:Y:S01]  /*cb800*/  ISETP.LT.AND P5, PT, R38, UR15, !P2 ;  /* 0x0000000f26007c0c */ /* 0x000fe2000d7a1270 */
[----:B------:R-:W0:Y:S01]  /*cb810*/  LDCU UR13, c[0x0][0x398] ;  /* 0x00007300ff0d77ac */ /* 0x000e220008000800 */
[----:B------:R-:W0:Y:S05]  /*cb820*/  LDCU UR15, c[0x0][0x398] ;  /* 0x00007300ff0f77ac */ /* 0x000e2a0008000800 */
[----:B----4-:R4:W-:Y:S01]  /*cb830*/  @P4 STG.E.U8 desc[UR36][R18.64], R16 ;  /* 0x0000001012004986 */ /* 0x0109e2000c101124 */
[----:B------:R-:W-:Y:S01]  /*cb840*/  ISETP.LT.AND P4, PT, R20, UR14, !P2 ;  /* 0x0000000e14007c0c */ /* 0x000fe2000d781270 */
[----:B------:R-:W0:Y:S02]  /*cb850*/  LDCU UR14, c[0x0][0x398] ;  /* 0x00007300ff0e77ac */ /* 0x000e240008000800 */
[----:B----4-:R-:W4:Y:S01]  /*cb860*/  LDL.LU.64 R18, [R1+0x828] ;  /* 0x0008280001127983 */ /* 0x010f220000300a00 */
[----:B---3--:R-:W-:-:S02]  /*cb870*/  PRMT R0, R24, 0x7770, RZ ;  /* 0x0000777018007816 */ /* 0x008fc400000000ff */
[----:B------:R-:W-:-:S03]  /*cb880*/  PRMT R6, R24, 0x7772, RZ ;  /* 0x0000777218067816 */ /* 0x000fc600000000ff */
[----:B--2---:R2:W-:Y:S02]  /*cb890*/  @P3 STG.E.U8 desc[UR36][R54.64], R0 ;  /* 0x0000000036003986 */ /* 0x0045e4000c101124 */
[----:B--2---:R-:W-:Y:S02]  /*cb8a0*/  PRMT R0, R24, 0x7771, RZ ;  /* 0x0000777118007816 */ /* 0x004fe400000000ff */
[----:B------:R-:W2:Y:S04]  /*cb8b0*/  LDL.LU.64 R54, [R1+0x800] ;  /* 0x0008000001367983 */ /* 0x000ea80000300a00 */
[----:B------:R3:W-:Y:S01]  /*cb8c0*/  @P6 STG.E.U8 desc[UR36][R36.64], R0 ;  /* 0x0000000024006986 */ /* 0x0007e2000c101124 */
[----:B-1----:R-:W-:Y:S01]  /*cb8d0*/  ISETP.LT.AND P6, PT, R48, UR7, !P2 ;  /* 0x0000000730007c0c */ /* 0x002fe2000d7c1270 */
[----:B------:R-:W1:Y:S02]  /*cb8e0*/  LDCU UR7, c[0x0][0x398] ;  /* 0x00007300ff0777ac */ /* 0x000e640008000800 */
[----:B------:R1:W-:Y:S01]  /*cb8f0*/  @P5 STG.E.U8 desc[UR36][R22.64], R6 ;  /* 0x0000000616005986 */ /* 0x0003e2000c101124 */
[----:B0-----:R-:W-:Y:S01]  /*cb900*/  ISETP.LT.AND P5, PT, R21, UR5, !P2 ;  /* 0x0000000515007c0c */ /* 0x001fe2000d7a1270 */
[----:B------:R-:W0:Y:S01]  /*cb910*/  LDCU UR5, c[0x0][0x398] ;  /* 0x00007300ff0577ac */ /* 0x000e220008000800 */
[----:B------:R-:W-:Y:S01]  /*cb920*/  PRMT R24, R24, 0x7773, RZ ;  /* 0x0000777318187816 */ /* 0x000fe200000000ff */
[----:B------:R-:W2:Y:S01]  /*cb930*/  LDL.LU.64 R16, [R1+0x858] ;  /* 0x0008580001107983 */ /* 0x000ea20000300a00 */
[----:B---3--:R-:W-:-:S03]  /*cb940*/  VIADD R0, R14, 0x29 ;  /* 0x000000290e007836 */ /* 0x008fc60000000000 */
[----:B------:R-:W3:Y:S02]  /*cb950*/  LDL.LU.64 R36, [R1+0x850] ;  /* 0x0008500001247983 */ /* 0x000ee40000300a00 */
[----:B------:R-:W-:Y:S02]  /*cb960*/  ISETP.GE.AND P3, PT, R0, UR6, PT ;  /* 0x0000000600007c0c */ /* 0x000fe4000bf66270 */
[C---:B-1----:R-:W-:Y:S01]  /*cb970*/  PRMT R6, R53.reuse, 0x7771, RZ ;  /* 0x0000777135067816 */ /* 0x042fe200000000ff */
[----:B------:R1:W-:Y:S01]  /*cb980*/  @P4 STG.E.U8 desc[UR36][R34.64], R24 ;  /* 0x0000001822004986 */ /* 0x0003e2000c101124 */
[----:B------:R-:W-:Y:S01]  /*cb990*/  PRMT R0, R53, 0x7770, RZ ;  /* 0x0000777035007816 */ /* 0x000fe200000000ff */
[----:B------:R-:W0:Y:S02]  /*cb9a0*/  LDCU UR6, c[0x0][0x398] ;  /* 0x00007300ff0677ac */ /* 0x000e240008000800 */
[----:B------:R-:W3:Y:S04]  /*cb9b0*/  LDL.LU.64 R22, [R1+0x8a8] ;  /* 0x0008a80001167983 */ /* 0x000ee80000300a00 */
[----:B------:R-:W-:Y:S04]  /*cb9c0*/  @P5 STG.E.U8 desc[UR36][R32.64], R0 ;  /* 0x0000000020005986 */ /* 0x000fe8000c101124 */
[----:B-1----:R-:W3:Y:S04]  /*cb9d0*/  LDL.LU.64 R34, [R1+0x880] ;  /* 0x0008800001227983 */ /* 0x002ee80000300a00 */
[----:B------:R-:W3:Y:S04]  /*cb9e0*/  LDL.LU R52, [R1+0xe0] ;  /* 0x0000e00001347983 */ /* 0x000ee80000300800 */
[----:B------:R1:W-:Y:S04]  /*cb9f0*/  @P6 STG.E.U8 desc[UR36][R40.64], R6 ;  /* 0x0000000628006986 */ /* 0x0003e8000c101124 */
[----:B-1----:R-:W3:Y:S04]  /*cba00*/  LDL.LU.64 R40, [R1+0x4488] ;  /* 0x0044880001287983 */ /* 0x002ee80000300a00 */
[----:B------:R-:W3:Y:S01]  /*cba10*/  LDL.LU.64 R32, [R1+0x8d0] ;  /* 0x0008d00001207983 */ /* 0x000ee20000300a00 */
[----:B------:R-:W-:Y:S01]  /*cba20*/  ISETP.LT.AND P4, PT, R56, UR13, !P2 ;  /* 0x0000000d38007c0c */ /* 0x000fe2000d781270 */
[----:B------:R-:W1:Y:S01]  /*cba30*/  LDCU UR13, c[0x0][0x398] ;  /* 0x00007300ff0d77ac */ /* 0x000e620008000800 */
[----:B------:R-:W-:-:S02]  /*cba40*/  ISETP.LT.AND P2, PT, R49, UR15, !P2 ;  /* 0x0000000f31007c0c */ /* 0x000fc4000d741270 */
[----:B------:R-:W-:Y:S01]  /*cba50*/  ISETP.LT.AND P6, PT, R15, UR14, !P3 ;  /* 0x0000000e0f007c0c */ /* 0x000fe2000dfc1270 */
[----:B------:R-:W0:Y:S01]  /*cba60*/  LDCU UR14, c[0x0][0x398] ;  /* 0x00007300ff0e77ac */ /* 0x000e220008000800 */
[----:B------:R-:W-:Y:S02]  /*cba70*/  ISETP.LT.AND P5, PT, R11, UR16, !P3 ;  /* 0x000000100b007c0c */ /* 0x000fe4000dfa1270 */
[C---:B------:R-:W-:Y:S01]  /*cba80*/  PRMT R0, R53.reuse, 0x7772, RZ ;  /* 0x0000777235007816 */ /* 0x040fe200000000ff */
[----:B------:R-:W0:Y:S01]  /*cba90*/  LDCU UR15, c[0x0][0x398] ;  /* 0x00007300ff0f77ac */ /* 0x000e220008000800 */
[----:B------:R-:W-:-:S03]  /*cbaa0*/  PRMT R6, R53, 0x7773, RZ ;  /* 0x0000777335067816 */ /* 0x000fc600000000ff */
[----:B----4-:R4:W-:Y:S01]  /*cbab0*/  @P4 STG.E.U8 desc[UR36][R18.64], R0 ;  /* 0x0000000012004986 */ /* 0x0109e2000c101124 */
[----:B0-----:R-:W-:Y:S01]  /*cbac0*/  ISETP.LT.AND P4, PT, R38, UR5, !P3 ;  /* 0x0000000526007c0c */ /* 0x001fe2000df81270 */
[----:B------:R-:W0:Y:S02]  /*cbad0*/  LDCU UR5, c[0x0][0x398] ;  /* 0x00007300ff0577ac */ /* 0x000e240008000800 */
[----:B----4-:R-:W4:Y:S04]  /*cbae0*/  LDL.LU.64 R18, [R1+0x920] ;  /* 0x0009200001127983 */ /* 0x010f280000300a00 */
[----:B--2---:R2:W-:Y:S01]  /*cbaf0*/  @P2 STG.E.U8 desc[UR36][R54.64], R6 ;  /* 0x0000000636002986 */ /* 0x0045e2000c101124 */
[----:B------:R-:W-:Y:S01]  /*cbb00*/  ISETP.LT.AND P2, PT, R20, UR6, !P3 ;  /* 0x0000000614007c0c */ /* 0x000fe2000df41270 */
[----:B------:R-:W0:Y:S02]  /*cbb10*/  LDCU UR6, c[0x0][0x398] ;  /* 0x00007300ff0677ac */ /* 0x000e240008000800 */
[----:B--2---:R-:W2:Y:S01]  /*cbb20*/  LDL.LU.64 R54, [R1+0x918] ;  /* 0x0009180001367983 */ /* 0x004ea20000300a00 */
[----:B---3--:R-:W-:-:S02]  /*cbb30*/  PRMT R0, R40, 0x7770, RZ ;  /* 0x0000777028007816 */ /* 0x008fc400000000ff */
[----:B------:R-:W-:-:S03]  /*cbb40*/  PRMT R6, R40, 0x7771, RZ ;  /* 0x0000777128067816 */ /* 0x000fc600000000ff */
[----:B------:R3:W-:Y:S04]  /*cbb50*/  @P6 STG.E.U8 desc[UR36][R16.64], R0 ;  /* 0x0000000010006986 */ /* 0x0007e8000c101124 */
[----:B------:R0:W-:Y:S01]  /*cbb60*/  @P5 STG.E.U8 desc[UR36][R36.64], R6 ;  /* 0x0000000624005986 */ /* 0x0001e2000c101124 */
[----:B------:R-:W-:Y:S01]  /*cbb70*/  ISETP.LT.AND P5, PT, R21, UR7, !P3 ;  /* 0x0000000715007c0c */ /* 0x000fe2000dfa1270 */
[----:B------:R-:W1:Y:S01]  /*cbb80*/  LDCU UR7, c[0x0][0x398] ;  /* 0x00007300ff0777ac */ /* 0x000e620008000800 */
[C---:B---3--:R-:W-:Y:S01]  /*cbb90*/  PRMT R0, R40.reuse, 0x7772, RZ ;  /* 0x0000777228007816 */ /* 0x048fe200000000ff */
[----:B0-----:R-:W3:Y:S01]  /*cbba0*/  LDL.LU.64 R36, [R1+0x950] ;  /* 0x0009500001247983 */ /* 0x001ee20000300a00 */
[----:B------:R-:W-:Y:S02]  /*cbbb0*/  PRMT R40, R40, 0x7773, RZ ;  /* 0x0000777328287816 */ /* 0x000fe400000000ff */
[----:B------:R-:W-:Y:S01]  /*cbbc0*/  PRMT R6, R52, 0x7770, RZ ;  /* 0x0000777034067816 */ /* 0x000fe200000000ff */
[----:B------:R0:W-:Y:S04]  /*cbbd0*/  @P4 STG.E.U8 desc[UR36][R22.64], R0 ;  /* 0x0000000016004986 */ /* 0x0001e8000c101124 */
[----:B------:R1:W-:Y:S04]  /*cbbe0*/  @P2 STG.E.U8 desc[UR36][R34.64], R40 ;  /* 0x0000002822002986 */ /* 0x0003e8000c101124 */
[----:B0-----:R-:W3:Y:S04]  /*cbbf0*/  LDL.LU.64 R22, [R1+0x948] ;  /* 0x0009480001167983 */ /* 0x001ee80000300a00 */
[----:B-1----:R-:W3:Y:S04]  /*cbc00*/  LDL.LU.64 R34, [R1+0x9a0] ;  /* 0x0009a00001227983 */ /* 0x002ee80000300a00 */
[----:B------:R0:W-:Y:S04]  /*cbc10*/  @P5 STG.E.U8 desc[UR36][R32.64], R6 ;  /* 0x0000000620005986 */ /* 0x0001e8000c101124 */
[----:B0-----:R-:W3:Y:S01]  /*cbc20*/  LDL.LU.64 R32, [R1+0x998] ;  /* 0x0009980001207983 */ /* 0x001ee20000300a00 */
[----:B------:R-:W-:Y:S01]  /*cbc30*/  ISETP.LT.AND P4, PT, R48, UR13, !P3 ;  /* 0x0000000d30007c0c */ /* 0x000fe2000df81270 */
[----:B------:R-:W-:Y:S01]  /*cbc40*/  VIADD R0, R14, 0x2a ;  /* 0x0000002a0e007836 */ /* 0x000fe20000000000 */
[----:B------:R-:W-:Y:S01]  /*cbc50*/  ISETP.LT.AND P6, PT, R56, UR14, !P3 ;  /* 0x0000000e38007c0c */ /* 0x000fe2000dfc1270 */
[----:B------:R-:W3:Y:S01]  /*cbc60*/  LDL.LU R53, [R1+0x104] ;  /* 0x0001040001357983 */ /* 0x000ee20000300800 */
[----:B------:R-:W-:Y:S01]  /*cbc70*/  ISETP.LT.AND P3, PT, R49, UR5, !P3 ;  /* 0x0000000531007c0c */ /* 0x000fe2000df61270 */
[----:B------:R-:W0:Y:S01]  /*cbc80*/  LDCU UR13, c[0x0][0x398] ;  /* 0x00007300ff0d77ac */ /* 0x000e220008000800 */
[----:B------:R-:W-:Y:S01]  /*cbc90*/  ISETP.GE.AND P2, PT, R0, UR18, PT ;  /* 0x0000001200007c0c */ /* 0x000fe2000bf46270 */
[----:B------:R-:W3:Y:S01]  /*cbca0*/  LDL.LU.64 R16, [R1+0x9f0] ;  /* 0x0009f00001107983 */ /* 0x000ee20000300a00 */
[C---:B------:R-:W-:Y:S01]  /*cbcb0*/  PRMT R0, R52.reuse, 0x7771, RZ ;  /* 0x0000777134007816 */ /* 0x040fe200000000ff */
[----:B------:R-:W1:Y:S01]  /*cbcc0*/  LDCU UR14, c[0x0][0x398] ;  /* 0x00007300ff0e77ac */ /* 0x000e620008000800 */
[----:B------:R-:W-:-:S02]  /*cbcd0*/  PRMT R6, R52, 0x7772, RZ ;  /* 0x0000777234067816 */ /* 0x000fc400000000ff */
[----:B------:R-:W-:Y:S01]  /*cbce0*/  ISETP.LT.AND P5, PT, R15, UR6, !P2 ;  /* 0x000000060f007c0c */ /* 0x000fe2000d7a1270 */
[----:B------:R-:W0:Y:S01]  /*cbcf0*/  LDCU UR5, c[0x0][0x398] ;  /* 0x00007300ff0577ac */ /* 0x000e220008000800 */
[----:B------:R-:W0:Y:S01]  /*cbd00*/  LDCU UR6, c[0x0][0x398] ;  /* 0x00007300ff0677ac */ /* 0x000e220008000800 */
[----:B----4-:R4:W-:Y:S01]  /*cbd10*/  @P4 STG.E.U8 desc[UR36][R18.64], R0 ;  /* 0x0000000012004986 */ /* 0x0109e2000c101124 */
[----:B------:R-:W-:Y:S01]  /*cbd20*/  ISETP.LT.AND P4, PT, R38, UR15, !P2 ;  /* 0x0000000f26007c0c */ /* 0x000fe2000d781270 */
[----:B------:R-:W0:Y:S01]  /*cbd30*/  LDCU UR15, c[0x0][0x398] ;  /* 0x00007300ff0f77ac */ /* 0x000e220008000800 */
[----:B----4-:R-:W-:Y:S01]  /*cbd40*/  PRMT R0, R52, 0x7773, RZ ;  /* 0x0000777334007816 */ /* 0x010fe200000000ff */
[----:B--2---:R2:W-:Y:S01]  /*cbd50*/  @P6 STG.E.U8 desc[UR36][R54.64], R6 ;  /* 0x0000000636006986 */ /* 0x0045e2000c101124 */
[----:B------:R-:W-:Y:S01]  /*cbd60*/  ISETP.LT.AND P6, PT, R11, UR7, !P2 ;  /* 0x000000070b007c0c */ /* 0x000fe2000d7c1270 */
[----:B------:R-:W4:Y:S02]  /*cbd70*/  LDCU UR7, c[0x0][0x398] ;  /* 0x00007300ff0777ac */ /* 0x000f240008000800 */
[----:B--2---:R-:W2:Y:S01]  /*cbd80*/  LDL.LU.64 R54, [R1+0x9e8] ;  /* 0x0009e80001367983 */ /* 0x004ea20000300a00 */
[----:B------:R-:W-:-:S03]  /*cbd90*/  PRMT R6, R25, 0x7770, RZ ;  /* 0x0000777019067816 */ /* 0x000fc600000000ff */
[----:B------:R-:W2:Y:S04]  /*cbda0*/  LDL.LU.64 R18, [R1+0xa40] ;  /* 0x000a400001127983 */ /* 0x000ea80000300a00 */
[----:B---3--:R3:W-:Y:S04]  /*cbdb0*/  @P3 STG.E.U8 desc[UR36][R36.64], R0 ;  /* 0x0000000024003986 */ /* 0x0087e8000c101124 */
[----:B---3--:R-:W3:Y:S01]  /*cbdc0*/  LDL.LU.64 R36, [R1+0xa38] ;  /* 0x000a380001247983 */ /* 0x008ee20000300a00 */
[----:B------:R-:W-:-:S03]  /*cbdd0*/  PRMT R0, R25, 0x7771, RZ ;  /* 0x0000777119007816 */ /* 0x000fc600000000ff */
[----:B------:R0:W-:Y:S04]  /*cbde0*/  @P5 STG.E.U8 desc[UR36][R22.64], R6 ;  /* 0x0000000616005986 */ /* 0x0001e8000c101124 */
[----:B------:R1:W-:Y:S01]  /*cbdf0*/  @P6 STG.E.U8 desc[UR36][R34.64], R0 ;  /* 0x0000000022006986 */ /* 0x0003e2000c101124 */
[----:B0-----:R-:W-:-:S03]  /*cbe00*/  PRMT R6, R25, 0x7772, RZ ;  /* 0x0000777219067816 */ /* 0x001fc600000000ff */
[----:B------:R-:W3:Y:S04]  /*cbe10*/  LDL.LU.64 R22, [R1+0xa70] ;  /* 0x000a700001167983 */ /* 0x000ee80000300a00 */
[----:B-1----:R-:W3:Y:S04]  /*cbe20*/  LDL.LU.64 R34, [R1+0xa68] ;  /* 0x000a680001227983 */ /* 0x002ee80000300a00 */
[----:B------:R0:W-:Y:S04]  /*cbe30*/  @P4 STG.E.U8 desc[UR36][R32.64], R6 ;  /* 0x0000000620004986 */ /* 0x0001e8000c101124 */
[----:B0-----:R-:W3:Y:S01]  /*cbe40*/  LDL.LU.64 R32, [R1+0xac0] ;  /* 0x000ac00001207983 */ /* 0x001ee20000300a00 */
[----:B------:R-:W-:Y:S01]  /*cbe50*/  ISETP.LT.AND P3, PT, R20, UR13, !P2 ;  /* 0x0000000d14007c0c */ /* 0x000fe2000d761270 */
[----:B------:R-:W0:Y:S01]  /*cbe60*/  LDCU UR13, c[0x0][0x398] ;  /* 0x00007300ff0d77ac */ /* 0x000e220008000800 */
[----:B------:R-:W-:Y:S01]  /*cbe70*/  ISETP.LT.AND P5, PT, R21, UR14, !P2 ;  /* 0x0000000e15007c0c */ /* 0x000fe2000d7a1270 */
[----:B------:R-:W1:Y:S01]  /*cbe80*/  LDCU UR14, c[0x0][0x398] ;  /* 0x00007300ff0e77ac */ /* 0x000e620008000800 */
[----:B------:R-:W-:Y:S01]  /*cbe90*/  PRMT R25, R25, 0x7773, RZ ;  /* 0x0000777319197816 */ /* 0x000fe200000000ff */
[----:B------:R-:W-:Y:S01]  /*cbea0*/  VIADD R0, R14, 0x2b ;  /* 0x0000002b0e007836 */ /* 0x000fe20000000000 */
[----:B------:R-:W-:Y:S01]  /*cbeb0*/  ISETP.LT.AND P4, PT, R48, UR5, !P2 ;  /* 0x0000000530007c0c */ /* 0x000fe2000d781270 */
[----:B------:R-:W0:Y:S01]  /*cbec0*/  LDCU UR5, c[0x0][0x398] ;  /* 0x00007300ff0577ac */ /* 0x000e220008000800 */
[----:B------:R-:W-:-:S02]  /*cbed0*/  ISETP.LT.AND P6, PT, R56, UR6, !P2 ;  /* 0x0000000638007c0c */ /* 0x000fc4000d7c1270 */
[----:B------:R-:W-:-:S03]  /*cbee0*/  PRMT R6, R53, 0x7770, RZ ;  /* 0x0000777035067816 */ /* 0x000fc600000000ff */
[----:B------:R-:W-:Y:S01]  /*cbef0*/  @P3 STG.E.U8 desc[UR36][R16.64], R25 ;  /* 0x0000001910003986 */ /* 0x000fe2000c101124 */
[----:B------:R-:W-:Y:S01]  /*cbf00*/  ISETP.GE.AND P3, PT, R0, UR19, PT ;  /* 0x0000001300007c0c */ /* 0x000fe2000bf66270 */
[----:B------:R-:W0:Y:S01]  /*cbf10*/  LDCU UR6, c[0x0][0x398] ;  /* 0x00007300ff0677ac */ /* 0x000e220008000800 */
[----:B------:R-:W-:Y:S02]  /*cbf20*/  PRMT R0, R53, 0x7771, RZ ;  /* 0x0000777135007816 */ /* 0x000fe400000000ff */
[----:B----4-:R-:W-:Y:S01]  /*cbf30*/  ISETP.LT.AND P2, PT, R49, UR7, !P2 ;  /* 0x0000000731007c0c */ /* 0x010fe2000d741270 */
[----:B------:R-:W4:Y:S01]  /*cbf40*/  LDCU UR7, c[0x0][0x398] ;  /* 0x00007300ff0777ac */ /* 0x000f220008000800 */
[----:B--2---:R2:W-:Y:S01]  /*cbf50*/  @P5 STG.E.U8 desc[UR36][R54.64], R6 ;  /* 0x0000000636005986 */ /* 0x0045e2000c101124 */
[----:B------:R-:W-:Y:S01]  /*cbf60*/  ISETP.LT.AND P5, PT, R15, UR15, !P3 ;  /* 0x0000000f0f007c0c */ /* 0x000fe2000dfa1270 */
[----:B------:R-:W0:Y:S02]  /*cbf70*/  LDCU UR15, c[0x0][0x398] ;  /* 0x00007300ff0f77ac */ /* 0x000e240008000800 */
[----:B------:R4:W-:Y:S01]  /*cbf80*/  @P4 STG.E.U8 desc[UR36][R18.64], R0 ;  /* 0x0000000012004986 */ /* 0x0009e2000c101124 */
[----:B-1----:R-:W-:Y:S01]  /*cbf90*/  ISETP.LT.AND P4, PT, R38, UR14, !P3 ;  /* 0x0000000e26007c0c */ /* 0x002fe2000df81270 */
[----:B------:R-:W1:Y:S01]  /*cbfa0*/  LDCU UR14, c[0x0][0x398] ;  /* 0x00007300ff0e77ac */ /* 0x000e620008000800 */
[C---:B--2---:R-:W-:Y:S01]  /*cbfb0*/  PRMT R6, R53.reuse, 0x7772, RZ ;  /* 0x0000777235067816 */ /* 0x044fe200000000ff */
[----:B------:R-:W2:Y:S01]  /*cbfc0*/  LDL.LU.64 R54, [R1+0xae8] ;  /* 0x000ae80001367983 */ /* 0x000ea20000300a00 */
[----:B----4-:R-:W-:-:S03]  /*cbfd0*/  PRMT R0, R53, 0x7773, RZ ;  /* 0x0000777335007816 */ /* 0x010fc600000000ff */
[----:B------:R-:W4:Y:S04]  /*cbfe0*/  LDL.LU.64 R52, [R1+0xaf8] ;  /* 0x000af80001347983 */ /* 0x000f280000300a00 */
[----:B------:R-:W4:Y:S04]  /*cbff0*/  LDL.LU.64 R16, [R1+0xaf0] ;  /* 0x000af00001107983 */ /* 0x000f280000300a00 */
[----:B------:R-:W4:Y:S04]  /*cc000*/  LDL.LU.64 R18, [R1+0xb08] ;  /* 0x000b080001127983 */ /* 0x000f280000300a00 */
[----:B---3--:R3:W-:Y:S01]  /*cc010*/  @P6 STG.E.U8 desc[UR36][R36.64], R6 ;  /* 0x0000000624006986 */ /* 0x0087e2000c101124 */
[----:B0-----:R-:W-:Y:S01]  /*cc020*/  ISETP.LT.AND P6, PT, R11, UR13, !P3 ;  /* 0x0000000d0b007c0c */ /* 0x001fe2000dfc1270 */
[----:B------:R-:W0:Y:S01]  /*cc030*/  LDCU UR13, c[0x0][0x398] ;  /* 0x00007300ff0d77ac */ /* 0x000e220008000800 */
[C---:B---3--:R-:W-:Y:S01]  /*cc040*/  PRMT R6, R41.reuse, 0x7770, RZ ;  /* 0x0000777029067816 */ /* 0x048fe200000000ff */
[----:B------:R3:W-:Y:S04]  /*cc050*/  @P2 STG.E.U8 desc[UR36][R22.64], R0 ;  /* 0x0000000016002986 */ /* 0x0007e8000c101124 */
[----:B------:R0:W-:Y:S01]  /*cc060*/  @P5 STG.E.U8 desc[UR36][R34.64], R6 ;  /* 0x0000000622005986 */ /* 0x0001e2000c101124 */
[----:B---3--:R-:W-:-:S03]  /*cc070*/  PRMT R0, R41, 0x7771, RZ ;  /* 0x0000777129007816 */ /* 0x008fc600000000ff */
[----:B------:R-:W3:Y:S01]  /*cc080*/  LDL.LU.64 R22, [R1+0xb00] ;  /* 0x000b000001167983 */ /* 0x000ee20000300a00 */
[----:B0-----:R-:W-:-:S03]  /*cc090*/  PRMT R6, R41, 0x7772, RZ ;  /* 0x0000777229067816 */ /* 0x001fc600000000ff */
[----:B------:R-:W-:Y:S04]  /*cc0a0*/  @P6 STG.E.U8 desc[UR36][R32.64], R0 ;  /* 0x0000000020006986 */ /* 0x000fe8000c101124 */
[----:B------:R0:W-:Y:S04]  /*cc0b0*/  @P4 STG.E.U8 desc[UR36][R26.64], R6 ;  /* 0x000000061a004986 */ /* 0x0001e8000c101124 */
[----:B0-----:R-:W3:Y:S01]  /*cc0c0*/  LDL.LU.64 R26, [R1+0x4480] ;  /* 0x00448000011a7983 */ /* 0x001ee20000300a00 */
[----:B------:R-:W-:Y:S01]  /*cc0d0*/  ISETP.LT.AND P5, PT, R20, UR5, !P3 ;  /* 0x0000000514007c0c */ /* 0x000fe2000dfa1270 */
[----:B------:R-:W-:Y:S01]  /*cc0e0*/  VIADD R0, R14, 0x2c ;  /* 0x0000002c0e007836 */ /* 0x000fe20000000000 */
[----:B------:R-:W-:Y:S01]  /*cc0f0*/  ISETP.LT.AND P4, PT, R21, UR6, !P3 ;  /* 0x0000000615007c0c */ /* 0x000fe2000df81270 */
[----:B------:R-:W4:Y:S01]  /*cc100*/  LDL.LU.64 R36, [R1+0xb18] ;  /* 0x000b180001247983 */ /* 0x000f220000300a00 */
[----:B------:R-:W-:Y:S01]  /*cc110*/  PRMT R41, R41, 0x7773, RZ ;  /* 0x0000777329297816 */ /* 0x000fe200000000ff */
[----:B------:R-:W0:Y:S02]  /*cc120*/  LDCU UR5, c[0x0][0x398] ;  /* 0x00007300ff0577ac */ /* 0x000e240008000800 */
[----:B------:R-:W4:Y:S01]  /*cc130*/  LDL.LU.64 R34, [R1+0xb10] ;  /* 0x000b100001227983 */ /* 0x000f220000300a00 */
[----:B------:R-:W-:Y:S01]  /*cc140*/  ISETP.GE.AND P2, PT, R0, UR20, PT ;  /* 0x0000001400007c0c */ /* 0x000fe2000bf46270 */
[----:B------:R-:W0:Y:S02]  /*cc150*/  LDCU UR6, c[0x0][0x398] ;  /* 0x00007300ff0677ac */ /* 0x000e240008000800 */
[----:B------:R-:W4:Y:S04]  /*cc160*/  LDL.LU.64 R32, [R1+0xb28] ;  /* 0x000b280001207983 */ /* 0x000f280000300a00 */
[----:B--2---:R2:W-:Y:S04]  /*cc170*/  @P5 STG.E.U8 desc[UR36][R54.64], R41 ;  /* 0x0000002936005986 */ /* 0x0045e8000c101124 */
[----:B--2---:R-:W2:Y:S01]  /*cc180*/  LDL.LU.64 R54, [R1+0xb20] ;  /* 0x000b200001367983 */ /* 0x004ea20000300a00 */
[----:B---3--:R-:W-:-:S05]  /*cc190*/  PRMT R0, R27, 0x7770, RZ ;  /* 0x000077701b007816 */ /* 0x008fca00000000ff */
[----:B----4-:R3:W-:Y:S04]  /*cc1a0*/  @P4 STG.E.U8 desc[UR36][R52.64], R0 ;  /* 0x0000000034004986 */ /* 0x0107e8000c101124 */
[----:B---3--:R-:W3:Y:S01]  /*cc1b0*/  LDL.LU R53, [R1+0x108] ;  /* 0x0001080001357983 */ /* 0x008ee20000300800 */
[----:B------:R-:W-:Y:S01]  /*cc1c0*/  ISETP.LT.AND P6, PT, R48, UR7, !P3 ;  /* 0x0000000730007c0c */ /* 0x000fe2000dfc1270 */
[----:B------:R-:W4:Y:S01]  /*cc1d0*/  LDCU UR7, c[0x0][0x398] ;  /* 0x00007300ff0777ac */ /* 0x000f220008000800 */
[----:B------:R-:W-:Y:S02]  /*cc1e0*/  ISETP.LT.AND P5, PT, R56, UR13, !P3 ;  /* 0x0000000d38007c0c */ /* 0x000fe4000dfa1270 */
[----:B------:R-:W-:Y:S01]  /*cc1f0*/  PRMT R6, R27, 0x7771, RZ ;  /* 0x000077711b067816 */ /* 0x000fe200000000ff */
[----:B------:R-:W4:Y:S01]  /*cc200*/  LDCU UR13, c[0x0][0x398] ;  /* 0x00007300ff0d77ac */ /* 0x000f220008000800 */
[----:B-1----:R-:W-:-:S02]  /*cc210*/  ISETP.LT.AND P3, PT, R49, UR14, !P3 ;  /* 0x0000000e31007c0c */ /* 0x002fc4000df61270 */
[----:B------:R-:W-:Y:S01]  /*cc220*/  ISETP.LT.AND P4, PT, R11, UR15, !P2 ;  /* 0x0000000f0b007c0c */ /* 0x000fe2000d781270 */
[----:B------:R-:W1:Y:S01]  /*cc230*/  LDCU UR14, c[0x0][0x398] ;  /* 0x00007300ff0e77ac */ /* 0x000e620008000800 */
[----:B------:R-:W-:-:S03]  /*cc240*/  PRMT R0, R27, 0x7772, RZ ;  /* 0x000077721b007816 */ /* 0x000fc600000000ff */
[----:B------:R4:W-:Y:S01]  /*cc250*/  @P6 STG.E.U8 desc[UR36][R16.64], R6 ;  /* 0x0000000610006986 */ /* 0x0009e2000c101124 */
[----:B0-----:R-:W-:Y:S01]  /*cc260*/  ISETP.LT.AND P6, PT, R15, UR5, !P2 ;  /* 0x000000050f007c0c */ /* 0x001fe2000d7c1270 */
[----:B------:R-:W0:Y:S02]  /*cc270*/  LDCU UR5, c[0x0][0x398] ;  /* 0x00007300ff0577ac */ /* 0x000e240008000800 */
[----:B------:R1:W-:Y:S01]  /*cc280*/  @P5 STG.E.U8 desc[UR36][R18.64], R0 ;  /* 0x0000000012005986 */ /* 0x0003e2000c101124 */
[----:B------:R-:W0:Y:S01]  /*cc290*/  LDCU UR15, c[0x0][0x398] ;  /* 0x00007300ff0f77ac */ /* 0x000e220008000800 */
[----:B----4-:R-:W-:Y:S02]  /*cc2a0*/  PRMT R6, R27, 0x7773, RZ ;  /* 0x000077731b067816 */ /* 0x010fe400000000ff */
[----:B-1----:R-:W-:-:S03]  /*cc2b0*/  PRMT R0, R26, 0x7770, RZ ;  /* 0x000077701a007816 */ /* 0x002fc600000000ff */
[----:B------:R1:W-:Y:S01]  /*cc2c0*/  @P3 STG.E.U8 desc[UR36][R22.64], R6 ;  /* 0x0000000616003986 */ /* 0x0003e2000c101124 */
[----:B------:R-:W-:Y:S01]  /*cc2d0*/  ISETP.LT.AND P5, PT, R38, UR6, !P2 ;  /* 0x0000000626007c0c */ /* 0x000fe2000d7a1270 */
[----:B------:R-:W4:Y:S01]  /*cc2e0*/  LDCU UR6, c[0x0][0x398] ;  /* 0x00007300ff0677ac */ /* 0x000f220008000800 */
[----:B------:R-:W-:Y:S01]  /*cc2f0*/  ISETP.LT.AND P3, PT, R20, UR7, !P2 ;  /* 0x0000000714007c0c */ /* 0x000fe2000d761270 */
[----:B------:R0:W-:Y:S01]  /*cc300*/  @P6 STG.E.U8 desc[UR36][R36.64], R0 ;  /* 0x0000000024006986 */ /* 0x0001e2000c101124 */
[----:B------:R-:W2:Y:S03]  /*cc310*/  LDCU UR7, c[0x0][0x398] ;  /* 0x00007300ff0777ac */ /* 0x000ea60008000800 */
[----:B------:R-:W4:Y:S01]  /*cc320*/  LDL.LU R27, [R1+0x4478] ;  /* 0x00447800011b7983 */ /* 0x000f220000300800 */
[----:B-1----:R-:W-:-:S03]  /*cc330*/  PRMT R6, R26, 0x7771, RZ ;  /* 0x000077711a067816 */ /* 0x002fc600000000ff */
[----:B------:R-:W4:Y:S04]  /*cc340*/  LDL.LU.64 R24, [R1+0xb40] ;  /* 0x000b400001187983 */ /* 0x000f280000300a00 */
[----:B------:R-:W-:Y:S01]  /*cc350*/  @P4 STG.E.U8 desc[UR36][R34.64], R6 ;  /* 0x0000000622004986 */ /* 0x000fe2000c101124 */
[----:B------:R-:W-:Y:S01]  /*cc360*/  ISETP.LT.AND P4, PT, R21, UR13, !P2 ;  /* 0x0000000d15007c0c */ /* 0x000fe2000d781270 */
[----:B------:R-:W1:Y:S01]  /*cc370*/  LDCU UR13, c[0x0][0x398] ;  /* 0x00007300ff0d77ac */ /* 0x000e620008000800 */
[C---:B0-----:R-:W-:Y:S01]  /*cc380*/  PRMT R0, R26.reuse, 0x7772, RZ ;  /* 0x000077721a007816 */ /* 0x041fe200000000ff */
[----:B------:R-:W4:Y:S01]  /*cc390*/  LDL.LU.64 R22, [R1+0xb38] ;  /* 0x000b380001167983 */ /* 0x000f220000300a00 */
[----:B------:R-:W-:-:S03]  /*cc3a0*/  PRMT R26, R26, 0x7773, RZ ;  /* 0x000077731a1a7816 */ /* 0x000fc600000000ff */
[----:B------:R-:W4:Y:S04]  /*cc3b0*/  LDL.LU.64 R16, [R1+0xb50] ;  /* 0x000b500001107983 */ /* 0x000f280000300a00 */
[----:B------:R0:W-:Y:S04]  /*cc3c0*/  @P5 STG.E.U8 desc[UR36][R32.64], R0 ;  /* 0x0000000020005986 */ /* 0x0001e8000c101124 */
[----:B------:R-:W4:Y:S04]  /*cc3d0*/  LDL.LU.64 R36, [R1+0xb48] ;  /* 0x000b480001247983 */ /* 0x000f280000300a00 */
[----:B0-----:R-:W4:Y:S04]  /*cc3e0*/  LDL.LU.64 R32, [R1+0xb60] ;  /* 0x000b600001207983 */ /* 0x001f280000300a00 */
[----:B--2---:R0:W-:Y:S04]  /*cc3f0*/  @P3 STG.E.U8 desc[UR36][R54.64], R26 ;  /* 0x0000001a36003986 */ /* 0x0041e8000c101124 */
[----:B0-----:R-:W2:Y:S01]  /*cc400*/  LDL.LU.64 R54, [R1+0xb58] ;  /* 0x000b580001367983 */ /* 0x001ea20000300a00 */
[----:B---3--:R-:W-:-:S05]  /*cc410*/  PRMT R6, R53, 0x7770, RZ ;  /* 0x0000777035067816 */ /* 0x008fca00000000ff */
[----:B------:R0:W-:Y:S04]  /*cc420*/  @P4 STG.E.U8 desc[UR36][R42.64], R6 ;  /* 0x000000062a004986 */ /* 0x0001e8000c101124 */
[----:B0-----:R-:W3:Y:S01]  /*cc430*/  LDL.LU.64 R42, [R1+0x4470] ;  /* 0x00447000012a7983 */ /* 0x001ee20000300a00 */
[----:B------:R-:W-:Y:S01]  /*cc440*/  ISETP.LT.AND P5, PT, R48, UR14, !P2 ;  /* 0x0000000e30007c0c */ /* 0x000fe2000d7a1270 */
[----:B------:R-:W-:Y:S01]  /*cc450*/  VIADD R0, R14, 0x2d ;  /* 0x0000002d0e007836 */ /* 0x000fe20000000000 */
[----:B------:R-:W-:Y:S01]  /*cc460*/  ISETP.LT.AND P6, PT, R56, UR5, !P2 ;  /* 0x0000000538007c0c */ /* 0x000fe2000d7c1270 */
[----:B------:R-:W2:Y:S01]  /*cc470*/  LDL.LU.64 R18, [R1+0xb68] ;  /* 0x000b680001127983 */ /* 0x000ea20000300a00 */
[C---:B------:R-:W-:Y:S01]  /*cc480*/  PRMT R6, R53.reuse, 0x7772, RZ ;  /* 0x0000777235067816 */ /* 0x040fe200000000ff */
[----:B------:R-:W0:Y:S01]  /*cc490*/  LDCU UR14, c[0x0][0x398] ;  /* 0x00007300ff0e77ac */ /* 0x000e220008000800 */
[----:B------:R-:W-:Y:S01]  /*cc4a0*/  ISETP.GE.AND P3, PT, R0, UR8, PT ;  /* 0x0000000800007c0c */ /* 0x000fe2000bf66270 */
[----:B------:R-:W2:Y:S01]  /*cc4b0*/  LDL.LU R35, [R1+0xe8] ;  /* 0x0000e80001237983 */ /* 0x000ea20000300800 */
[----:B------:R-:W-:Y:S01]  /*cc4c0*/  PRMT R0, R53, 0x7771, RZ ;  /* 0x0000777135007816 */ /* 0x000fe200000000ff */
[----:B------:R-:W0:Y:S01]  /*cc4d0*/  LDCU UR8, c[0x0][0x398] ;  /* 0x00007300ff0877ac */ /* 0x000e220008000800 */
[----:B----4-:R-:W-:-:S02]  /*cc4e0*/  ISETP.LT.AND P2, PT, R49, UR6, !P2 ;  /* 0x0000000631007c0c */ /* 0x010fc4000d741270 */
[----:B------:R-:W-:Y:S01]  /*cc4f0*/  ISETP.LT.AND P4, PT, R15, UR7, !P3 ;  /* 0x000000070f007c0c */ /* 0x000fe2000df81270 */
[----:B------:R-:W4:Y:S01]  /*cc500*/  LDCU UR7, c[0x0][0x398] ;  /* 0x00007300ff0777ac */ /* 0x000f220008000800 */
[----:B------:R-:W0:Y:S01]  /*cc510*/  LDCU UR5, c[0x0][0x39c] ;  /* 0x00007380ff0577ac */ /* 0x000e220008000800 */
[----:B------:R-:W0:Y:S01]  /*cc520*/  LDCU UR6, c[0x0][0x39c] ;  /* 0x00007380ff0677ac */ /* 0x000e220008000800 */
[----:B------:R0:W-:Y:S01]  /*cc530*/  @P5 STG.E.U8 desc[UR36][R24.64], R0 ;  /* 0x0000000018005986 */ /* 0x0001e2000c101124 */
[----:B------:R-:W-:-:S03]  /*cc540*/  ISETP.LT.AND P5, PT, R38, UR15, !P3 ;  /* 0x0000000f26007c0c */ /* 0x000fc6000dfa1270 */
[----:B------:R0:W-:Y:S01]  /*cc550*/  @P6 STG.E.U8 desc[UR36][R22.64], R6 ;  /* 0x0000000616006986 */ /* 0x0001e2000c101124 */
[----:B-1----:R-:W-:Y:S01]  /*cc560*/  ISETP.LT.AND P6, PT, R11, UR13, !P3 ;  /* 0x0000000d0b007c0c */ /* 0x002fe2000dfc1270 */
[----:B------:R-:W1:Y:S01]  /*cc570*/  LDCU UR13, c[0x0][0x398] ;  /* 0x00007300ff0d77ac */ /* 0x000e620008000800 */
[----:B0-----:R-:W-:Y:S01]  /*cc580*/  PRMT R0, R53, 0x7773, RZ ;  /* 0x0000777335007816 */ /* 0x001fe200000000ff */
[----:B------:R-:W4:Y:S04]  /*cc590*/  LDL.LU.64 R22, [R1+0xb78] ;  /* 0x000b780001167983 */ /* 0x000f280000300a00 */
[----:B------:R-:W4:Y:S04]  /*cc5a0*/  LDL.LU.64 R52, [R1+0xb70] ;  /* 0x000b700001347983 */ /* 0x000f280000300a00 */
[----:B------:R0:W-:Y:S01]  /*cc5b0*/  @P2 STG.E.U8 desc[UR36][R16.64], R0 ;  /* 0x0000000010002986 */ /* 0x0001e2000c101124 */
[----:B---3--:R-:W-:-:S02]  /*cc5c0*/  PRMT R6, R42, 0x7770, RZ ;  /* 0x000077702a067816 */ /* 0x008fc400000000ff */
[----:B0-----:R-:W-:-:S03]  /*cc5d0*/  PRMT R0, R42, 0x7771, RZ ;  /* 0x000077712a007816 */ /* 0x001fc600000000ff */
[----:B------:R0:W-:Y:S04]  /*cc5e0*/  @P4 STG.E.U8 desc[UR36][R36.64], R6 ;  /* 0x0000000624004986 */ /* 0x0001e8000c101124 */
[----:B------:R-:W-:Y:S01]  /*cc5f0*/  @P6 STG.E.U8 desc[UR36][R32.64], R0 ;  /* 0x0000000020006986 */ /* 0x000fe2000c101124 */
[----:B0-----:R-:W-:-:S03]  /*cc600*/  PRMT R6, R42, 0x7772, RZ ;  /* 0x000077722a067816 */ /* 0x001fc600000000ff */
[----:B------:R-:W3:Y:S04]  /*cc610*/  LDL.LU.64 R36, [R1+0xb80] ;  /* 0x000b800001247983 */ /* 0x000ee80000300a00 */
[----:B--2---:R0:W-:Y:S04]  /*cc620*/  @P5 STG.E.U8 desc[UR36][R54.64], R6 ;  /* 0x0000000636005986 */ /* 0x0041e8000c101124 */
[----:B0-----:R-:W2:Y:S04]  /*cc630*/  LDL.LU.64 R54, [R1+0xb90] ;  /* 0x000b900001367983 */ /* 0x001ea80000300a00 */
[----:B------:R-:W2:Y:S01]  /*cc640*/  LDL.LU.64 R32, [R1+0xb88] ;  /* 0x000b880001207983 */ /* 0x000ea20000300a00 */
[----:B------:R-:W-:Y:S01]  /*cc650*/  ISETP.LT.AND P4, PT, R20, UR8, !P3 ;  /* 0x0000000814007c0c */ /* 0x000fe2000df81270 */
[----:B------:R-:W0:Y:S01]  /*cc660*/  LDCU UR8, c[0x0][0x398] ;  /* 0x00007300ff0877ac */ /* 0x000e220008000800 */
[----:B----4-:R-:W-:Y:S01]  /*cc670*/  ISETP.LT.AND P6, PT, R21, UR7, !P3 ;  /* 0x0000000715007c0c */ /* 0x010fe2000dfc1270 */
[----:B------:R-:W-:Y:S01]  /*cc680*/  VIADD R0, R14, 0x2e ;  /* 0x0000002e0e007836 */ /* 0x000fe20000000000 */
[----:B-1----:R-:W-:Y:S01]  /*cc690*/  ISETP.LT.AND P5, PT, R48, UR13, !P3 ;  /* 0x0000000d30007c0c */ /* 0x002fe2000dfa1270 */
[----:B------:R-:W4:Y:S01]  /*cc6a0*/  LDL.LU.64 R16, [R1+0xba8] ;  /* 0x000ba80001107983 */ /* 0x000f220000300a00 */
[----:B------:R-:W-:Y:S01]  /*cc6b0*/  PRMT R42, R42, 0x7773, RZ ;  /* 0x000077732a2a7816 */ /* 0x000fe200000000ff */
[----:B------:R-:W1:Y:S01]  /*cc6c0*/  LDCU UR7, c[0x0][0x398] ;  /* 0x00007300ff0777ac */ /* 0x000e620008000800 */
[----:B------:R-:W-:-:S02]  /*cc6d0*/  ISETP.GE.AND P2, PT, R0, UR10, PT ;  /* 0x0000000a00007c0c */ /* 0x000fc4000bf46270 */
[C---:B------:R-:W-:Y:S01]  /*cc6e0*/  PRMT R0, R35.reuse, 0x7770, RZ ;  /* 0x0000777023007816 */ /* 0x040fe200000000ff */
[----:B------:R-:W1:Y:S01]  /*cc6f0*/  LDCU UR10, c[0x0][0x398] ;  /* 0x00007300ff0a77ac */ /* 0x000e620008000800 */
[----:B------:R-:W-:Y:S01]  /*cc700*/  PRMT R6, R35, 0x7771, RZ ;  /* 0x0000777123067816 */ /* 0x000fe200000000ff */
[----:B------:R-:W-:Y:S01]  /*cc710*/  @P4 STG.E.U8 desc[UR36][R18.64], R42 ;  /* 0x0000002a12004986 */ /* 0x000fe2000c101124 */
[----:B------:R-:W-:Y:S01]  /*cc720*/  ISETP.LT.AND P4, PT, R56, UR14, !P3 ;  /* 0x0000000e38007c0c */ /* 0x000fe2000df81270 */
[----:B------:R-:W1:Y:S02]  /*cc730*/  LDCU UR13, c[0x0][0x398] ;  /* 0x00007300ff0d77ac */ /* 0x000e640008000800 */
[----:B------:R1:W-:Y:S01]  /*cc740*/  @P6 STG.E.U8 desc[UR36][R22.64], R0 ;  /* 0x0000000016006986 */ /* 0x0003e2000c101124 */
[----:B0-----:R-:W-:Y:S01]  /*cc750*/  ISETP.LT.AND P3, PT, R49, UR8, !P3 ;  /* 0x0000000831007c0c */ /* 0x001fe2000df61270 */
[----:B------:R-:W0:Y:S02]  /*cc760*/  LDCU UR14, c[0x0][0x398] ;  /* 0x00007300ff0e77ac */ /* 0x000e240008000800 */
[----:B------:R1:W-:Y:S01]  /*cc770*/  @P5 STG.E.U8 desc[UR36][R52.64], R6 ;  /* 0x0000000634005986 */ /* 0x0003e2000c101124 */
[----:B------:R-:W0:Y:S03]  /*cc780*/  LDCU UR8, c[0x0][0x398] ;  /* 0x00007300ff0877ac */ /* 0x000e260008000800 */
[----:B-1----:R-:W4:Y:S01]  /*cc790*/  LDL.LU.64 R22, [R1+0xba0] ;  /* 0x000ba00001167983 */ /* 0x002f220000300a00 */
[----:B------:R-:W-:-:S03]  /*cc7a0*/  VIADD R0, R14, 0x2f ;  /* 0x0000002f0e007836 */ /* 0x000fc60000000000 */
[----:B------:R-:W4:Y:S01]  /*cc7b0*/  LDL.LU.64 R52, [R1+0xb98] ;  /* 0x000b980001347983 */ /* 0x000f220000300a00 */
[C---:B------:R-:W-:Y:S02]  /*cc7c0*/  PRMT R6, R35.reuse, 0x7772, RZ ;  /* 0x0000777223067816 */ /* 0x040fe400000000ff */
[----:B------:R-:W-:Y:S01]  /*cc7d0*/  ISETP.GE.AND P5, PT, R0, UR11, PT ;  /* 0x0000000b00007c0c */ /* 0x000fe2000bfa6270 */
[----:B------:R-:W4:Y:S01]  /*cc7e0*/  LDL.LU R34, [R1+0x10c] ;  /* 0x00010c0001227983 */ /* 0x000f220000300800 */
[----:B------:R-:W-:Y:S01]  /*cc7f0*/  PRMT R0, R35, 0x7773, RZ ;  /* 0x0000777323007816 */ /* 0x000fe200000000ff */
[----:B------:R-:W1:Y:S02]  /*cc800*/  LDCU UR11, c[0x0][0x398] ;  /* 0x00007300ff0b77ac */ /* 0x000e640008000800 */
[----:B------:R-:W4:Y:S04]  /*cc810*/  LDL.LU.64 R24, [R1+0xbc8] ;  /* 0x000bc80001187983 */ /* 0x000f280000300a00 */
[----:B------:R-:W4:Y:S01]  /*cc820*/  LDL.LU.64 R18, [R1+0xbc0] ;  /* 0x000bc00001127983 */ /* 0x000f220000300a00 */
[----:B------:R-:W-:Y:S01]  /*cc830*/  ISETP.LT.AND P6, PT, R15, UR7, !P2 ;  /* 0x000000070f007c0c */ /* 0x000fe2000d7c1270 */
[----:B------:R-:W0:Y:S02]  /*cc840*/  LDCU UR7, c[0x0][0x398] ;  /* 0x00007300ff0777ac */ /* 0x000e240008000800 */
[----:B---3--:R-:W-:Y:S04]  /*cc850*/  @P4 STG.E.U8 desc[UR36][R36.64], R6 ;  /* 0x0000000624004986 */ /* 0x008fe8000c101124 */
[----:B--2---:R2:W-:Y:S04]  /*cc860*/  @P3 STG.E.U8 desc[UR36][R54.64], R0 ;  /* 0x0000000036003986 */ /* 0x0045e8000c101124 */
[----:B--2---:R-:W2:Y:S01]  /*cc870*/  LDL.LU.64 R54, [R1+0xbb8] ;  /* 0x000bb80001367983 */ /* 0x004ea20000300a00 */
        /* <DEDUP_REMOVED lines=13> */
[----:B----4-:R4:W-:Y:S01]  /*cc950*/  @P4 STG.E.U8 desc[UR36][R16.64], R6 ;  /* 0x0000000610004986 */ /* 0x0109e2000c101124 */
[----:B------:R-:W-:Y:S01]  /*cc960*/  ISETP.LT.AND P4, PT, R21, UR8, !P2 ;  /* 0x0000000815007c0c */ /* 0x000fe2000d781270 */
[----:B------:R-:W0:Y:S02]  /*cc970*/  LDCU UR8, c[0x0][0x398] ;  /* 0x00007300ff0877ac */ /* 0x000e240008000800 */
[----:B------:R4:W-:Y:S01]  /*cc980*/  @P3 STG.E.U8 desc[UR36][R22.64], R0 ;  /* 0x0000000016003986 */ /* 0x0009e2000c101124 */
[----:B------:R-:W-:Y:S01]  /*cc990*/  ISETP.LT.AND P3, PT, R48, UR7, !P2 ;  /* 0x0000000730007c0c */ /* 0x000fe2000d761270 */
[----:B------:R-:W0:Y:S02]  /*cc9a0*/  LDCU UR7, c[0x0][0x39c] ;  /* 0x00007380ff0777ac */ /* 0x000e240008000800 */
[----:B------:R0:W-:Y:S01]  /*cc9b0*/  @P6 STG.E.U8 desc[UR36][R52.64], R27 ;  /* 0x0000001b34006986 */ /* 0x0001e2000c101124 */
[----:B-1----:R-:W-:Y:S01]  /*cc9c0*/  ISETP.LT.AND P6, PT, R56, UR11, !P2 ;  /* 0x0000000b38007c0c */ /* 0x002fe2000d7c1270 */
[----:B------:R-:W1:Y:S01]  /*cc9d0*/  LDCU UR11, c[0x0][0x398] ;  /* 0x00007300ff0b77ac */ /* 0x000e620008000800 */
[----:B------:R-:W-:-:S02]  /*cc9e0*/  PRMT R7, R34, 0x7770, RZ ;  /* 0x0000777022077816 */ /* 0x000fc400000000ff */
[C---:B----4-:R-:W-:Y:S02]  /*cc9f0*/  PRMT R6, R34.reuse, 0x7771, RZ ;  /* 0x0000777122067816 */ /* 0x050fe400000000ff */
[C---:B------:R-:W-:Y:S01]  /*cca00*/  PRMT R0, R34.reuse, 0x7772, RZ ;  /* 0x0000777222007816 */ /* 0x040fe200000000ff */
[----:B0-----:R-:W4:Y:S01]  /*cca10*/  LDL.LU.64 R52, [R1+0xbf0] ;  /* 0x000bf00001347983 */ /* 0x001f220000300a00 */
[----:B------:R-:W-:-:S03]  /*cca20*/  PRMT R16, R34, 0x7773, RZ ;  /* 0x0000777322107816 */ /* 0x000fc600000000ff */
[----:B------:R-:W-:Y:S04]  /*cca30*/  @P4 STG.E.U8 desc[UR36][R24.64], R7 ;  /* 0x0000000718004986 */ /* 0x000fe8000c101124 */
[----:B------:R-:W4:Y:S04]  /*cca40*/  LDL.LU.64 R22, [R1+0xbe8] ;  /* 0x000be80001167983 */ /* 0x000f280000300a00 */
[----:B------:R0:W-:Y:S04]  /*cca50*/  @P3 STG.E.U8 desc[UR36][R18.64], R6 ;  /* 0x0000000612003986 */ /* 0x0001e8000c101124 */
[----:B------:R-:W4:Y:S01]  /*cca60*/  LDL.LU.64 R34, [R1+0xbe0] ;  /* 0x000be00001227983 */ /* 0x000f220000300a00 */
[----:B------:R-:W-:Y:S01]  /*cca70*/  ISETP.LT.AND P2, PT, R49, UR10, !P2 ;  /* 0x0000000a31007c0c */ /* 0x000fe2000d741270 */
[----:B------:R-:W1:Y:S01]  /*cca80*/  LDCU UR10, c[0x0][0x398] ;  /* 0x00007300ff0a77ac */ /* 0x000e620008000800 */
[----:B------:R-:W-:-:S02]  /*cca90*/  ISETP.LT.AND P4, PT, R15, UR13, !P5 ;  /* 0x0000000d0f007c0c */ /* 0x000fc4000ef81270 */
[----:B------:R-:W-:Y:S01]  /*ccaa0*/  ISETP.LT.AND P3, PT, R11, UR14, !P5 ;  /* 0x0000000e0b007c0c */ /* 0x000fe2000ef61270 */
[----:B------:R-:W1:Y:S01]  /*ccab0*/  LDCU UR13, c[0x0][0x398] ;  /* 0x00007300ff0d77ac */ /* 0x000e620008000800 */
[----:B0-----:R-:W-:Y:S01]  /*ccac0*/  VIADD R6, R14, 0x30 ;  /* 0x000000300e067836 */ /* 0x001fe20000000000 */
[----:B------:R-:W0:Y:S01]  /*ccad0*/  LDCU UR14, c[0x0][0x398] ;  /* 0x00007300ff0e77ac */ /* 0x000e220008000800 */
[----:B--2---:R2:W-:Y:S04]  /*ccae0*/  @P6 STG.E.U8 desc[UR36][R54.64], R0 ;  /* 0x0000000036006986 */ /* 0x0045e8000c101124 */
[----:B--2---:R-:W2:Y:S01]  /*ccaf0*/  LDL.LU R55, [R1+0xec] ;  /* 0x0000ec0001377983 */ /* 0x004ea20000300800 */
[----:B------:R-:W-:-:S03]  /*ccb00*/  PRMT R0, R43, 0x7770, RZ ;  /* 0x000077702b007816 */ /* 0x000fc600000000ff */
[----:B---3--:R-:W-:Y:S04]  /*ccb10*/  @P2 STG.E.U8 desc[UR36][R36.64], R16 ;  /* 0x0000001024002986 */ /* 0x008fe8000c101124 */
[----:B------:R3:W-:Y:S04]  /*ccb20*/  @P4 STG.E.U8 desc[UR36][R32.64], R0 ;  /* 0x0000000020004986 */ /* 0x0007e8000c101124 */
[----:B------:R-:W2:Y:S04]  /*ccb30*/  LDL.LU.64 R18, [R1+0xc10] ;  /* 0x000c100001127983 */ /* 0x000ea80000300a00 */
[----:B---3--:R-:W3:Y:S01]  /*ccb40*/  LDL.LU.64 R32, [R1+0xc08] ;  /* 0x000c080001207983 */ /* 0x008ee20000300a00 */
[----:B------:R-:W-:Y:S01]  /*ccb50*/  ISETP.GE.AND P2, PT, R6, UR9, PT ;  /* 0x0000000906007c0c */ /* 0x000fe2000bf46270 */
[----:B------:R-:W0:Y:S01]  /*ccb60*/  LDCU UR9, c[0x0][0x398] ;  /* 0x00007300ff0977ac */ /* 0x000e220008000800 */
[----:B------:R-:W-:Y:S01]  /*ccb70*/  PRMT R6, R43, 0x7771, RZ ;  /* 0x000077712b067816 */ /* 0x000fe200000000ff */
[----:B------:R-:W3:Y:S01]  /*ccb80*/  LDL.LU.64 R36, [R1+0xc00] ;  /* 0x000c000001247983 */ /* 0x000ee20000300a00 */
[----:B------:R-:W-:Y:S01]  /*ccb90*/  ISETP.LT.AND P6, PT, R38, UR8, !P5 ;  /* 0x0000000826007c0c */ /* 0x000fe2000efc1270 */
[----:B------:R-:W0:Y:S01]  /*ccba0*/  LDCU UR8, c[0x0][0x398] ;  /* 0x00007300ff0877ac */ /* 0x000e220008000800 */
[----:B-1----:R-:W-:-:S02]  /*ccbb0*/  ISETP.LT.AND P4, PT, R20, UR11, !P5 ;  /* 0x0000000b14007c0c */ /* 0x002fc4000ef81270 */
[C---:B------:R-:W-:Y:S01]  /*ccbc0*/  PRMT R0, R43.reuse, 0x7772, RZ ;  /* 0x000077722b007816 */ /* 0x040fe200000000ff */
[----:B------:R-:W1:Y:S01]  /*ccbd0*/  LDCU UR11, c[0x0][0x398] ;  /* 0x00007300ff0b77ac */ /* 0x000e620008000800 */
[----:B------:R-:W-:Y:S01]  /*ccbe0*/  PRMT R43, R43, 0x7773, RZ ;  /* 0x000077732b2b7816 */ /* 0x000fe200000000ff */
[----:B----4-:R4:W-:Y:S01]  /*ccbf0*/  @P3 STG.E.U8 desc[UR36][R52.64], R6 ;  /* 0x0000000634003986 */ /* 0x0109e2000c101124 */
[----:B------:R-:W-:Y:S01]  /*ccc00*/  ISETP.LT.AND P3, PT, R21, UR10, !P5 ;  /* 0x0000000a15007c0c */ /* 0x000fe2000ef61270 */
[----:B------:R-:W0:Y:S04]  /*ccc10*/  LDCU UR10, c[0x0][0x398] ;  /* 0x00007300ff0a77ac */ /* 0x000e280008000800 */
[----:B------:R0:W-:Y:S04]  /*ccc20*/  @P6 STG.E.U8 desc[UR36][R22.64], R0 ;  /* 0x0000000016006986 */ /* 0x0001e8000c101124 */
[----:B----4-:R-:W4:Y:S04]  /*ccc30*/  LDL.LU.64 R52, [R1+0xbf8] ;  /* 0x000bf80001347983 */ /* 0x010f280000300a00 */
[----:B------:R1:W-:Y:S04]  /*ccc40*/  @P4 STG.E.U8 desc[UR36][R34.64], R43 ;  /* 0x0000002b22004986 */ /* 0x0003e8000c101124 */
[----:B0-----:R-:W4:Y:S01]  /*ccc50*/  LDL.LU.64 R22, [R1+0xc28] ;  /* 0x000c280001167983 */ /* 0x001f220000300a00 */
[----:B------:R-:W-:Y:S01]  /*ccc60*/  ISETP.LT.AND P4, PT, R48, UR13, !P5 ;  /* 0x0000000d30007c0c */ /* 0x000fe2000ef81270 */
[----:B------:R-:W0:Y:S02]  /*ccc70*/  LDCU UR13, c[0x0][0x398] ;  /* 0x00007300ff0d77ac */ /* 0x000e240008000800 */
[----:B-1----:R-:W4:Y:S01]  /*ccc80*/  LDL.LU.64 R34, [R1+0xc20] ;  /* 0x000c200001227983 */ /* 0x002f220000300a00 */
[----:B------:R-:W-:Y:S01]  /*ccc90*/  ISETP.LT.AND P6, PT, R56, UR8, !P5 ;  /* 0x0000000838007c0c */ /* 0x000fe2000efc1270 */
[----:B------:R-:W1:Y:S01]  /*ccca0*/  LDCU UR8, c[0x0][0x398] ;  /* 0x00007300ff0877ac */ /* 0x000e620008000800 */
[----:B--2---:R-:W-:-:S05]  /*cccb0*/  PRMT R7, R55, 0x7770, RZ ;  /* 0x0000777037077816 */ /* 0x004fca00000000ff */
[----:B------:R2:W-:Y:S04]  /*cccc0*/  @P3 STG.E.U8 desc[UR36][R44.64], R7 ;  /* 0x000000072c003986 */ /* 0x0005e8000c101124 */
[----:B--2---:R-:W2:Y:S01]  /*cccd0*/  LDL.LU.64 R44, [R1+0x4468] ;  /* 0x00446800012c7983 */ /* 0x004ea20000300a00 */
[C---:B------:R-:W-:Y:S02]  /*ccce0*/  PRMT R6, R55.reuse, 0x7771, RZ ;  /* 0x0000777137067816 */ /* 0x040fe400000000ff */
[C---:B------:R-:W-:Y:S02]  /*cccf0*/  PRMT R0, R55.reuse, 0x7772, RZ ;  /* 0x0000777237007816 */ /* 0x040fe400000000ff */
[----:B------:R-:W-:Y:S01]  /*ccd00*/  PRMT R16, R55, 0x7773, RZ ;  /* 0x0000777337107816 */ /* 0x000fe200000000ff */
[----:B------:R-:W-:Y:S04]  /*ccd10*/  @P4 STG.E.U8 desc[UR36][R18.64], R6 ;  /* 0x0000000612004986 */ /* 0x000fe8000c101124 */
[----:B------:R-:W4:Y:S04]  /*ccd20*/  LDL.LU.64 R54, [R1+0xc38] ;  /* 0x000c380001367983 */ /* 0x000f280000300a00 */
[----:B---3--:R3:W-:Y:S04]  /*ccd30*/  @P6 STG.E.U8 desc[UR36][R32.64], R0 ;  /* 0x0000000020006986 */ /* 0x0087e8000c101124 */
[----:B------:R-:W4:Y:S04]  /*ccd40*/  LDL.LU.64 R40, [R1+0xc48] ;  /* 0x000c480001287983 */ /* 0x000f280000300a00 */
[----:B---3--:R-:W3:Y:S01]  /*ccd50*/  LDL.LU R32, [R1+0xc0] ;  /* 0x0000c00001207983 */ /* 0x008ee20000300800 */
[----:B------:R-:W-:Y:S01]  /*ccd60*/  ISETP.LT.AND P5, PT, R49, UR9, !P5 ;  /* 0x0000000931007c0c */ /* 0x000fe2000efa1270 */
[----:B------:R-:W2:Y:S01]  /*ccd70*/  LDCU UR9, c[0x0][0x398] ;  /* 0x00007300ff0977ac */ /* 0x000ea20008000800 */
[----:B------:R-:W-:Y:S01]  /*ccd80*/  ISETP.LT.AND P3, PT, R15, UR11, !P2 ;  /* 0x0000000b0f007c0c */ /* 0x000fe2000d761270 */
[----:B------:R-:W3:Y:S01]  /*ccd90*/  LDL.LU.64 R18, [R1+0xc58] ;  /* 0x000c580001127983 */ /* 0x000ee20000300a00 */
[----:B------:R-:W2:Y:S01]  /*ccda0*/  LDCU UR11, c[0x0][0x398] ;  /* 0x00007300ff0b77ac */ /* 0x000ea20008000800 */
[----:B------:R-:W-:-:S02]  /*ccdb0*/  ISETP.LT.AND P6, PT, R11, UR10, !P2 ;  /* 0x0000000a0b007c0c */ /* 0x000fc4000d7c1270 */
[----:B0-----:R-:W-:Y:S01]  /*ccdc0*/  ISETP.LT.AND P4, PT, R38, UR13, !P2 ;  /* 0x0000000d26007c0c */ /* 0x001fe2000d781270 */
[----:B------:R-:W0:Y:S05]  /*ccdd0*/  LDCU UR10, c[0x0][0x398] ;  /* 0x00007300ff0a77ac */ /* 0x000e2a0008000800 */
[----:B------:R-:W-:Y:S01]  /*ccde0*/  @P5 STG.E.U8 desc[UR36][R36.64], R16 ;  /* 0x0000001024005986 */ /* 0x000fe2000c101124 */
[----:B-1----:R-:W-:Y:S01]  /*ccdf0*/  ISETP.LT.AND P5, PT, R20, UR8, !P2 ;  /* 0x0000000814007c0c */ /* 0x002fe2000d7a1270 */
[----:B------:R-:W1:Y:S01]  /*cce00*/  LDCU UR13, c[0x0][0x398] ;  /* 0x00007300ff0d77ac */ /* 0x000e620008000800 */
[----:B------:R-:W0:Y:S01]  /*cce10*/  LDCU UR8, c[0x0][0x398] ;  /* 0x00007300ff0877ac */ /* 0x000e220008000800 */
[----:B--2---:R-:W-:-:S02]  /*cce20*/  PRMT R0, R44, 0x7770, RZ ;  /* 0x000077702c007816 */ /* 0x004fc400000000ff */
[----:B------:R-:W-:-:S03]  /*cce30*/  PRMT R6, R44, 0x7772, RZ ;  /* 0x000077722c067816 */ /* 0x000fc600000000ff */
[----:B----4-:R2:W-:Y:S02]  /*cce40*/  @P3 STG.E.U8 desc[UR36][R52.64], R0 ;  /* 0x0000000034003986 */ /* 0x0105e4000c101124 */
[----:B--2---:R-:W-:Y:S02]  /*cce50*/  PRMT R0, R44, 0x7771, RZ ;  /* 0x000077712c007816 */ /* 0x004fe400000000ff */
[----:B------:R-:W2:Y:S04]  /*cce60*/  LDL.LU.64 R52, [R1+0xc50] ;  /* 0x000c500001347983 */ /* 0x000ea80000300a00 */
[----:B------:R4:W-:Y:S01]  /*cce70*/  @P6 STG.E.U8 desc[UR36][R22.64], R0 ;  /* 0x0000000016006986 */ /* 0x0009e2000c101124 */
[----:B------:R-:W-:Y:S01]  /*cce80*/  ISETP.LT.AND P6, PT, R48, UR11, !P2 ;  /* 0x0000000b30007c0c */ /* 0x000fe2000d7c1270 */
[----:B------:R-:W0:Y:S02]  /*cce90*/  LDCU UR11, c[0x0][0x398] ;  /* 0x00007300ff0b77ac */ /* 0x000e240008000800 */
[----:B------:R3:W-:Y:S01]  /*ccea0*/  @P4 STG.E.U8 desc[UR36][R34.64], R6 ;  /* 0x0000000622004986 */ /* 0x0007e2000c101124 */
[----:B------:R-:W-:Y:S01]  /*cceb0*/  ISETP.LT.AND P4, PT, R21, UR9, !P2 ;  /* 0x0000000915007c0c */ /* 0x000fe2000d781270 */
[----:B------:R-:W0:Y:S01]  /*ccec0*/  LDCU UR9, c[0x0][0x398] ;  /* 0x00007300ff0977ac */ /* 0x000e220008000800 */
[----:B------:R-:W-:Y:S01]  /*cced0*/  PRMT R44, R44, 0x7773, RZ ;  /* 0x000077732c2c7816 */ /* 0x000fe200000000ff */
[----:B------:R-:W2:Y:S01]  /*ccee0*/  LDL.LU.64 R24, [R1+0xc68] ;  /* 0x000c680001187983 */ /* 0x000ea20000300a00 */
[----:B----4-:R-:W-:-:S03]  /*ccef0*/  VIADD R0, R14, 0x31 ;  /* 0x000000310e007836 */ /* 0x010fc60000000000 */
[----:B------:R-:W4:Y:S02]  /*ccf00*/  LDL.LU.64 R36, [R1+0xc60] ;  /* 0x000c600001247983 */ /* 0x000f240000300a00 */
[----:B------:R-:W-:Y:S02]  /*ccf10*/  ISETP.GE.AND P3, PT, R0, UR12, PT ;  /* 0x0000000c00007c0c */ /* 0x000fe4000bf66270 */
[C---:B---3--:R-:W-:Y:S01]  /*ccf20*/  PRMT R6, R32.reuse, 0x7771, RZ ;  /* 0x0000777120067816 */ /* 0x048fe200000000ff */
[----:B------:R3:W-:Y:S01]  /*ccf30*/  @P5 STG.E.U8 desc[UR36][R54.64], R44 ;  /* 0x0000002c36005986 */ /* 0x0007e2000c101124 */
[C---:B------:R-:W-:Y:S01]  /*ccf40*/  PRMT R0, R32.reuse, 0x7770, RZ ;  /* 0x0000777020007816 */ /* 0x040fe200000000ff */
[----:B------:R-:W0:Y:S02]  /*ccf50*/  LDCU UR12, c[0x0][0x398] ;  /* 0x00007300ff0c77ac */ /* 0x000e240008000800 */
[----:B------:R-:W4:Y:S04]  /*ccf60*/  LDL.LU.64 R22, [R1+0xc78] ;  /* 0x000c780001167983 */ /* 0x000f280000300a00 */
[----:B------:R-:W-:Y:S04]  /*ccf70*/  @P4 STG.E.U8 desc[UR36][R40.64], R0 ;  /* 0x0000000028004986 */ /* 0x000fe8000c101124 */
[----:B---3--:R-:W3:Y:S04]  /*ccf80*/  LDL.LU.64 R54, [R1+0xc70] ;  /* 0x000c700001367983 */ /* 0x008ee80000300a00 */
[----:B------:R-:W3:Y:S04]  /*ccf90*/  LDL.LU R35, [R1+0xb0] ;  /* 0x0000b00001237983 */ /* 0x000ee80000300800 */
[----:B------:R0:W-:Y:S04]  /*ccfa0*/  @P6 STG.E.U8 desc[UR36][R28.64], R6 ;  /* 0x000000061c006986 */ /* 0x0001e8000c101124 */
[----:B0-----:R-:W3:Y:S01]  /*ccfb0*/  LDL.LU.64 R28, [R1+0x4460] ;  /* 0x00446000011c7983 */ /* 0x001ee20000300a00 */
[----:B------:R-:W-:-:S02]  /*ccfc0*/  PRMT R0, R32, 0x7772, RZ ;  /* 0x0000777220007816 */ /* 0x000fc400000000ff */
[----:B------:R-:W-:Y:S02]  /*ccfd0*/  PRMT R6, R32, 0x7773, RZ ;  /* 0x0000777320067816 */ /* 0x000fe400000000ff */
[----:B------:R-:W4:Y:S01]  /*ccfe0*/  LDL.LU.64 R32, [R1+0xc88] ;  /* 0x000c880001207983 */ /* 0x000f220000300a00 */
[----:B------:R-:W-:Y:S01]  /*ccff0*/  ISETP.LT.AND P5, PT, R56, UR10, !P2 ;  /* 0x0000000a38007c0c */ /* 0x000fe2000d7a1270 */
[----:B------:R-:W0:Y:S01]  /*cd000*/  LDCU UR10, c[0x0][0x398] ;  /* 0x00007300ff0a77ac */ /* 0x000e220008000800 */
[----:B-1----:R-:W-:Y:S02]  /*cd010*/  ISETP.LT.AND P2, PT, R49, UR13, !P2 ;  /* 0x0000000d31007c0c */ /* 0x002fe4000d741270 */
[----:B------:R-:W-:Y:S01]  /*cd020*/  ISETP.LT.AND P6, PT, R15, UR8, !P3 ;  /* 0x000000080f007c0c */ /* 0x000fe2000dfc1270 */
[----:B------:R-:W1:Y:S01]  /*cd030*/  LDCU UR8, c[0x0][0x398] ;  /* 0x00007300ff0877ac */ /* 0x000e620008000800 */
[----:B------:R-:W-:Y:S01]  /*cd040*/  ISETP.LT.AND P4, PT, R11, UR14, !P3 ;  /* 0x0000000e0b007c0c */ /* 0x000fe2000df81270 */
[----:B------:R-:W0:Y:S06]  /*cd050*/  LDCU UR13, c[0x0][0x398] ;  /* 0x00007300ff0d77ac */ /* 0x000e2c0008000800 */
[----:B------:R0:W-:Y:S01]  /*cd060*/  @P5 STG.E.U8 desc[UR36][R18.64], R0 ;  /* 0x0000000012005986 */ /* 0x0001e2000c101124 */
[----:B------:R-:W-:Y:S01]  /*cd070*/  ISETP.LT.AND P5, PT, R38, UR9, !P3 ;  /* 0x0000000926007c0c */ /* 0x000fe2000dfa1270 */
[----:B------:R-:W1:Y:S02]  /*cd080*/  LDCU UR9, c[0x0][0x398] ;  /* 0x00007300ff0977ac */ /* 0x000e640008000800 */
[----:B0-----:R-:W4:Y:S04]  /*cd090*/  LDL.LU.64 R18, [R1+0xc98] ;  /* 0x000c980001127983 */ /* 0x001f280000300a00 */
[----:B--2---:R0:W-:Y:S01]  /*cd0a0*/  @P2 STG.E.U8 desc[UR36][R52.64], R6 ;  /* 0x0000000634002986 */ /* 0x0041e2000c101124 */
[----:B------:R-:W-:Y:S01]  /*cd0b0*/  ISETP.LT.AND P2, PT, R20, UR11, !P3 ;  /* 0x0000000b14007c0c */ /* 0x000fe2000df41270 */
[----:B------:R-:W2:Y:S02]  /*cd0c0*/  LDCU UR11, c[0x0][0x398] ;  /* 0x00007300ff0b77ac */ /* 0x000ea40008000800 */
[----:B0-----:R-:W2:Y:S01]  /*cd0d0*/  LDL.LU.64 R52, [R1+0xc90] ;  /* 0x000c900001347983 */ /* 0x001ea20000300a00 */
[----:B---3--:R-:W-:-:S02]  /*cd0e0*/  PRMT R0, R28, 0x7770, RZ ;  /* 0x000077701c007816 */ /* 0x008fc400000000ff */
[----:B------:R-:W-:-:S03]  /*cd0f0*/  PRMT R6, R28, 0x7771, RZ ;  /* 0x000077711c067816 */ /* 0x000fc600000000ff */
[----:B------:R0:W-:Y:S04]  /*cd100*/  @P6 STG.E.U8 desc[UR36][R24.64], R0 ;  /* 0x0000000018006986 */ /* 0x0001e8000c101124 */
[----:B----4-:R3:W-:Y:S01]  /*cd110*/  @P4 STG.E.U8 desc[UR36][R36.64], R6 ;  /* 0x0000000624004986 */ /* 0x0107e2000c101124 */
[----:B------:R-:W-:Y:S01]  /*cd120*/  ISETP.LT.AND P4, PT, R21, UR10, !P3 ;  /* 0x0000000a15007c0c */ /* 0x000fe2000df81270 */
[----:B------:R-:W4:Y:S01]  /*cd130*/  LDCU UR10, c[0x0][0x398] ;  /* 0x00007300ff0a77ac */ /* 0x000f220008000800 */
[C---:B0-----:R-:W-:Y:S01]  /*cd140*/  PRMT R0, R28.reuse, 0x7772, RZ ;  /* 0x000077721c007816 */ /* 0x041fe200000000ff */
[----:B---3--:R-:W3:Y:S01]  /*cd150*/  LDL.LU.64 R36, [R1+0xca8] ;  /* 0x000ca80001247983 */ /* 0x008ee20000300a00 */
        /* <DEDUP_REMOVED lines=18> */
[----:B------:R-:W-:-:S03]  /*cd280*/  PRMT R6, R35, 0x7772, RZ ;  /* 0x0000777223067816 */ /* 0x000fc600000000ff */
[----:B------:R0:W-:Y:S01]  /*cd290*/  @P5 STG.E.U8 desc[UR36][R18.64], R0 ;  /* 0x0000000012005986 */ /* 0x0001e2000c101124 */
[----:B--2---:R-:W-:Y:S01]  /*cd2a0*/  ISETP.LT.AND P4, PT, R15, UR11, !P2 ;  /* 0x0000000b0f007c0c */ /* 0x004fe2000d781270 */
[----:B------:R-:W2:Y:S01]  /*cd2b0*/  LDCU UR9, c[0x0][0x398] ;  /* 0x00007300ff0977ac */ /* 0x000ea20008000800 */
[----:B------:R-:W-:Y:S01]  /*cd2c0*/  ISETP.LT.AND P5, PT, R38, UR13, !P2 ;  /* 0x0000000d26007c0c */ /* 0x000fe2000d7a1270 */
[----:B------:R-:W1:Y:S01]  /*cd2d0*/  LDCU UR11, c[0x0][0x398] ;  /* 0x00007300ff0b77ac */ /* 0x000e620008000800 */
[----:B------:R-:W1:Y:S01]  /*cd2e0*/  LDCU UR12, c[0x0][0x398] ;  /* 0x00007300ff0c77ac */ /* 0x000e620008000800 */
[----:B0-----:R-:W-:Y:S01]  /*cd2f0*/  PRMT R0, R35, 0x7773, RZ ;  /* 0x0000777323007816 */ /* 0x001fe200000000ff */
[----:B------:R0:W-:Y:S01]  /*cd300*/  @P6 STG.E.U8 desc[UR36][R52.64], R6 ;  /* 0x0000000634006986 */ /* 0x0001e2000c101124 */
[----:B----4-:R-:W-:Y:S01]  /*cd310*/  ISETP.LT.AND P6, PT, R11, UR10, !P2 ;  /* 0x0000000a0b007c0c */ /* 0x010fe2000d7c1270 */
[----:B------:R-:W4:Y:S02]  /*cd320*/  LDCU UR10, c[0x0][0x398] ;  /* 0x00007300ff0a77ac */ /* 0x000f240008000800 */
[----:B0-----:R-:W4:Y:S01]  /*cd330*/  LDL.LU.64 R52, [R1+0xcc0] ;  /* 0x000cc00001347983 */ /* 0x001f220000300a00 */
[----:B------:R-:W-:-:S03]  /*cd340*/  PRMT R6, R45, 0x7770, RZ ;  /* 0x000077702d067816 */ /* 0x000fc600000000ff */
[----:B------:R-:W4:Y:S04]  /*cd350*/  LDL.LU.64 R18, [R1+0xcd8] ;  /* 0x000cd80001127983 */ /* 0x000f280000300a00 */
[----:B---3--:R0:W-:Y:S04]  /*cd360*/  @P3 STG.E.U8 desc[UR36][R36.64], R0 ;  /* 0x0000000024003986 */ /* 0x0081e8000c101124 */
[----:B0-----:R-:W3:Y:S01]  /*cd370*/  LDL.LU.64 R36, [R1+0xcd0] ;  /* 0x000cd00001247983 */ /* 0x001ee20000300a00 */
        /* <DEDUP_REMOVED lines=14> */
[----:B--2---:R-:W-:Y:S01]  /*cd460*/  ISETP.LT.AND P5, PT, R48, UR9, !P2 ;  /* 0x0000000930007c0c */ /* 0x004fe2000d7a1270 */
[----:B------:R-:W2:Y:S01]  /*cd470*/  LDCU UR9, c[0x0][0x398] ;  /* 0x00007300ff0977ac */ /* 0x000ea20008000800 */
[----:B----4-:R-:W-:-:S02]  /*cd480*/  ISETP.LT.AND P6, PT, R56, UR10, !P2 ;  /* 0x0000000a38007c0c */ /* 0x010fc4000d7c1270 */
[----:B------:R-:W-:-:S03]  /*cd490*/  PRMT R6, R34, 0x7770, RZ ;  /* 0x0000777022067816 */ /* 0x000fc600000000ff */
[----:B------:R-:W-:Y:S01]  /*cd4a0*/  @P3 STG.E.U8 desc[UR36][R24.64], R45 ;  /* 0x0000002d18003986 */ /* 0x000fe2000c101124 */
[----:B------:R-:W-:Y:S01]  /*cd4b0*/  ISETP.GE.AND P3, PT, R0, UR5, PT ;  /* 0x0000000500007c0c */ /* 0x000fe2000bf66270 */
[----:B------:R-:W4:Y:S01]  /*cd4c0*/  LDCU UR5, c[0x0][0x398] ;  /* 0x00007300ff0577ac */ /* 0x000f220008000800 */
[----:B------:R-:W-:Y:S02]  /*cd4d0*/  PRMT R0, R34, 0x7771, RZ ;  /* 0x0000777122007816 */ /* 0x000fe400000000ff */
[----:B------:R-:W-:Y:S01]  /*cd4e0*/  ISETP.LT.AND P2, PT, R49, UR11, !P2 ;  /* 0x0000000b31007c0c */ /* 0x000fe2000d741270 */
[----:B------:R-:W0:Y:S01]  /*cd4f0*/  LDCU UR10, c[0x0][0x398] ;  /* 0x00007300ff0a77ac */ /* 0x000e220008000800 */
[----:B------:R-:W0:Y:S01]  /*cd500*/  LDCU UR11, c[0x0][0x398] ;  /* 0x00007300ff0b77ac */ /* 0x000e220008000800 */
[----:B------:R0:W-:Y:S01]  /*cd510*/  @P4 STG.E.U8 desc[UR36][R52.64], R6 ;  /* 0x0000000634004986 */ /* 0x0001e2000c101124 */
[----:B------:R-:W-:Y:S01]  /*cd520*/  ISETP.LT.AND P4, PT, R15, UR12, !P3 ;  /* 0x0000000c0f007c0c */ /* 0x000fe2000df81270 */
[----:B------:R-:W2:Y:S02]  /*cd530*/  LDCU UR12, c[0x0][0x398] ;  /* 0x00007300ff0c77ac */ /* 0x000ea40008000800 */
[----:B------:R4:W-:Y:S01]  /*cd540*/  @P5 STG.E.U8 desc[UR36][R18.64], R0 ;  /* 0x0000000012005986 */ /* 0x0009e2000c101124 */
[----:B-1----:R-:W-:Y:S01]  /*cd550*/  ISETP.LT.AND P5, PT, R38, UR4, !P3 ;  /* 0x0000000426007c0c */ /* 0x002fe2000dfa1270 */
[----:B------:R-:W1:Y:S01]  /*cd560*/  LDCU UR4, c[0x0][0x398] ;  /* 0x00007300ff0477ac */ /* 0x000e620008000800 */
[C---:B0-----:R-:W-:Y:S01]  /*cd570*/  PRMT R6, R34.reuse, 0x7772, RZ ;  /* 0x0000777222067816 */ /* 0x041fe200000000ff */
[----:B------:R-:W2:Y:S01]  /*cd580*/  LDL.LU.64 R52, [R1+0xd08] ;  /* 0x000d080001347983 */ /* 0x000ea20000300a00 */
[----:B----4-:R-:W-:-:S03]  /*cd590*/  PRMT R0, R34, 0x7773, RZ ;  /* 0x0000777322007816 */ /* 0x010fc600000000ff */
[----:B------:R-:W4:Y:S04]  /*cd5a0*/  LDL.LU.64 R34, [R1+0xd18] ;  /* 0x000d180001227983 */ /* 0x000f280000300a00 */
[----:B------:R-:W4:Y:S04]  /*cd5b0*/  LDL.LU.64 R24, [R1+0xd10] ;  /* 0x000d100001187983 */ /* 0x000f280000300a00 */
[----:B---3--:R0:W-:Y:S01]  /*cd5c0*/  @P6 STG.E.U8 desc[UR36][R36.64], R6 ;  /* 0x0000000624006986 */ /* 0x0081e2000c101124 */
[----:B------:R-:W-:Y:S01]  /*cd5d0*/  ISETP.LT.AND P6, PT, R11, UR8, !P3 ;  /* 0x000000080b007c0c */ /* 0x000fe2000dfc1270 */
[----:B------:R-:W3:Y:S01]  /*cd5e0*/  LDCU UR8, c[0x0][0x398] ;  /* 0x00007300ff0877ac */ /* 0x000ee20008000800 */
[C---:B0-----:R-:W-:Y:S01]  /*cd5f0*/  PRMT R6, R29.reuse, 0x7770, RZ ;  /* 0x000077701d067816 */ /* 0x041fe200000000ff */
[----:B------:R-:W4:Y:S04]  /*cd600*/  LDL.LU.64 R36, [R1+0xd28] ;  /* 0x000d280001247983 */ /* 0x000f280000300a00 */
[----:B------:R0:W-:Y:S04]  /*cd610*/  @P2 STG.E.U8 desc[UR36][R22.64], R0 ;  /* 0x0000000016002986 */ /* 0x0001e8000c101124 */
[----:B------:R1:W-:Y:S01]  /*cd620*/  @P4 STG.E.U8 desc[UR36][R54.64], R6 ;  /* 0x0000000636004986 */ /* 0x0003e2000c101124 */
[----:B0-----:R-:W-:-:S02]  /*cd630*/  PRMT R0, R29, 0x7771, RZ ;  /* 0x000077711d007816 */ /* 0x001fc400000000ff */
[----:B-1----:R-:W-:Y:S01]  /*cd640*/  PRMT R6, R29, 0x7772, RZ ;  /* 0x000077721d067816 */ /* 0x002fe200000000ff */
[----:B------:R-:W4:Y:S04]  /*cd650*/  LDL.LU.64 R54, [R1+0xd20] ;  /* 0x000d200001367983 */ /* 0x000f280000300a00 */
[----:B------:R-:W-:Y:S04]  /*cd660*/  @P6 STG.E.U8 desc[UR36][R32.64], R0 ;  /* 0x0000000020006986 */ /* 0x000fe8000c101124 */
[----:B------:R0:W-:Y:S04]  /*cd670*/  @P5 STG.E.U8 desc[UR36][R46.64], R6 ;  /* 0x000000062e005986 */ /* 0x0001e8000c101124 */
[----:B0-----:R-:W4:Y:S01]  /*cd680*/  LDL.LU.64 R46, [R1+0x4458] ;  /* 0x00445800012e7983 */ /* 0x001f220000300a00 */
[----:B--2---:R-:W-:Y:S01]  /*cd690*/  ISETP.LT.AND P4, PT, R20, UR9, !P3 ;  /* 0x0000000914007c0c */ /* 0x004fe2000df81270 */
[----:B------:R-:W-:Y:S01]  /*cd6a0*/  VIADD R0, R14, 0x34 ;  /* 0x000000340e007836 */ /* 0x000fe20000000000 */
[----:B------:R-:W-:Y:S01]  /*cd6b0*/  ISETP.LT.AND P5, PT, R21, UR5, !P3 ;  /* 0x0000000515007c0c */ /* 0x000fe2000dfa1270 */
[----:B------:R-:W2:Y:S01]  /*cd6c0*/  LDL.LU.64 R18, [R1+0xd38] ;  /* 0x000d380001127983 */ /* 0x000ea20000300a00 */
[----:B------:R-:W-:Y:S01]  /*cd6d0*/  PRMT R29, R29, 0x7773, RZ ;  /* 0x000077731d1d7816 */ /* 0x000fe200000000ff */
[----:B------:R-:W0:Y:S02]  /*cd6e0*/  LDCU UR9, c[0x0][0x398] ;  /* 0x00007300ff0977ac */ /* 0x000e240008000800 */
[----:B------:R-:W2:Y:S01]  /*cd6f0*/  LDL.LU.64 R22, [R1+0xd30] ;  /* 0x000d300001167983 */ /* 0x000ea20000300a00 */
[----:B------:R-:W-:Y:S01]  /*cd700*/  ISETP.GE.AND P2, PT, R0, UR6, PT ;  /* 0x0000000600007c0c */ /* 0x000fe2000bf46270 */
[----:B------:R-:W1:Y:S02]  /*cd710*/  LDCU UR5, c[0x0][0x398] ;  /* 0x00007300ff0577ac */ /* 0x000e640008000800 */
[----:B------:R-:W2:Y:S01]  /*cd720*/  LDL.LU.64 R32, [R1+0xd48] ;  /* 0x000d480001207983 */ /* 0x000ea20000300a00 */
[----:B------:R-:W-:Y:S01]  /*cd730*/  ISETP.LT.AND P6, PT, R48, UR10, !P3 ;  /* 0x0000000a30007c0c */ /* 0x000fe2000dfc1270 */
[----:B------:R-:W0:Y:S01]  /*cd740*/  LDCU UR6, c[0x0][0x398] ;  /* 0x00007300ff0677ac */ /* 0x000e220008000800 */
[----:B------:R-:W0:Y:S01]  /*cd750*/  LDCU UR10, c[0x0][0x398] ;  /* 0x00007300ff0a77ac */ /* 0x000e220008000800 */
[----:B------:R0:W-:Y:S01]  /*cd760*/  @P4 STG.E.U8 desc[UR36][R52.64], R29 ;  /* 0x0000001d34004986 */ /* 0x0001e2000c101124 */
[----:B------:R-:W-:Y:S01]  /*cd770*/  ISETP.LT.AND P4, PT, R56, UR4, !P3 ;  /* 0x0000000438007c0c */ /* 0x000fe2000df81270 */
[----:B------:R-:W1:Y:S02]  /*cd780*/  LDCU UR4, c[0x0][0x398] ;  /* 0x00007300ff0477ac */ /* 0x000e640008000800 */
[----:B0-----:R-:W2:Y:S01]  /*cd790*/  LDL.LU.64 R52, [R1+0xd40] ;  /* 0x000d400001347983 */ /* 0x001ea20000300a00 */
[----:B---3--:R-:W-:Y:S01]  /*cd7a0*/  ISETP.LT.AND P3, PT, R49, UR8, !P3 ;  /* 0x0000000831007c0c */ /* 0x008fe2000df61270 */
[----:B------:R-:W0:Y:S01]  /*cd7b0*/  LDCU UR8, c[0x0][0x398] ;  /* 0x00007300ff0877ac */ /* 0x000e220008000800 */
[----:B----4-:R-:W-:-:S05]  /*cd7c0*/  PRMT R0, R47, 0x7770, RZ ;  /* 0x000077702f007816 */ /* 0x010fca00000000ff */
[----:B------:R3:W-:Y:S04]  /*cd7d0*/  @P5 STG.E.U8 desc[UR36][R34.64], R0 ;  /* 0x0000000022005986 */ /* 0x0007e8000c101124 */
[----:B---3--:R-:W3:Y:S01]  /*cd7e0*/  LDL.LU R35, [R1+0xc8] ;  /* 0x0000c80001237983 */ /* 0x008ee20000300800 */
[C---:B------:R-:W-:Y:S02]  /*cd7f0*/  PRMT R6, R47.reuse, 0x7771, RZ ;  /* 0x000077712f067816 */ /* 0x040fe400000000ff */
[----:B------:R-:W-:-:S03]  /*cd800*/  PRMT R0, R47, 0x7772, RZ ;  /* 0x000077722f007816 */ /* 0x000fc600000000ff */
[----:B------:R4:W-:Y:S04]  /*cd810*/  @P6 STG.E.U8 desc[UR36][R24.64], R6 ;  /* 0x0000000618006986 */ /* 0x0009e8000c101124 */
[----:B------:R0:W-:Y:S01]  /*cd820*/  @P4 STG.E.U8 desc[UR36][R36.64], R0 ;  /* 0x0000000024004986 */ /* 0x0001e2000c101124 */
[----:B----4-:R-:W-:-:S03]  /*cd830*/  PRMT R6, R47, 0x7773, RZ ;  /* 0x000077732f067816 */ /* 0x010fc600000000ff */
[----:B------:R-:W4:Y:S04]  /*cd840*/  LDL.LU R47, [R1+0x4450] ;  /* 0x00445000012f7983 */ /* 0x000f280000300800 */
[----:B------:R1:W-:Y:S04]  /*cd850*/  @P3 STG.E.U8 desc[UR36][R54.64], R6 ;  /* 0x0000000636003986 */ /* 0x0003e8000c101124 */
[----:B0-----:R-:W4:Y:S04]  /*cd860*/  LDL.LU.64 R36, [R1+0xd60] ;  /* 0x000d600001247983 */ /* 0x001f280000300a00 */
[----:B-1----:R-:W4:Y:S01]  /*cd870*/  LDL.LU.64 R54, [R1+0xd58] ;  /* 0x000d580001367983 */ /* 0x002f220000300a00 */
        /* <DEDUP_REMOVED lines=10> */
[----:B--2---:R2:W-:Y:S01]  /*cd920*/  @P6 STG.E.U8 desc[UR36][R18.64], R0 ;  /* 0x0000000012006986 */ /* 0x0045e2000c101124 */
[----:B------:R-:W0:Y:S03]  /*cd930*/  LDCU UR6, c[0x0][0x398] ;  /* 0x00007300ff0677ac */ /* 0x000e260008000800 */
[----:B------:R1:W-:Y:S01]  /*cd940*/  @P5 STG.E.U8 desc[UR36][R22.64], R6 ;  /* 0x0000000616005986 */ /* 0x0003e2000c101124 */
[----:B------:R-:W-:Y:S01]  /*cd950*/  ISETP.LT.AND P5, PT, R21, UR4, !P2 ;  /* 0x0000000415007c0c */ /* 0x000fe2000d7a1270 */
[----:B------:R-:W2:Y:S02]  /*cd960*/  LDCU UR4, c[0x0][0x39c] ;  /* 0x00007380ff0477ac */ /* 0x000ea40008000800 */
[C---:B--2---:R-:W-:Y:S02]  /*cd970*/  PRMT R0, R46.reuse, 0x7772, RZ ;  /* 0x000077722e007816 */ /* 0x044fe400000000ff */
[----:B------:R-:W-:Y:S01]  /*cd980*/  PRMT R46, R46, 0x7773, RZ ;  /* 0x000077732e2e7816 */ /* 0x000fe200000000ff */
[----:B-1----:R-:W2:Y:S04]  /*cd990*/  LDL.LU.64 R22, [R1+0xd68] ;  /* 0x000d680001167983 */ /* 0x002ea80000300a00 */
[----:B------:R1:W-:Y:S01]  /*cd9a0*/  @P4 STG.E.U8 desc[UR36][R32.64], R0 ;  /* 0x0000000020004986 */ /* 0x0003e2000c101124 */
[----:B------:R-:W-:Y:S01]  /*cd9b0*/  ISETP.LT.AND P4, PT, R48, UR8, !P2 ;  /* 0x0000000830007c0c */ /* 0x000fe2000d781270 */
[----:B------:R-:W2:Y:S01]  /*cd9c0*/  LDCU UR8, c[0x0][0x398] ;  /* 0x00007300ff0877ac */ /* 0x000ea20008000800 */
[----:B0-----:R-:W-:Y:S01]  /*cd9d0*/  ISETP.LT.AND P6, PT, R56, UR9, !P2 ;  /* 0x0000000938007c0c */ /* 0x001fe2000d7c1270 */
[----:B-1----:R-:W2:Y:S01]  /*cd9e0*/  LDL.LU.64 R32, [R1+0xd88] ;  /* 0x000d880001207983 */ /* 0x002ea20000300a00 */
[----:B------:R-:W-:-:S03]  /*cd9f0*/  VIADD R0, R14, 0x35 ;  /* 0x000000350e007836 */ /* 0x000fc60000000000 */
[----:B------:R0:W-:Y:S01]  /*cda00*/  @P3 STG.E.U8 desc[UR36][R52.64], R46 ;  /* 0x0000002e34003986 */ /* 0x0001e2000c101124 */
[----:B------:R-:W1:Y:S03]  /*cda10*/  LDCU UR9, c[0x0][0x398] ;  /* 0x00007300ff0977ac */ /* 0x000e660008000800 */
[----:B0-----:R-:W2:Y:S01]  /*cda20*/  LDL.LU.64 R52, [R1+0xd80] ;  /* 0x000d800001347983 */ /* 0x001ea20000300a00 */
[----:B------:R-:W-:Y:S01]  /*cda30*/  ISETP.GE.AND P3, PT, R0, UR7, PT ;  /* 0x0000000700007c0c */ /* 0x000fe2000bf66270 */
[----:B------:R-:W0:Y:S01]  /*cda40*/  LDCU UR7, c[0x0][0x398] ;  /* 0x00007300ff0777ac */ /* 0x000e220008000800 */
[----:B---3--:R-:W-:-:S05]  /*cda50*/  PRMT R6, R35, 0x7770, RZ ;  /* 0x0000777023067816 */ /* 0x008fca00000000ff */
[----:B------:R3:W-:Y:S04]  /*cda60*/  @P5 STG.E.U8 desc[UR36][R30.64], R6 ;  /* 0x000000061e005986 */ /* 0x0007e8000c101124 */
[----:B---3--:R-:W3:Y:S01]  /*cda70*/  LDL.LU.64 R30, [R1+0x4448] ;  /* 0x00444800011e7983 */ /* 0x008ee20000300a00 */
[C---:B------:R-:W-:Y:S02]  /*cda80*/  PRMT R0, R35.reuse, 0x7771, RZ ;  /* 0x0000777123007816 */ /* 0x040fe400000000ff */
[----:B------:R-:W-:Y:S01]  /*cda90*/  PRMT R6, R35, 0x7772, RZ ;  /* 0x0000777223067816 */ /* 0x000fe200000000ff */
[----:B------:R-:W2:Y:S04]  /*cdaa0*/  LDL.LU.64 R18, [R1+0xd90] ;  /* 0x000d900001127983 */ /* 0x000ea80000300a00 */
[----:B------:R-:W2:Y:S04]  /*cdab0*/  LDL.LU R34, [R1+0xb8] ;  /* 0x0000b80001227983 */ /* 0x000ea80000300800 */
[----:B----4-:R-:W-:Y:S04]  /*cdac0*/  @P4 STG.E.U8 desc[UR36][R36.64], R0 ;  /* 0x0000000024004986 */ /* 0x010fe8000c101124 */
[----:B------:R4:W-:Y:S04]  /*cdad0*/  @P6 STG.E.U8 desc[UR36][R54.64], R6 ;  /* 0x0000000636006986 */ /* 0x0009e8000c101124 */
[----:B----4-:R-:W4:Y:S01]  /*cdae0*/  LDL.LU.64 R54, [R1+0xda0] ;  /* 0x000da00001367983 */ /* 0x010f220000300a00 */
[----:B------:R-:W-:Y:S01]  /*cdaf0*/  ISETP.LT.AND P2, PT, R49, UR5, !P2 ;  /* 0x0000000531007c0c */ /* 0x000fe2000d741270 */
[----:B------:R-:W0:Y:S01]  /*cdb00*/  LDCU UR5, c[0x0][0x39c] ;  /* 0x00007380ff0577ac */ /* 0x000e220008000800 */
[----:B------:R-:W-:Y:S01]  /*cdb10*/  ISETP.LT.AND P5, PT, R15, UR6, !P3 ;  /* 0x000000060f007c0c */ /* 0x000fe2000dfa1270 */
[----:B------:R-:W4:Y:S01]  /*cdb20*/  LDL.LU.64 R36, [R1+0xd98] ;  /* 0x000d980001247983 */ /* 0x000f220000300a00 */
[----:B------:R-:W0:Y:S01]  /*cdb30*/  LDCU UR6, c[0x0][0x398] ;  /* 0x00007300ff0677ac */ /* 0x000e220008000800 */
[----:B------:R-:W-:-:S02]  /*cdb40*/  ISETP.LT.AND P6, PT, R11, UR10, !P3 ;  /* 0x0000000a0b007c0c */ /* 0x000fc4000dfc1270 */
[----:B------:R-:W-:Y:S01]  /*cdb50*/  PRMT R0, R35, 0x7773, RZ ;  /* 0x0000777323007816 */ /* 0x000fe200000000ff */
[----:B------:R-:W0:Y:S01]  /*cdb60*/  LDCU UR10, c[0x0][0x398] ;  /* 0x00007300ff0a77ac */ /* 0x000e220008000800 */
[----:B------:R-:W-:-:S04]  /*cdb70*/  ISETP.LT.AND P4, PT, R38, UR11, !P3 ;  /* 0x0000000b26007c0c */ /* 0x000fc8000df81270 */
[----:B------:R0:W-:Y:S01]  /*cdb80*/  @P2 STG.E.U8 desc[UR36][R24.64], R0 ;  /* 0x0000000018002986 */ /* 0x0001e2000c101124 */
[----:B------:R-:W0:Y:S01]  /*cdb90*/  LDCU UR11, c[0x0][0x398] ;  /* 0x00007300ff0b77ac */ /* 0x000e220008000800 */
[C---:B---3--:R-:W-:Y:S02]  /*cdba0*/  PRMT R6, R30.reuse, 0x7770, RZ ;  /* 0x000077701e067816 */ /* 0x048fe400000000ff */
[----:B0-----:R-:W-:-:S03]  /*cdbb0*/  PRMT R0, R30, 0x7771, RZ ;  /* 0x000077711e007816 */ /* 0x001fc600000000ff */
[----:B--2---:R0:W-:Y:S01]  /*cdbc0*/  @P5 STG.E.U8 desc[UR36][R22.64], R6 ;  /* 0x0000000616005986 */ /* 0x0041e2000c101124 */
[----:B------:R-:W-:Y:S01]  /*cdbd0*/  ISETP.LT.AND P5, PT, R20, UR7, !P3 ;  /* 0x0000000714007c0c */ /* 0x000fe2000dfa1270 */
[----:B------:R-:W2:Y:S02]  /*cdbe0*/  LDCU UR7, c[0x0][0x398] ;  /* 0x00007300ff0777ac */ /* 0x000ea40008000800 */
[----:B------:R3:W-:Y:S01]  /*cdbf0*/  @P6 STG.E.U8 desc[UR36][R32.64], R0 ;  /* 0x0000000020006986 */ /* 0x0007e2000c101124 */
[----:B------:R-:W-:Y:S01]  /*cdc00*/  ISETP.LT.AND P6, PT, R21, UR6, !P3 ;  /* 0x0000000615007c0c */ /* 0x000fe2000dfc1270 */
[----:B------:R-:W1:Y:S02]  /*cdc10*/  LDCU UR6, c[0x0][0x398] ;  /* 0x00007300ff0677ac */ /* 0x000e640008000800 */
[----:B0-----:R-:W2:Y:S01]  /*cdc20*/  LDL.LU.64 R22, [R1+0xda8] ;  /* 0x000da80001167983 */ /* 0x001ea20000300a00 */
[----:B------:R-:W-:Y:S01]  /*cdc30*/  PRMT R6, R30, 0x7772, RZ ;  /* 0x000077721e067816 */ /* 0x000fe200000000ff */
[----:B---3--:R-:W-:-:S02]  /*cdc40*/  VIADD R0, R14, 0x36 ;  /* 0x000000360e007836 */ /* 0x008fc40000000000 */
[----:B------:R-:W3:Y:S01]  /*cdc50*/  LDL.LU.64 R32, [R1+0xdb8] ;  /* 0x000db80001207983 */ /* 0x000ee20000300a00 */
[----:B------:R-:W-:-:S03]  /*cdc60*/  PRMT R30, R30, 0x7773, RZ ;  /* 0x000077731e1e7816 */ /* 0x000fc600000000ff */
[----:B------:R0:W-:Y:S01]  /*cdc70*/  @P4 STG.E.U8 desc[UR36][R52.64], R6 ;  /* 0x0000000634004986 */ /* 0x0001e2000c101124 */
[----:B------:R-:W-:Y:S01]  /*cdc80*/  ISETP.GE.AND P2, PT, R0, UR4, PT ;  /* 0x0000000400007c0c */ /* 0x000fe2000bf46270 */
[----:B------:R-:W1:Y:S01]  /*cdc90*/  LDCU UR4, c[0x0][0x398] ;  /* 0x00007300ff0477ac */ /* 0x000e620008000800 */
[----:B------:R-:W-:Y:S01]  /*cdca0*/  PRMT R0, R34, 0x7770, RZ ;  /* 0x0000777022007816 */ /* 0x000fe200000000ff */
[----:B------:R-:W-:Y:S04]  /*cdcb0*/  @P5 STG.E.U8 desc[UR36][R18.64], R30 ;  /* 0x0000001e12005986 */ /* 0x000fe8000c101124 */
[----:B0-----:R-:W3:Y:S04]  /*cdcc0*/  LDL.LU.64 R52, [R1+0xdb0] ;  /* 0x000db00001347983 */ /* 0x001ee80000300a00 */
[----:B----4-:R0:W-:Y:S04]  /*cdcd0*/  @P6 STG.E.U8 desc[UR36][R54.64], R0 ;  /* 0x0000000036006986 */ /* 0x0101e8000c101124 */
[----:B0-----:R-:W4:Y:S01]  /*cdce0*/  LDL.LU.64 R54, [R1+0xdd8] ;  /* 0x000dd80001367983 */ /* 0x001f220000300a00 */
[----:B------:R-:W-:-:S02]  /*cdcf0*/  ISETP.LT.AND P4, PT, R48, UR8, !P3 ;  /* 0x0000000830007c0c */ /* 0x000fc4000df81270 */
[----:B-1----:R-:W-:Y:S01]  /*cdd00*/  ISETP.LT.AND P5, PT, R56, UR9, !P3 ;  /* 0x0000000938007c0c */ /* 0x002fe2000dfa1270 */
[----:B------:R-:W4:Y:S01]  /*cdd10*/  LDL.LU.64 R24, [R1+0xdd0] ;  /* 0x000dd00001187983 */ /* 0x000f220000300a00 */
[----:B------:R-:W-:Y:S01]  /*cdd20*/  PRMT R6, R34, 0x7771, RZ ;  /* 0x0000777122067816 */ /* 0x000fe200000000ff */
[----:B------:R-:W-:Y:S01]  /*cdd30*/  VIADD R0, R14, 0x37 ;  /* 0x000000370e007836 */ /* 0x000fe20000000000 */
[----:B--2---:R-:W-:Y:S01]  /*cdd40*/  ISETP.LT.AND P3, PT, R49, UR7, !P3 ;  /* 0x0000000731007c0c */ /* 0x004fe2000df61270 */
[----:B------:R-:W2:Y:S01]  /*cdd50*/  LDL.LU.64 R18, [R1+0xdc0] ;  /* 0x000dc00001127983 */ /* 0x000ea20000300a00 */
[----:B------:R-:W-:Y:S01]  /*cdd60*/  ISETP.LT.AND P6, PT, R15, UR6, !P2 ;  /* 0x000000060f007c0c */ /* 0x000fe2000d7c1270 */
[----:B------:R-:W0:Y:S04]  /*cdd70*/  LDCU UR8, c[0x0][0x398] ;  /* 0x00007300ff0877ac */ /* 0x000e280008000800 */
[----:B------:R1:W-:Y:S01]  /*cdd80*/  @P4 STG.E.U8 desc[UR36][R36.64], R6 ;  /* 0x0000000624004986 */ /* 0x0003e2000c101124 */
[----:B------:R-:W-:Y:S01]  /*cdd90*/  ISETP.GE.AND P4, PT, R0, UR5, PT ;  /* 0x0000000500007c0c */ /* 0x000fe2000bf86270 */
[----:B------:R-:W0:Y:S01]  /*cdda0*/  LDCU UR9, c[0x0][0x398] ;  /* 0x00007300ff0977ac */ /* 0x000e220008000800 */
[C---:B------:R-:W-:Y:S01]  /*cddb0*/  PRMT R0, R34.reuse, 0x7773, RZ ;  /* 0x0000777322007816 */ /* 0x040fe200000000ff */
[----:B------:R-:W0:Y:S01]  /*cddc0*/  LDCU UR7, c[0x0][0x398] ;  /* 0x00007300ff0777ac */ /* 0x000e220008000800 */
[----:B------:R-:W0:Y:S01]  /*cddd0*/  LDCU UR5, c[0x0][0x398] ;  /* 0x00007300ff0577ac */ /* 0x000e220008000800 */
[----:B-1----:R-:W-:Y:S01]  /*cdde0*/  PRMT R6, R34, 0x7772, RZ ;  /* 0x0000777222067816 */ /* 0x002fe200000000ff */
[----:B------:R-:W2:Y:S01]  /*cddf0*/  LDL.LU R36, [R1+0xcc] ;  /* 0x0000cc0001247983 */ /* 0x000ea20000300800 */
[----:B------:R-:W1:Y:S03]  /*cde00*/  LDCU UR6, c[0x0][0x398] ;  /* 0x00007300ff0677ac */ /* 0x000e660008000800 */
[----:B------:R0:W-:Y:S01]  /*cde10*/  @P5 STG.E.U8 desc[UR36][R22.64], R6 ;  /* 0x0000000616005986 */ /* 0x0001e2000c101124 */
[----:B------:R-:W-:Y:S01]  /*cde20*/  ISETP.LT.AND P5, PT, R11, UR4, !P2 ;  /* 0x000000040b007c0c */ /* 0x000fe2000d7a1270 */
[----:B------:R-:W1:Y:S02]  /*cde30*/  LDCU UR4, c[0x0][0x398] ;  /* 0x00007300ff0477ac */ /* 0x000e640008000800 */
[----:B---3--:R3:W-:Y:S04]  /*cde40*/  @P3 STG.E.U8 desc[UR36][R32.64], R0 ;  /* 0x0000000020003986 */ /* 0x0087e8000c101124 */
[----:B0-----:R-:W2:Y:S01]  /*cde50*/  LDL.LU.64 R22, [R1+0xdf8] ;  /* 0x000df80001167983 */ /* 0x001ea20000300a00 */
[----:B------:R-:W-:-:S03]  /*cde60*/  PRMT R6, R47, 0x7770, RZ ;  /* 0x000077702f067816 */ /* 0x000fc600000000ff */
[----:B------:R-:W2:Y:S01]  /*cde70*/  LDL.LU.64 R34, [R1+0xdf0] ;  /* 0x000df00001227983 */ /* 0x000ea20000300a00 */
[----:B---3--:R-:W-:-:S03]  /*cde80*/  PRMT R0, R47, 0x7771, RZ ;  /* 0x000077712f007816 */ /* 0x008fc600000000ff */
[----:B------:R-:W3:Y:S04]  /*cde90*/  LDL.LU.64 R32, [R1+0xde8] ;  /* 0x000de80001207983 */ /* 0x000ee80000300a00 */
[----:B------:R0:W-:Y:S04]  /*cdea0*/  @P6 STG.E.U8 desc[UR36][R52.64], R6 ;  /* 0x0000000634006986 */ /* 0x0001e8000c101124 */
[----:B0-----:R-:W3:Y:S04]  /*cdeb0*/  LDL.LU.64 R52, [R1+0xde0] ;  /* 0x000de00001347983 */ /* 0x001ee80000300a00 */
[----:B----4-:R0:W-:Y:S04]  /*cdec0*/  @P5 STG.E.U8 desc[UR36][R54.64], R0 ;  /* 0x0000000036005986 */ /* 0x0101e8000c101124 */
[----:B0-----:R-:W4:Y:S01]  /*cded0*/  LDL.LU.64 R54, [R1+0xe00] ;  /* 0x000e000001367983 */ /* 0x001f220000300a00 */
[----:B------:R-:W-:Y:S01]  /*cdee0*/  ISETP.LT.AND P3, PT, R38, UR8, !P2 ;  /* 0x0000000826007c0c */ /* 0x000fe2000d761270 */
[----:B------:R-:W0:Y:S01]  /*cdef0*/  LDCU UR8, c[0x0][0x398] ;  /* 0x00007300ff0877ac */ /* 0x000e220008000800 */
[----:B------:R-:W-:Y:S01]  /*cdf00*/  ISETP.LT.AND P6, PT, R20, UR9, !P2 ;  /* 0x0000000914007c0c */ /* 0x000fe2000d7c1270 */
[----:B------:R-:W4:Y:S01]  /*cdf10*/  LDL.LU.64 R40, [R1+0xe20] ;  /* 0x000e200001287983 */ /* 0x000f220000300a00 */
[C---:B------:R-:W-:Y:S01]  /*cdf20*/  PRMT R6, R47.reuse, 0x7772, RZ ;  /* 0x000077722f067816 */ /* 0x040fe200000000ff */
[----:B------:R-:W0:Y:S01]  /*cdf30*/  LDCU UR9, c[0x0][0x398] ;  /* 0x00007300ff0977ac */ /* 0x000e220008000800 */
[----:B------:R-:W-:-:S02]  /*cdf40*/  PRMT R47, R47, 0x7773, RZ ;  /* 0x000077732f2f7816 */ /* 0x000fc400000000ff */
[----:B------:R-:W-:Y:S01]  /*cdf50*/  ISETP.LT.AND P5, PT, R21, UR7, !P2 ;  /* 0x0000000715007c0c */ /* 0x000fe2000d7a1270 */
[----:B------:R-:W0:Y:S04]  /*cdf60*/  LDCU UR7, c[0x0][0x398] ;  /* 0x00007300ff0777ac */ /* 0x000e280008000800 */
[----:B------:R2:W-:Y:S01]  /*cdf70*/  @P3 STG.E.U8 desc[UR36][R24.64], R6 ;  /* 0x0000000618003986 */ /* 0x0005e2000c101124 */
[----:B------:R-:W-:Y:S01]  /*cdf80*/  ISETP.LT.AND P3, PT, R48, UR5, !P2 ;  /* 0x0000000530007c0c */ /* 0x000fe2000d761270 */
[----:B------:R-:W0:Y:S02]  /*cdf90*/  LDCU UR5, c[0x0][0x398] ;  /* 0x00007300ff0577ac */ /* 0x000e240008000800 */
[----:B--2---:R2:W-:Y:S01]  /*cdfa0*/  @P6 STG.E.U8 desc[UR36][R18.64], R47 ;  /* 0x0000002f12006986 */ /* 0x0045e2000c101124 */
[----:B-1----:R-:W-:Y:S01]  /*cdfb0*/  ISETP.LT.AND P6, PT, R56, UR6, !P2 ;  /* 0x0000000638007c0c */ /* 0x002fe2000d7c1270 */
[----:B------:R-:W1:Y:S01]  /*cdfc0*/  LDCU UR6, c[0x0][0x398] ;  /* 0x00007300ff0677ac */ /* 0x000e620008000800 */
[----:B------:R-:W-:-:S02]  /*cdfd0*/  ISETP.LT.AND P2, PT, R49, UR4, !P2 ;  /* 0x0000000431007c0c */ /* 0x000fc4000d741270 */
[C---:B------:R-:W-:Y:S01]  /*cdfe0*/  PRMT R0, R36.reuse, 0x7770, RZ ;  /* 0x0000777024007816 */ /* 0x040fe200000000ff */
[----:B------:R-:W0:Y:S01]  /*cdff0*/  LDCU UR4, c[0x0][0x398] ;  /* 0x00007300ff0477ac */ /* 0x000e220008000800 */
[C---:B------:R-:W-:Y:S02]  /*ce000*/  PRMT R6, R36.reuse, 0x7771, RZ ;  /* 0x0000777124067816 */ /* 0x040fe400000000ff */
[C---:B------:R-:W-:Y:S01]  /*ce010*/  PRMT R7, R36.reuse, 0x7772, RZ ;  /* 0x0000777224077816 */ /* 0x040fe200000000ff */
[----:B--2---:R-:W2:Y:S01]  /*ce020*/  LDL.LU.64 R18, [R1+0xe18] ;  /* 0x000e180001127983 */ /* 0x004ea20000300a00 */
[----:B------:R-:W-:-:S03]  /*ce030*/  PRMT R16, R36, 0x7773, RZ ;  /* 0x0000777324107816 */ /* 0x000fc600000000ff */
[----:B------:R-:W2:Y:S04]  /*ce040*/  LDL.LU.64 R36, [R1+0xe08] ;  /* 0x000e080001247983 */ /* 0x000ea80000300a00 */
[----:B------:R-:W-:Y:S01]  /*ce050*/  @P5 STG.E.U8 desc[UR36][R22.64], R0 ;  /* 0x0000000016005986 */ /* 0x000fe2000c101124 */
[----:B0-----:R-:W-:Y:S01]  /*ce060*/  ISETP.LT.AND P5, PT, R15, UR8, !P4 ;  /* 0x000000080f007c0c */ /* 0x001fe2000e7a1270 */
[----:B------:R-:W0:Y:S02]  /*ce070*/  LDCU UR8, c[0x0][0x398] ;  /* 0x00007300ff0877ac */ /* 0x000e240008000800 */
[----:B------:R1:W-:Y:S04]  /*ce080*/  @P3 STG.E.U8 desc[UR36][R34.64], R6 ;  /* 0x0000000622003986 */ /* 0x0003e8000c101124 */
[----:B---3--:R-:W-:Y:S04]  /*ce090*/  @P6 STG.E.U8 desc[UR36][R32.64], R7 ;  /* 0x0000000720006986 */ /* 0x008fe8000c101124 */
[----:B-1----:R-:W3:Y:S01]  /*ce0a0*/  LDL.LU R34, [R1+0xbc] ;  /* 0x0000bc0001227983 */ /* 0x002ee20000300800 */
[----:B------:R-:W-:-:S03]  /*ce0b0*/  PRMT R0, R31, 0x7770, RZ ;  /* 0x000077701f007816 */ /* 0x000fc600000000ff */
[----:B------:R1:W-:Y:S04]  /*ce0c0*/  @P2 STG.E.U8 desc[UR36][R52.64], R16 ;  /* 0x0000001034002986 */ /* 0x0003e8000c101124 */
[----:B-1----:R-:W3:Y:S04]  /*ce0d0*/  LDL.LU.64 R52, [R1+0xe48] ;  /* 0x000e480001347983 */ /* 0x002ee80000300a00 */
[----:B----4-:R1:W-:Y:S04]  /*ce0e0*/  @P5 STG.E.U8 desc[UR36][R54.64], R0 ;  /* 0x0000000036005986 */ /* 0x0103e8000c101124 */
[----:B------:R-:W4:Y:S04]  /*ce0f0*/  LDL.LU.64 R24, [R1+0xe40] ;  /* 0x000e400001187983 */ /* 0x000f280000300a00 */
[----:B-1----:R-:W4:Y:S04]  /*ce100*/  LDL.LU.64 R54, [R1+0xe38] ;  /* 0x000e380001367983 */ /* 0x002f280000300a00 */
[----:B------:R-:W4:Y:S04]  /*ce110*/  LDL.LU.64 R32, [R1+0xe30] ;  /* 0x000e300001207983 */ /* 0x000f280000300a00 */
[----:B------:R-:W4:Y:S01]  /*ce120*/  LDL.LU R22, [R1+0xa0] ;  /* 0x0000a00001167983 */ /* 0x000f220000300800 */
[----:B------:R-:W-:Y:S01]  /*ce130*/  ISETP.LT.AND P3, PT, R11, UR9, !P4 ;  /* 0x000000090b007c0c */ /* 0x000fe2000e761270 */
[----:B------:R-:W-:Y:S01]  /*ce140*/  VIADD R6, R14, 0x39 ;  /* 0x000000390e067836 */ /* 0x000fe20000000000 */
[----:B------:R-:W-:Y:S01]  /*ce150*/  ISETP.LT.AND P6, PT, R38, UR7, !P4 ;  /* 0x0000000726007c0c */ /* 0x000fe2000e7c1270 */
[----:B------:R-:W1:Y:S01]  /*ce160*/  LDCU UR7, c[0x0][0x398] ;  /* 0x00007300ff0777ac */ /* 0x000e620008000800 */
[----:B------:R-:W-:-:S02]  /*ce170*/  PRMT R0, R31, 0x7771, RZ ;  /* 0x000077711f007816 */ /* 0x000fc400000000ff */
[----:B------:R-:W-:Y:S01]  /*ce180*/  ISETP.LT.AND P5, PT, R20, UR5, !P4 ;  /* 0x0000000514007c0c */ /* 0x000fe2000e7a1270 */
[----:B------:R-:W1:Y:S01]  /*ce190*/  LDCU UR5, c[0x0][0x398] ;  /* 0x00007300ff0577ac */ /* 0x000e620008000800 */
[----:B------:R-:W-:Y:S01]  /*ce1a0*/  ISETP.GE.AND P2, PT, R6, UR29, PT ;  /* 0x0000001d06007c0c */ /* 0x000fe2000bf46270 */
[----:B------:R-:W1:Y:S04]  /*ce1b0*/  LDCU UR9, c[0x0][0x398] ;  /* 0x00007300ff0977ac */ /* 0x000e680008000800 */
[----:B------:R-:W-:Y:S01]  /*ce1c0*/  @P3 STG.E.U8 desc[UR36][R40.64], R0 ;  /* 0x0000000028003986 */ /* 0x000fe2000c101124 */
[----:B------:R-:W-:Y:S01]  /*ce1d0*/  ISETP.LT.AND P3, PT, R21, UR4, !P4 ;  /* 0x0000000415007c0c */ /* 0x000fe2000e761270 */
[----:B------:R-:W3:Y:S01]  /*ce1e0*/  LDCU UR4, c[0x0][0x398] ;  /* 0x00007300ff0477ac */ /* 0x000ee20008000800 */
[----:B------:R-:W-:-:S02]  /*ce1f0*/  PRMT R6, R31, 0x7772, RZ ;  /* 0x000077721f067816 */ /* 0x000fc400000000ff */
[----:B------:R-:W-:-:S03]  /*ce200*/  PRMT R31, R31, 0x7773, RZ ;  /* 0x000077731f1f7816 */ /* 0x000fc600000000ff */
[----:B--2---:R2:W-:Y:S01]  /*ce210*/  @P6 STG.E.U8 desc[UR36][R18.64], R6 ;  /* 0x0000000612006986 */ /* 0x0045e2000c101124 */
[----:B0-----:R-:W-:Y:S01]  /*ce220*/  ISETP.LT.AND P6, PT, R56, UR8, !P4 ;  /* 0x0000000838007c0c */ /* 0x001fe2000e7c1270 */
[----:B------:R-:W0:Y:S02]  /*ce230*/  LDCU UR8, c[0x0][0x398] ;  /* 0x00007300ff0877ac */ /* 0x000e240008000800 */
[----:B------:R0:W-:Y:S01]  /*ce240*/  @P5 STG.E.U8 desc[UR36][R36.64], R31 ;  /* 0x0000001f24005986 */ /* 0x0001e2000c101124 */
[----:B------:R-:W-:Y:S01]  /*ce250*/  ISETP.LT.AND P5, PT, R48, UR6, !P4 ;  /* 0x0000000630007c0c */ /* 0x000fe2000e7a1270 */
[----:B------:R-:W3:Y:S01]  /*ce260*/  LDCU UR6, c[0x0][0x398] ;  /* 0x00007300ff0677ac */ /* 0x000ee20008000800 */
[----:B-1----:R-:W-:Y:S01]  /*ce270*/  ISETP.LT.AND P4, PT, R49, UR7, !P4 ;  /* 0x0000000731007c0c */ /* 0x002fe2000e781270 */
[----:B------:R-:W1:Y:S01]  /*ce280*/  LDCU UR7, c[0x0][0x398] ;  /* 0x00007300ff0777ac */ /* 0x000e620008000800 */
[----:B--2---:R-:W2:Y:S04]  /*ce290*/  LDL.LU.64 R18, [R1+0xe58] ;  /* 0x000e580001127983 */ /* 0x004ea80000300a00 */
[----:B0-----:R-:W2:Y:S01]  /*ce2a0*/  LDL.LU.64 R36, [R1+0xe50] ;  /* 0x000e500001247983 */ /* 0x001ea20000300a00 */
[----:B---3--:R-:W-:-:S02]  /*ce2b0*/  PRMT R0, R34, 0x7770, RZ ;  /* 0x0000777022007816 */ /* 0x008fc400000000ff */
[C---:B------:R-:W-:Y:S02]  /*ce2c0*/  PRMT R6, R34.reuse, 0x7771, RZ ;  /* 0x0000777122067816 */ /* 0x040fe400000000ff */
[C---:B------:R-:W-:Y:S02]  /*ce2d0*/  PRMT R7, R34.reuse, 0x7772, RZ ;  /* 0x0000777222077816 */ /* 0x040fe400000000ff */
[----:B------:R-:W-:Y:S02]  /*ce2e0*/  PRMT R16, R34, 0x7773, RZ ;  /* 0x0000777322107816 */ /* 0x000fe400000000ff */
[----:B------:R-:W3:Y:S04]  /*ce2f0*/  LDL.LU.64 R34, [R1+0xe60] ;  /* 0x000e600001227983 */ /* 0x000ee80000300a00 */
[----:B------:R0:W-:Y:S01]  /*ce300*/  @P3 STG.E.U8 desc[UR36][R52.64], R0 ;  /* 0x0000000034003986 */ /* 0x0001e2000c101124 */
[----:B------:R-:W-:Y:S01]  /*ce310*/  ISETP.LT.AND P3, PT, R15, UR5, !P1 ;  /* 0x000000050f007c0c */ /* 0x000fe2000cf61270 */
[----:B------:R-:W1:Y:S02]  /*ce320*/  LDCU UR5, c[0x0][0x398] ;  /* 0x00007300ff0577ac */ /* 0x000e640008000800 */
[----:B----4-:R-:W-:Y:S04]  /*ce330*/  @P5 STG.E.U8 desc[UR36][R24.64], R6 ;  /* 0x0000000618005986 */ /* 0x010fe8000c101124 */
[----:B0-----:R-:W4:Y:S04]  /*ce340*/  LDL.LU.64 R52, [R1+0xe68] ;  /* 0x000e680001347983 */ /* 0x001f280000300a00 */
[----:B------:R0:W-:Y:S04]  /*ce350*/  @P6 STG.E.U8 desc[UR36][R54.64], R7 ;  /* 0x0000000736006986 */ /* 0x0001e8000c101124 */
[----:B------:R-:W-:Y:S01]  /*ce360*/  @P4 STG.E.U8 desc[UR36][R32.64], R16 ;  /* 0x0000001020004986 */ /* 0x000fe2000c101124 */
[----:B------:R-:W-:-:S03]  /*ce370*/  PRMT R0, R22, 0x7770, RZ ;  /* 0x0000777016007816 */ /* 0x000fc600000000ff */
[----:B0-----:R-:W4:Y:S04]  /*ce380*/  LDL.LU.64 R54, [R1+0xe78] ;  /* 0x000e780001367983 */ /* 0x001f280000300a00 */
[----:B------:R0:W-:Y:S04]  /*ce390*/  @P3 STG.E.U8 desc[UR36][R12.64], R0 ;  /* 0x000000000c003986 */ /* 0x0001e8000c101124 */
[----:B0-----:R-:W4:Y:S01]  /*ce3a0*/  LDL.LU.64 R12, [R1+0x4440] ;  /* 0x00444000010c7983 */ /* 0x001f220000300a00 */
[----:B------:R-:W-:Y:S01]  /*ce3b0*/  ISETP.LT.AND P6, PT, R11, UR9, !P1 ;  /* 0x000000090b007c0c */ /* 0x000fe2000cfc1270 */
[----:B------:R-:W0:Y:S01]  /*ce3c0*/  LDCU UR9, c[0x0][0x398] ;  /* 0x00007300ff0977ac */ /* 0x000e220008000800 */
[----:B------:R-:W-:Y:S01]  /*ce3d0*/  ISETP.LT.AND P5, PT, R38, UR4, !P1 ;  /* 0x0000000426007c0c */ /* 0x000fe2000cfa1270 */
[----:B------:R-:W4:Y:S01]  /*ce3e0*/  LDL.LU.64 R32, [R1+0xe80] ;  /* 0x000e800001207983 */ /* 0x000f220000300a00 */
[----:B------:R-:W-:Y:S01]  /*ce3f0*/  ISETP.LT.AND P4, PT, R20, UR6, !P1 ;  /* 0x0000000614007c0c */ /* 0x000fe2000cf81270 */
[----:B------:R-:W0:Y:S01]  /*ce400*/  LDCU UR4, c[0x0][0x398] ;  /* 0x00007300ff0477ac */ /* 0x000e220008000800 */
[----:B------:R-:W-:-:S02]  /*ce410*/  PRMT R0, R22, 0x7771, RZ ;  /* 0x0000777116007816 */ /* 0x000fc400000000ff */
[----:B------:R-:W-:Y:S01]  /*ce420*/  PRMT R6, R22, 0x7772, RZ ;  /* 0x0000777216067816 */ /* 0x000fe200000000ff */
[----:B------:R-:W0:Y:S01]  /*ce430*/  LDCU UR6, c[0x0][0x398] ;  /* 0x00007300ff0677ac */ /* 0x000e220008000800 */
[----:B------:R-:W-:-:S03]  /*ce440*/  ISETP.LT.AND P3, PT, R21, UR8, !P1 ;  /* 0x0000000815007c0c */ /* 0x000fc6000cf61270 */
[----:B--2---:R2:W-:Y:S01]  /*ce450*/  @P6 STG.E.U8 desc[UR36][R18.64], R0 ;  /* 0x0000000012006986 */ /* 0x0045e2000c101124 */
[----:B-1----:R-:W-:Y:S01]  /*ce460*/  ISETP.LT.AND P6, PT, R48, UR5, !P1 ;  /* 0x0000000530007c0c */ /* 0x002fe2000cfc1270 */
[----:B------:R-:W1:Y:S02]  /*ce470*/  LDCU UR8, c[0x0][0x398] ;  /* 0x00007300ff0877ac */ /* 0x000e640008000800 */
[----:B------:R0:W-:Y:S01]  /*ce480*/  @P5 STG.E.U8 desc[UR36][R36.64], R6 ;  /* 0x0000000624005986 */ /* 0x0001e2000c101124 */
[----:B------:R-:W-:Y:S01]  /*ce490*/  ISETP.LT.AND P5, PT, R56, UR7, !P1 ;  /* 0x0000000738007c0c */ /* 0x000fe2000cfa1270 */
[----:B------:R-:W1:Y:S01]  /*ce4a0*/  LDCU UR5, c[0x0][0x398] ;  /* 0x00007300ff0577ac */ /* 0x000e620008000800 */
[----:B--2---:R-:W-:Y:S01]  /*ce4b0*/  PRMT R0, R22, 0x7773, RZ ;  /* 0x0000777316007816 */ /* 0x004fe200000000ff */
[----:B------:R-:W2:Y:S01]  /*ce4c0*/  LDL.LU.64 R18, [R1+0xe98] ;  /* 0x000e980001127983 */ /* 0x000ea20000300a00 */
[----:B------:R-:W1:Y:S01]  /*ce4d0*/  LDCU UR7, c[0x0][0x398] ;  /* 0x00007300ff0777ac */ /* 0x000e620008000800 */
[----:B0-----:R-:W-:-:S02]  /*ce4e0*/  VIADD R6, R14, 0x3a ;  /* 0x0000003a0e067836 */ /* 0x001fc40000000000 */
[----:B------:R-:W2:Y:S04]  /*ce4f0*/  LDL.LU.64 R36, [R1+0xe90] ;  /* 0x000e900001247983 */ /* 0x000ea80000300a00 */
[----:B------:R-:W2:Y:S04]  /*ce500*/  LDL.LU.64 R22, [R1+0xea8] ;  /* 0x000ea80001167983 */ /* 0x000ea80000300a00 */
[----:B---3--:R0:W-:Y:S01]  /*ce510*/  @P4 STG.E.U8 desc[UR36][R34.64], R0 ;  /* 0x0000000022004986 */ /* 0x0081e2000c101124 */
[----:B------:R-:W-:Y:S02]  /*ce520*/  ISETP.GE.AND P4, PT, R6, UR27, PT ;  /* 0x0000001b06007c0c */ /* 0x000fe4000bf86270 */
[----:B----4-:R-:W-:-:S02]  /*ce530*/  PRMT R7, R12, 0x7770, RZ ;  /* 0x000077700c077816 */ /* 0x010fc400000000ff */
[C---:B0-----:R-:W-:Y:S02]  /*ce540*/  PRMT R0, R12.reuse, 0x7771, RZ ;  /* 0x000077710c007816 */ /* 0x041fe400000000ff */
[----:B------:R-:W-:Y:S01]  /*ce550*/  PRMT R6, R12, 0x7772, RZ ;  /* 0x000077720c067816 */ /* 0x000fe200000000ff */
[----:B------:R0:W-:Y:S04]  /*ce560*/  @P3 STG.E.U8 desc[UR36][R52.64], R7 ;  /* 0x0000000734003986 */ /* 0x0001e8000c101124 */
[----:B------:R-:W-:Y:S04]  /*ce570*/  @P6 STG.E.U8 desc[UR36][R54.64], R0 ;  /* 0x0000000036006986 */ /* 0x000fe8000c101124 */
[----:B------:R3:W-:Y:S04]  /*ce580*/  @P5 STG.E.U8 desc[UR36][R8.64], R6 ;  /* 0x0000000608005986 */ /* 0x0007e8000c101124 */
[----:B0-----:R-:W4:Y:S04]  /*ce590*/  LDL.LU.64 R52, [R1+0xea0] ;  /* 0x000ea00001347983 */ /* 0x001f280000300a00 */
[----:B---3--:R-:W3:Y:S04]  /*ce5a0*/  LDL.LU.64 R8, [R1+0x4438] ;  /* 0x0044380001087983 */ /* 0x008ee80000300a00 */
[----:B------:R-:W2:Y:S04]  /*ce5b0*/  LDL.LU.64 R54, [R1+0xeb0] ;  /* 0x000eb00001367983 */ /* 0x000ea80000300a00 */
[----:B------:R-:W4:Y:S01]  /*ce5c0*/  LDL.LU.64 R34, [R1+0xeb8] ;  /* 0x000eb80001227983 */ /* 0x000f220000300a00 */
[----:B------:R-:W-:Y:S01]  /*ce5d0*/  ISETP.LT.AND P1, PT, R49, UR4, !P1 ;  /* 0x0000000431007c0c */ /* 0x000fe2000cf21270 */
[----:B------:R-:W0:Y:S01]  /*ce5e0*/  LDCU UR4, c[0x0][0x398] ;  /* 0x00007300ff0477ac */ /* 0x000e220008000800 */
[----:B------:R-:W-:-:S02]  /*ce5f0*/  ISETP.LT.AND P6, PT, R15, UR6, !P2 ;  /* 0x000000060f007c0c */ /* 0x000fc4000d7c1270 */
[----:B-1----:R-:W-:Y:S01]  /*ce600*/  ISETP.LT.AND P5, PT, R11, UR8, !P2 ;  /* 0x000000080b007c0c */ /* 0x002fe2000d7a1270 */
[----:B------:R-:W-:Y:S01]  /*ce610*/  VIADD R0, R14, 0x3b ;  /* 0x0000003b0e007836 */ /* 0x000fe20000000000 */
[----:B------:R-:W-:Y:S01]  /*ce620*/  PRMT R12, R12, 0x7773, RZ ;  /* 0x000077730c0c7816 */ /* 0x000fe200000000ff */
[----:B------:R-:W1:Y:S03]  /*ce630*/  LDCU UR6, c[0x0][0x398] ;  /* 0x00007300ff0677ac */ /* 0x000e660008000800 */
[----:B------:R-:W-:Y:S01]  /*ce640*/  ISETP.GE.AND P3, PT, R0, UR51, PT ;  /* 0x0000003300007c0c */ /* 0x000fe2000bf66270 */
[----:B------:R-:W-:Y:S01]  /*ce650*/  VIADD R0, R14, 0x3c ;  /* 0x0000003c0e007836 */ /* 0x000fe20000000000 */
[----:B------:R-:W0:Y:S01]  /*ce660*/  LDCU UR8, c[0x0][0x398] ;  /* 0x00007300ff0877ac */ /* 0x000e220008000800 */
[----:B------:R1:W-:Y:S03]  /*ce670*/  @P1 STG.E.U8 desc[UR36][R32.64], R12 ;  /* 0x0000000c20001986 */ /* 0x0003e6000c101124 */
[----:B------:R-:W-:Y:S01]  /*ce680*/  ISETP.GE.AND P1, PT, R0, UR47, PT ;  /* 0x0000002f00007c0c */ /* 0x000fe2000bf26270 */
[----:B------:R-:W-:Y:S01]  /*ce690*/  VIADD R0, R14, 0x3d ;  /* 0x0000003d0e007836 */ /* 0x000fe20000000000 */
[----:B-1----:R-:W4:Y:S04]  /*ce6a0*/  LDL.LU.64 R32, [R1+0xed0] ;  /* 0x000ed00001207983 */ /* 0x002f280000300a00 */
[----:B------:R-:W4:Y:S01]  /*ce6b0*/  LDL.LU.64 R40, [R1+0xec8] ;  /* 0x000ec80001287983 */ /* 0x000f220000300a00 */
[----:B---3--:R-:W-:-:S02]  /*ce6c0*/  PRMT R6, R8, 0x7770, RZ ;  /* 0x0000777008067816 */ /* 0x008fc400000000ff */
[----:B------:R-:W-:-:S03]  /*ce6d0*/  PRMT R7, R8, 0x7771, RZ ;  /* 0x0000777108077816 */ /* 0x000fc600000000ff */
[----:B--2---:R-:W-:Y:S04]  /*ce6e0*/  @P6 STG.E.U8 desc[UR36][R18.64], R6 ;  /* 0x0000000612006986 */ /* 0x004fe8000c101124 */
[----:B------:R-:W1:Y:S04]  /*ce6f0*/  LDS.128 R16, [R57] ;  /* 0x0000000039107984 */ /* 0x000e680000000c00 */
[----:B------:R2:W-:Y:S01]  /*ce700*/  @P5 STG.E.U8 desc[UR36][R36.64], R7 ;  /* 0x0000000724005986 */ /* 0x0005e2000c101124 */
[----:B0-----:R-:W-:Y:S01]  /*ce710*/  ISETP.LT.AND P5, PT, R38, UR4, !P2 ;  /* 0x0000000426007c0c */ /* 0x001fe2000d7a1270 */
[----:B------:R-:W0:Y:S01]  /*ce720*/  LDCU UR4, c[0x0][0x398] ;  /* 0x00007300ff0477ac */ /* 0x000e220008000800 */
[----:B------:R-:W-:-:S02]  /*ce730*/  ISETP.GE.AND P6, PT, R0, UR55, PT ;  /* 0x0000003700007c0c */ /* 0x000fc4000bfc6270 */
[----:B------:R-:W-:Y:S01]  /*ce740*/  PRMT R0, R8, 0x7772, RZ ;  /* 0x0000777208007816 */ /* 0x000fe200000000ff */
[----:B--2---:R-:W2:Y:S08]  /*ce750*/  LDL.LU R36, [R1+0xa4] ;  /* 0x0000a40001247983 */ /* 0x004eb00000300800 */
[----:B------:R-:W-:Y:S01]  /*ce760*/  @P5 STG.E.U8 desc[UR36][R22.64], R0 ;  /* 0x0000000016005986 */ /* 0x000fe2000c101124 */
[----:B------:R-:W-:Y:S01]  /*ce770*/  ISETP.LT.AND P5, PT, R20, UR5, !P2 ;  /* 0x0000000514007c0c */ /* 0x000fe2000d7a1270 */
[----:B------:R-:W3:Y:S02]  /*ce780*/  LDCU UR5, c[0x0][0x398] ;  /* 0x00007300ff0577ac */ /* 0x000ee40008000800 */
[----:B------:R-:W2:Y:S01]  /*ce790*/  LDL.LU.64 R24, [R1+0xed8] ;  /* 0x000ed80001187983 */ /* 0x000ea20000300a00 */
[----:B------:R-:W-:-:S09]  /*ce7a0*/  PRMT R8, R8, 0x7773, RZ ;  /* 0x0000777308087816 */ /* 0x000fd200000000ff */
[----:B----4-:R4:W-:Y:S01]  /*ce7b0*/  @P5 STG.E.U8 desc[UR36][R52.64], R8 ;  /* 0x0000000834005986 */ /* 0x0109e2000c101124 */
[----:B0-----:R-:W-:Y:S01]  /*ce7c0*/  ISETP.LT.AND P5, PT, R21, UR4, !P2 ;  /* 0x0000000415007c0c */ /* 0x001fe2000d7a1270 */
[----:B------:R-:W0:Y:S02]  /*ce7d0*/  LDCU UR4, c[0x0][0x398] ;  /* 0x00007300ff0477ac */ /* 0x000e240008000800 */
[----:B----4-:R-:W4:Y:S01]  /*ce7e0*/  LDL.LU.64 R52, [R1+0xee0] ;  /* 0x000ee00001347983 */ /* 0x010f220000300a00 */
[----:B-1----:R-:W-:-:S09]  /*ce7f0*/  PRMT R0, R16, 0x7770, RZ ;  /* 0x0000777010007816 */ /* 0x002fd200000000ff */
[----:B------:R1:W-:Y:S04]  /*ce800*/  @P5 STG.E.U8 desc[UR36][R54.64], R0 ;  /* 0x0000000036005986 */ /* 0x0003e8000c101124 */
[----:B-1----:R-:W4:Y:S01]  /*ce810*/  LDL.LU.64 R54, [R1+0xef0] ;  /* 0x000ef00001367983 */ /* 0x002f220000300a00 */
[----:B---3--:R-:W-:Y:S01]  /*ce820*/  ISETP.LT.AND P5, PT, R48, UR5, !P2 ;  /* 0x0000000530007c0c */ /* 0x008fe2000d7a1270 */
[----:B------:R-:W1:Y:S01]  /*ce830*/  LDCU UR5, c[0x0][0x398] ;  /* 0x00007300ff0577ac */ /* 0x000e620008000800 */
[----:B------:R-:W-:Y:S01]  /*ce840*/  PRMT R0, R16, 0x7771, RZ ;  /* 0x0000777110007816 */ /* 0x000fe200000000ff */
[----:B------:R-:W3:Y:S10]  /*ce850*/  LDL.LU.64 R22, [R1+0xee8] ;  /* 0x000ee80001167983 */ /* 0x000ef40000300a00 */
[----:B------:R1:W-:Y:S01]  /*ce860*/  @P5 STG.E.U8 desc[UR36][R34.64], R0 ;  /* 0x0000000022005986 */ /* 0x0003e2000c101124 */
[----:B0-----:R-:W-:Y:S01]  /*ce870*/  ISETP.LT.AND P5, PT, R56, UR4, !P2 ;  /* 0x0000000438007c0c */ /* 0x001fe2000d7a1270 */
[----:B------:R-:W0:Y:S01]  /*ce880*/  LDCU UR4, c[0x0][0x398] ;  /* 0x00007300ff0477ac */ /* 0x000e220008000800 */
[----:B------:R-:W-:-:S02]  /*ce890*/  VIADD R6, R14, 0x3e ;  /* 0x0000003e0e067836 */ /* 0x000fc40000000000 */
[----:B------:R-:W3:Y:S01]  /*ce8a0*/  LDL.LU R14, [R1+0x4434] ;  /* 0x00443400010e7983 */ /* 0x000ee20000300800 */
[----:B-1----:R-:W-:-:S03]  /*ce8b0*/  PRMT R0, R16, 0x7772, RZ ;  /* 0x0000777210007816 */ /* 0x002fc600000000ff */
[----:B------:R-:W3:Y:S01]  /*ce8c0*/  LDL.LU.64 R34, [R1+0xef8] ;  /* 0x000ef80001227983 */ /* 0x000ee20000300a00 */
[----:B0-----:R-:W-:Y:S01]  /*ce8d0*/  ISETP.LT.AND P2, PT, R49, UR4, !P2 ;  /* 0x0000000431007c0c */ /* 0x001fe2000d741270 */
[----:B------:R-:W0:Y:S01]  /*ce8e0*/  LDCU UR4, c[0x0][0x398] ;  /* 0x00007300ff0477ac */ /* 0x000e220008000800 */
[----:B------:R-:W-:Y:S02]  /*ce8f0*/  PRMT R16, R16, 0x7773, RZ ;  /* 0x0000777310107816 */ /* 0x000fe400000000ff */
[----:B------:R1:W-:Y:S09]  /*ce900*/  @P5 STG.E.U8 desc[UR36][R32.64], R0 ;  /* 0x0000000020005986 */ /* 0x0003f2000c101124 */
[----:B------:R-:W-:Y:S01]  /*ce910*/  @P2 STG.E.U8 desc[UR36][R40.64], R16 ;  /* 0x0000001028002986 */ /* 0x000fe2000c101124 */
[----:B------:R-:W-:Y:S01]  /*ce920*/  ISETP.LT.AND P2, PT, R15, UR5, !P4 ;  /* 0x000000050f007c0c */ /* 0x000fe2000e741270 */
[----:B------:R-:W0:Y:S02]  /*ce930*/  LDCU UR5, c[0x0][0x398] ;  /* 0x00007300ff0577ac */ /* 0x000e240008000800 */
[----:B-1----:R-:W3:Y:S01]  /*ce940*/  LDL.LU.64 R32, [R1+0xf00] ;  /* 0x000f000001207983 */ /* 0x002ee20000300a00 */
[----:B--2---:R-:W-:-:S09]  /*ce950*/  PRMT R0, R36, 0x7770, RZ ;  /* 0x0000777024007816 */ /* 0x004fd200000000ff */
[----:B------:R1:W-:Y:S01]  /*ce960*/  @P2 STG.E.U8 desc[UR36][R24.64], R0 ;  /* 0x0000000018002986 */ /* 0x0003e2000c101124 */
[----:B0-----:R-:W-:Y:S01]  /*ce970*/  ISETP.LT.AND P2, PT, R11, UR4, !P4 ;  /* 0x000000040b007c0c */ /* 0x001fe2000e741270 */
[----:B------:R-:W0:Y:S01]  /*ce980*/  LDCU UR4, c[0x0][0x398] ;  /* 0x00007300ff0477ac */ /* 0x000e220008000800 */
[----:B-1----:R-:W-:Y:S01]  /*ce990*/  PRMT R0, R36, 0x7771, RZ ;  /* 0x0000777124007816 */ /* 0x002fe200000000ff */
[----:B------:R-:W2:Y:S10]  /*ce9a0*/  LDL.LU.64 R24, [R1+0xf10] ;  /* 0x000f100001187983 */ /* 0x000eb40000300a00 */
[----:B----4-:R1:W-:Y:S01]  /*ce9b0*/  @P2 STG.E.U8 desc[UR36][R52.64], R0 ;  /* 0x0000000034002986 */ /* 0x0103e2000c101124 */
[----:B------:R-:W-:Y:S01]  /*ce9c0*/  ISETP.LT.AND P2, PT, R38, UR5, !P4 ;  /* 0x0000000526007c0c */ /* 0x000fe2000e741270 */
[----:B------:R-:W4:Y:S02]  /*ce9d0*/  LDCU UR5, c[0x0][0x398] ;  /* 0x00007300ff0577ac */ /* 0x000f240008000800 */
[----:B-1----:R-:W2:Y:S01]  /*ce9e0*/  LDL.LU.64 R52, [R1+0xf08] ;  /* 0x000f080001347983 */ /* 0x002ea20000300a00 */
[----:B------:R-:W-:-:S09]  /*ce9f0*/  PRMT R0, R36, 0x7772, RZ ;  /* 0x0000777224007816 */ /* 0x000fd200000000ff */
[----:B------:R1:W-:Y:S04]  /*cea00*/  @P2 STG.E.U8 desc[UR36][R54.64], R0 ;  /* 0x0000000036002986 */ /* 0x0003e8000c101124 */
[----:B-1----:R-:W2:Y:S01]  /*cea10*/  LDL.LU.64 R54, [R1+0xf18] ;  /* 0x000f180001367983 */ /* 0x002ea20000300a00 */
[----:B0-----:R-:W-:Y:S01]  /*cea20*/  ISETP.LT.AND P2, PT, R20, UR4, !P4 ;  /* 0x0000000414007c0c */ /* 0x001fe2000e741270 */
[----:B------:R-:W0:Y:S01]  /*cea30*/  LDCU UR4, c[0x0][0x398] ;  /* 0x00007300ff0477ac */ /* 0x000e220008000800 */
[----:B------:R-:W-:-:S11]  /*cea40*/  PRMT R0, R36, 0x7773, RZ ;  /* 0x0000777324007816 */ /* 0x000fd600000000ff */
[----:B---3--:R1:W-:Y:S01]  /*cea50*/  @P2 STG.E.U8 desc[UR36][R22.64], R0 ;  /* 0x0000000016002986 */ /* 0x0083e2000c101124 */
[----:B----4-:R-:W-:Y:S01]  /*cea60*/  ISETP.LT.AND P2, PT, R21, UR5, !P4 ;  /* 0x0000000515007c0c */ /* 0x010fe2000e741270 */
[----:B------:R-:W3:Y:S01]  /*cea70*/  LDCU UR5, c[0x0][0x398] ;  /* 0x00007300ff0577ac */ /* 0x000ee20008000800 */
[C---:B-1----:R-:W-:Y:S01]  /*cea80*/  PRMT R0, R13.reuse, 0x7770, RZ ;  /* 0x000077700d007816 */ /* 0x042fe200000000ff */
[----:B------:R-:W4:Y:S10]  /*cea90*/  LDL.LU.64 R22, [R1+0xf20] ;  /* 0x000f200001167983 */ /* 0x000f340000300a00 */
[----:B------:R1:W-:Y:S01]  /*ceaa0*/  @P2 STG.E.U8 desc[UR36][R34.64], R0 ;  /* 0x0000000022002986 */ /* 0x0003e2000c101124 */
[----:B0-----:R-:W-:Y:S01]  /*ceab0*/  ISETP.LT.AND P2, PT, R48, UR4, !P4 ;  /* 0x0000000430007c0c */ /* 0x001fe2000e741270 */
[----:B------:R-:W0:Y:S02]  /*ceac0*/  LDCU UR4, c[0x0][0x398] ;  /* 0x00007300ff0477ac */ /* 0x000e240008000800 */
[----:B------:R-:W4:Y:S01]  /*cead0*/  LDL.LU.64 R36, [R1+0xf30] ;  /* 0x000f300001247983 */ /* 0x000f220000300a00 */
[----:B-1----:R-:W-:-:S03]  /*ceae0*/  PRMT R0, R13, 0x7771, RZ ;  /* 0x000077710d007816 */ /* 0x002fc600000000ff */
[----:B------:R-:W4:Y:S06]  /*ceaf0*/  LDL.LU.64 R34, [R1+0xf28] ;  /* 0x000f280001227983 */ /* 0x000f2c0000300a00 */
[----:B------:R1:W-:Y:S01]  /*ceb00*/  @P2 STG.E.U8 desc[UR36][R32.64], R0 ;  /* 0x0000000020002986 */ /* 0x0003e2000c101124 */
[----:B---3--:R-:W-:Y:S01]  /*ceb10*/  ISETP.LT.AND P2, PT, R56, UR5, !P4 ;  /* 0x0000000538007c0c */ /* 0x008fe2000e741270 */
[----:B------:R-:W3:Y:S01]  /*ceb20*/  LDCU UR5, c[0x0][0x398] ;  /* 0x00007300ff0577ac */ /* 0x000ee20008000800 */
[----:B0-----:R-:W-:Y:S01]  /*ceb30*/  ISETP.LT.AND P4, PT, R49, UR4, !P4 ;  /* 0x0000000431007c0c */ /* 0x001fe2000e781270 */
[----:B------:R-:W0:Y:S01]  /*ceb40*/  LDCU UR4, c[0x0][0x398] ;  /* 0x00007300ff0477ac */ /* 0x000e220008000800 */
[C---:B-1----:R-:W-:Y:S01]  /*ceb50*/  PRMT R0, R13.reuse, 0x7772, RZ ;  /* 0x000077720d007816 */ /* 0x042fe200000000ff */
[----:B------:R-:W4:Y:S01]  /*ceb60*/  LDL.LU.64 R32, [R1+0xf38] ;  /* 0x000f380001207983 */ /* 0x000f220000300a00 */
[----:B------:R-:W-:-:S07]  /*ceb70*/  PRMT R13, R13, 0x7773, RZ ;  /* 0x000077730d0d7816 */ /* 0x000fce00000000ff */
[----:B--2---:R1:W-:Y:S01]  /*ceb80*/  @P2 STG.E.U8 desc[UR36][R24.64], R0 ;  /* 0x0000000018002986 */ /* 0x0043e2000c101124 */
[----:B------:R-:W-:Y:S01]  /*ceb90*/  ISETP.LT.AND P2, PT, R15, UR6, !P3 ;  /* 0x000000060f007c0c */ /* 0x000fe2000df41270 */
[----:B------:R-:W2:Y:S01]  /*ceba0*/  LDCU UR6, c[0x0][0x398] ;  /* 0x00007300ff0677ac */ /* 0x000ea20008000800 */
[----:B-1----:R-:W-:Y:S01]  /*cebb0*/  PRMT R0, R9, 0x7770, RZ ;  /* 0x0000777009007816 */ /* 0x002fe200000000ff */
[----:B------:R1:W-:Y:S04]  /*cebc0*/  @P4 STG.E.U8 desc[UR36][R52.64], R13 ;  /* 0x0000000d34004986 */ /* 0x0003e8000c101124 */
[----:B-1----:R-:W4:Y:S06]  /*cebd0*/  LDL.LU.64 R52, [R1+0xf40] ;  /* 0x000f400001347983 */ /* 0x002f2c0000300a00 */
[----:B------:R1:W-:Y:S04]  /*cebe0*/  @P2 STG.E.U8 desc[UR36][R54.64], R0 ;  /* 0x0000000036002986 */ /* 0x0003e8000c101124 */
[----:B-1----:R-:W4:Y:S01]  /*cebf0*/  LDL.LU.64 R54, [R1+0xf58] ;  /* 0x000f580001367983 */ /* 0x002f220000300a00 */
[----:B---3--:R-:W-:Y:S01]  /*cec00*/  ISETP.LT.AND P4, PT, R11, UR5, !P3 ;  /* 0x000000050b007c0c */ /* 0x008fe2000df81270 */
[----:B------:R-:W1:Y:S01]  /*cec10*/  LDCU UR5, c[0x0][0x398] ;  /* 0x00007300ff0577ac */ /* 0x000e620008000800 */
[----:B0-----:R-:W-:Y:S01]  /*cec20*/  ISETP.LT.AND P2, PT, R38, UR4, !P3 ;  /* 0x0000000426007c0c */ /* 0x001fe2000df41270 */
[----:B------:R-:W3:Y:S01]  /*cec30*/  LDL.LU.64 R26, [R1+0xf50] ;  /* 0x000f5000011a7983 */ /* 0x000ee20000300a00 */
[C---:B------:R-:W-:Y:S01]  /*cec40*/  PRMT R0, R9.reuse, 0x7771, RZ ;  /* 0x0000777109007816 */ /* 0x040fe200000000ff */
[----:B------:R-:W0:Y:S08]  /*cec50*/  LDCU UR4, c[0x0][0x398] ;  /* 0x00007300ff0477ac */ /* 0x000e300008000800 */
[----:B----4-:R4:W-:Y:S01]  /*cec60*/  @P4 STG.E.U8 desc[UR36][R22.64], R0 ;  /* 0x0000000016004986 */ /* 0x0109e2000c101124 */
[----:B--2---:R-:W-:Y:S01]  /*cec70*/  ISETP.LT.AND P4, PT, R20, UR6, !P3 ;  /* 0x0000000614007c0c */ /* 0x004fe2000df81270 */
[----:B------:R-:W2:Y:S01]  /*cec80*/  LDCU UR6, c[0x0][0x398] ;  /* 0x00007300ff0677ac */ /* 0x000ea20008000800 */
[----:B----4-:R-:W-:Y:S01]  /*cec90*/  PRMT R0, R9, 0x7772, RZ ;  /* 0x0000777209007816 */ /* 0x010fe200000000ff */
[----:B------:R-:W4:Y:S04]  /*ceca0*/  LDL.LU R22, [R1+0xa8] ;  /* 0x0000a80001167983 */ /* 0x000f280000300800 */
[----:B------:R0:W-:Y:S01]  /*cecb0*/  @P2 STG.E.U8 desc[UR36][R36.64], R0 ;  /* 0x0000000024002986 */ /* 0x0001e2000c101124 */
[----:B-1----:R-:W-:Y:S01]  /*cecc0*/  ISETP.LT.AND P2, PT, R21, UR5, !P3 ;  /* 0x0000000515007c0c */ /* 0x002fe2000df41270 */
[----:B------:R-:W1:Y:S01]  /*cecd0*/  LDCU UR5, c[0x0][0x398] ;  /* 0x00007300ff0577ac */ /* 0x000e620008000800 */
[----:B------:R-:W-:Y:S01]  /*cece0*/  PRMT R9, R9, 0x7773, RZ ;  /* 0x0000777309097816 */ /* 0x000fe200000000ff */
[----:B0-----:R-:W3:Y:S04]  /*cecf0*/  LDL.LU.64 R36, [R1+0xf48] ;  /* 0x000f480001247983 */ /* 0x001ee80000300a00 */
[----:B------:R-:W3:Y:S01]  /*ced00*/  LDL.LU.64 R40, [R1+0xf68] ;  /* 0x000f680001287983 */ /* 0x000ee20000300a00 */
[----:B------:R-:W-:-:S03]  /*ced10*/  PRMT R0, R17, 0x7770, RZ ;  /* 0x0000777011007816 */ /* 0x000fc600000000ff */
[----:B------:R0:W-:Y:S01]  /*ced20*/  @P4 STG.E.U8 desc[UR36][R34.64], R9 ;  /* 0x0000000922004986 */ /* 0x0001e2000c101124 */
[----:B------:R-:W-:Y:S01]  /*ced30*/  ISETP.LT.AND P4, PT, R48, UR4, !P3 ;  /* 0x0000000430007c0c */ /* 0x000fe2000df81270 */
[----:B------:R-:W1:Y:S02]  /*ced40*/  LDCU UR4, c[0x0][0x398] ;  /* 0x00007300ff0477ac */ /* 0x000e640008000800 */
[----:B------:R0:W-:Y:S01]  /*ced50*/  @P2 STG.E.U8 desc[UR36][R32.64], R0 ;  /* 0x0000000020002986 */ /* 0x0001e2000c101124 */
[----:B--2---:R-:W-:Y:S01]  /*ced60*/  ISETP.LT.AND P2, PT, R56, UR6, !P3 ;  /* 0x0000000638007c0c */ /* 0x004fe2000df41270 */
[----:B------:R-:W2:Y:S02]  /*ced70*/  LDCU UR6, c[0x0][0x398] ;  /* 0x00007300ff0677ac */ /* 0x000ea40008000800 */
[----:B0-----:R-:W3:Y:S04]  /*ced80*/  LDL.LU.64 R34, [R1+0xf70] ;  /* 0x000f700001227983 */ /* 0x001ee80000300a00 */
[----:B------:R-:W3:Y:S01]  /*ced90*/  LDL.LU.64 R32, [R1+0xf60] ;  /* 0x000f600001207983 */ /* 0x000ee20000300a00 */
[----:B------:R-:W-:-:S03]  /*ceda0*/  PRMT R0, R17, 0x7771, RZ ;  /* 0x0000777111007816 */ /* 0x000fc600000000ff */
[----:B------:R-:W3:Y:S04]  /*cedb0*/  LDL.LU.64 R24, [R1+0xfa0] ;  /* 0x000fa00001187983 */ /* 0x000ee80000300a00 */
[----:B------:R0:W-:Y:S02]  /*cedc0*/  @P4 STG.E.U8 desc[UR36][R52.64], R0 ;  /* 0x0000000034004986 */ /* 0x0001e4000c101124 */
[----:B0-----:R-:W-:Y:S02]  /*cedd0*/  PRMT R0, R17, 0x7772, RZ ;  /* 0x0000777211007816 */ /* 0x001fe400000000ff */
[----:B------:R-:W3:Y:S04]  /*cede0*/  LDL.LU.64 R52, [R1+0xf98] ;  /* 0x000f980001347983 */ /* 0x000ee80000300a00 */
[----:B------:R0:W-:Y:S04]  /*cedf0*/  @P2 STG.E.U8 desc[UR36][R54.64], R0 ;  /* 0x0000000036002986 */ /* 0x0001e8000c101124 */
[----:B0-----:R-:W3:Y:S01]  /*cee00*/  LDL.LU.64 R54, [R1+0xf90] ;  /* 0x000f900001367983 */ /* 0x001ee20000300a00 */
[----:B-1----:R-:W-:Y:S01]  /*cee10*/  ISETP.LT.AND P3, PT, R49, UR5, !P3 ;  /* 0x0000000531007c0c */ /* 0x002fe2000df61270 */
[----:B------:R-:W0:Y:S01]  /*cee20*/  LDCU UR5, c[0x0][0x398] ;  /* 0x00007300ff0577ac */ /* 0x000e220008000800 */
[----:B------:R-:W-:-:S02]  /*cee30*/  ISETP.LT.AND P4, PT, R15, UR7, !P1 ;  /* 0x000000070f007c0c */ /* 0x000fc4000cf81270 */
[----:B------:R-:W-:Y:S01]  /*cee40*/  ISETP.LT.AND P2, PT, R11, UR4, !P1 ;  /* 0x000000040b007c0c */ /* 0x000fe2000cf41270 */
[----:B------:R-:W1:Y:S01]  /*cee50*/  LDCU UR4, c[0x0][0x398] ;  /* 0x00007300ff0477ac */ /* 0x000e620008000800 */
[----:B------:R-:W-:Y:S01]  /*cee60*/  PRMT R17, R17, 0x7773, RZ ;  /* 0x0000777311117816 */ /* 0x000fe200000000ff */
[----:B------:R-:W0:Y:S01]  /*cee70*/  LDCU UR7, c[0x0][0x398] ;  /* 0x00007300ff0777ac */ /* 0x000e220008000800 */
[----:B----4-:R-:W-:-:S05]  /*cee80*/  PRMT R0, R22, 0x7770, RZ ;  /* 0x0000777016007816 */ /* 0x010fca00000000ff */
[----:B---3--:R-:W-:Y:S01]  /*cee90*/  @P3 STG.E.U8 desc[UR36][R26.64], R17 ;  /* 0x000000111a003986 */ /* 0x008fe2000c101124 */
[----:B--2---:R-:W-:Y:S01]  /*ceea0*/  ISETP.LT.AND P3, PT, R38, UR6, !P1 ;  /* 0x0000000626007c0c */ /* 0x004fe2000cf61270 */
[----:B------:R-:W2:Y:S01]  /*ceeb0*/  LDCU UR6, c[0x0][0x398] ;  /* 0x00007300ff0677ac */ /* 0x000ea20008000800 */
[----:B------:R-:W-:Y:S02]  /*ceec0*/  ISETP.GE.AND P5, PT, R6, UR53, PT ;  /* 0x0000003506007c0c */ /* 0x000fe4000bfa6270 */
[----:B------:R-:W-:Y:S01]  /*ceed0*/  PRMT R6, R22, 0x7772, RZ ;  /* 0x0000777216067816 */ /* 0x000fe200000000ff */
[----:B------:R3:W-:Y:S01]  /*ceee0*/  @P4 STG.E.U8 desc[UR36][R36.64], R0 ;  /* 0x0000000024004986 */ /* 0x0007e2000c101124 */
[----:B0-----:R-:W-:Y:S01]  /*ceef0*/  ISETP.LT.AND P4, PT, R20, UR5, !P1 ;  /* 0x0000000514007c0c */ /* 0x001fe2000cf81270 */
[----:B------:R-:W0:Y:S01]  /*cef00*/  LDCU UR5, c[0x0][0x398] ;  /* 0x00007300ff0577ac */ /* 0x000e220008000800 */
[C---:B---3--:R-:W-:Y:S01]  /*cef10*/  PRMT R0, R22.reuse, 0x7771, RZ ;  /* 0x0000777116007816 */ /* 0x048fe200000000ff */
[----:B------:R-:W3:Y:S04]  /*cef20*/  LDL.LU.64 R36, [R1+0xf88] ;  /* 0x000f880001247983 */ /* 0x000ee80000300a00 */
[----:B------:R4:W-:Y:S04]  /*cef30*/  @P2 STG.E.U8 desc[UR36][R40.64], R0 ;  /* 0x0000000028002986 */ /* 0x0009e8000c101124 */
[----:B------:R0:W-:Y:S01]  /*cef40*/  @P3 STG.E.U8 desc[UR36][R34.64], R6 ;  /* 0x0000000622003986 */ /* 0x0001e2000c101124 */
[----:B----4-:R-:W-:-:S03]  /*cef50*/  PRMT R0, R22, 0x7773, RZ ;  /* 0x0000777316007816 */ /* 0x010fc600000000ff */
[----:B------:R-:W4:Y:S01]  /*cef60*/  LDL.LU.64 R22, [R1+0xfa8] ;  /* 0x000fa80001167983 */ /* 0x000f220000300a00 */
[----:B-1----:R-:W-:Y:S01]  /*cef70*/  ISETP.LT.AND P3, PT, R48, UR4, !P1 ;  /* 0x0000000430007c0c */ /* 0x002fe2000cf61270 */
[----:B------:R-:W1:Y:S01]  /*cef80*/  LDCU UR4, c[0x0][0x398] ;  /* 0x00007300ff0477ac */ /* 0x000e620008000800 */
[----:B------:R-:W-:Y:S01]  /*cef90*/  ISETP.LT.AND P2, PT, R21, UR7, !P1 ;  /* 0x0000000715007c0c */ /* 0x000fe2000cf41270 */
[----:B------:R1:W-:Y:S01]  /*cefa0*/  @P4 STG.E.U8 desc[UR36][R32.64], R0 ;  /* 0x0000000020004986 */ /* 0x0003e2000c101124 */
[----:B--2---:R-:W-:Y:S01]  /*cefb0*/  ISETP.LT.AND P4, PT, R56, UR6, !P1 ;  /* 0x0000000638007c0c */ /* 0x004fe2000cf81270 */
[----:B------:R-:W2:Y:S02]  /*cefc0*/  LDCU UR6, c[0x0][0x398] ;  /* 0x00007300ff0677ac */ /* 0x000ea40008000800 */
[----:B0-----:R-:W2:Y:S01]  /*cefd0*/  LDL.LU.64 R34, [R1+0xf80] ;  /* 0x000f800001227983 */ /* 0x001ea20000300a00 */
[C---:B------:R-:W-:Y:S01]  /*cefe0*/  PRMT R6, R14.reuse, 0x7771, RZ ;  /* 0x000077710e067816 */ /* 0x040fe200000000ff */
[----:B------:R-:W0:Y:S02]  /*ceff0*/  LDCU UR7, c[0x0][0x398] ;  /* 0x00007300ff0777ac */ /* 0x000e240008000800 */
[----:B-1----:R-:W2:Y:S01]  /*cf000*/  LDL.LU.64 R32, [R1+0xf78] ;  /* 0x000f780001207983 */ /* 0x002ea20000300a00 */
[----:B------:R-:W-:-:S02]  /*cf010*/  PRMT R0, R14, 0x7770, RZ ;  /* 0x000077700e007816 */ /* 0x000fc400000000ff */
[----:B------:R-:W-:-:S03]  /*cf020*/  PRMT R7, R14, 0x7772, RZ ;  /* 0x000077720e077816 */ /* 0x000fc600000000ff */
[----:B------:R-:W-:Y:S01]  /*cf030*/  @P2 STG.E.U8 desc[UR36][R24.64], R0 ;  /* 0x0000000018002986 */ /* 0x000fe2000c101124 */
[C---:B------:R-:W-:Y:S01]  /*cf040*/  ISETP.LT.AND P2, PT, R15.reuse, UR4, !P5 ;  /* 0x000000040f007c0c */ /* 0x040fe2000ef41270 */
[----:B------:R-:W1:Y:S02]  /*cf050*/  LDCU UR4, c[0x0][0x398] ;  /* 0x00007300ff0477ac */ /* 0x000e640008000800 */
[----:B------:R0:W-:Y:S01]  /*cf060*/  @P3 STG.E.U8 desc[UR36][R52.64], R6 ;  /* 0x0000000634003986 */ /* 0x0001e2000c101124 */
[C---:B------:R-:W-:Y:S01]  /*cf070*/  ISETP.LT.AND P3, PT, R15.reuse, UR8, !P0 ;  /* 0x000000080f007c0c */ /* 0x040fe2000c761270 */
[----:B------:R-:W1:Y:S02]  /*cf080*/  LDCU UR8, c[0x0][0x398] ;  /* 0x00007300ff0877ac */ /* 0x000e640008000800 */
[----:B0-----:R-:W2:Y:S04]  /*cf090*/  LDL.LU.64 R52, [R1+0xec0] ;  /* 0x000ec00001347983 */ /* 0x001ea80000300a00 */
[----:B------:R0:W-:Y:S01]  /*cf0a0*/  @P4 STG.E.U8 desc[UR36][R54.64], R7 ;  /* 0x0000000736004986 */ /* 0x0001e2000c101124 */
[----:B------:R-:W-:Y:S01]  /*cf0b0*/  ISETP.LT.AND P4, PT, R15, UR5, !P6 ;  /* 0x000000050f007c0c */ /* 0x000fe2000f781270 */
[----:B------:R-:W3:Y:S02]  /*cf0c0*/  LDCU UR5, c[0x0][0x398] ;  /* 0x00007300ff0577ac */ /* 0x000ee40008000800 */
[----:B------:R-:W2:Y:S04]  /*cf0d0*/  LDL.LU R15, [R1+0x4430] ;  /* 0x00443000010f7983 */ /* 0x000ea80000300800 */
[----:B0-----:R-:W2:Y:S01]  /*cf0e0*/  LDL.LU.64 R54, [R1+0xe88] ;  /* 0x000e880001367983 */ /* 0x001ea20000300a00 */
[----:B-1----:R-:W-:Y:S01]  /*cf0f0*/  ISETP.LT.AND P1, PT, R49, UR4, !P1 ;  /* 0x0000000431007c0c */ /* 0x002fe2000cf21270 */
[----:B------:R-:W0:Y:S01]  /*cf100*/  LDCU UR4, c[0x0][0x398] ;  /* 0x00007300ff0477ac */ /* 0x000e220008000800 */
[----:B------:R-:W-:-:S02]  /*cf110*/  PRMT R14, R14, 0x7773, RZ ;  /* 0x000077730e0e7816 */ /* 0x000fc400000000ff */
[C---:B------:R-:W-:Y:S02]  /*cf120*/  PRMT R0, R10.reuse, 0x7770, RZ ;  /* 0x000077700a007816 */ /* 0x040fe400000000ff */
[C---:B------:R-:W-:Y:S02]  /*cf130*/  PRMT R6, R10.reuse, 0x7771, RZ ;  /* 0x000077710a067816 */ /* 0x040fe400000000ff */
[----:B------:R-:W-:-:S05]  /*cf140*/  PRMT R7, R10, 0x7772, RZ ;  /* 0x000077720a077816 */ /* 0x000fca00000000ff */
[----:B---3--:R1:W-:Y:S01]  /*cf150*/  @P1 STG.E.U8 desc[UR36][R36.64], R14 ;  /* 0x0000000e24001986 */ /* 0x0083e2000c101124 */
[----:B------:R-:W-:Y:S01]  /*cf160*/  ISETP.LT.AND P1, PT, R11, UR5, !P6 ;  /* 0x000000050b007c0c */ /* 0x000fe2000f721270 */
[----:B------:R-:W3:Y:S01]  /*cf170*/  LDCU UR5, c[0x0][0x398] ;  /* 0x00007300ff0577ac */ /* 0x000ee20008000800 */
[----:B------:R-:W-:Y:S01]  /*cf180*/  PRMT R10, R10, 0x7773, RZ ;  /* 0x000077730a0a7816 */ /* 0x000fe200000000ff */
[----:B-1----:R-:W2:Y:S04]  /*cf190*/  LDL.LU.64 R36, [R1+0xe10] ;  /* 0x000e100001247983 */ /* 0x002ea80000300a00 */
[----:B----4-:R1:W-:Y:S01]  /*cf1a0*/  @P4 STG.E.U8 desc[UR36][R22.64], R0 ;  /* 0x0000000016004986 */ /* 0x0103e2000c101124 */
[----:B0-----:R-:W-:Y:S01]  /*cf1b0*/  ISETP.LT.AND P4, PT, R38, UR4, !P6 ;  /* 0x0000000426007c0c */ /* 0x001fe2000f781270 */
[----:B------:R-:W0:Y:S04]  /*cf1c0*/  LDCU UR4, c[0x0][0x398] ;  /* 0x00007300ff0477ac */ /* 0x000e280008000800 */
[----:B--2---:R2:W-:Y:S01]  /*cf1d0*/  @P1 STG.E.U8 desc[UR36][R34.64], R6 ;  /* 0x0000000622001986 */ /* 0x0045e2000c101124 */
[----:B------:R-:W-:Y:S01]  /*cf1e0*/  ISETP.LT.AND P1, PT, R20, UR6, !P6 ;  /* 0x0000000614007c0c */ /* 0x000fe2000f721270 */
[----:B------:R-:W4:Y:S02]  /*cf1f0*/  LDCU UR6, c[0x0][0x398] ;  /* 0x00007300ff0677ac */ /* 0x000f240008000800 */
[----:B-1----:R-:W2:Y:S04]  /*cf200*/  LDL.LU.64 R22, [R1+0xdc8] ;  /* 0x000dc80001167983 */ /* 0x002ea80000300a00 */
[----:B------:R1:W-:Y:S01]  /*cf210*/  @P4 STG.E.U8 desc[UR36][R32.64], R7 ;  /* 0x0000000720004986 */ /* 0x0003e2000c101124 */
[----:B---3--:R-:W-:Y:S01]  /*cf220*/  ISETP.LT.AND P4, PT, R21, UR5, !P6 ;  /* 0x0000000515007c0c */ /* 0x008fe2000f781270 */
[----:B------:R-:W3:Y:S01]  /*cf230*/  LDCU UR5, c[0x0][0x398] ;  /* 0x00007300ff0577ac */ /* 0x000ee20008000800 */
[----:B------:R-:W-:Y:S01]  /*cf240*/  PRMT R0, R18, 0x7770, RZ ;  /* 0x0000777012007816 */ /* 0x000fe200000000ff */
[----:B--2---:R-:W2:Y:S04]  /*cf250*/  LDL.LU R34, [R1+0xac] ;  /* 0x0000ac0001227983 */ /* 0x004ea80000300800 */
[----:B-1----:R-:W2:Y:S04]  /*cf260*/  LDL.LU.64 R32, [R1+0xd78] ;  /* 0x000d780001207983 */ /* 0x002ea80000300a00 */
[----:B------:R-:W2:Y:S04]  /*cf270*/  LDL.LU.64 R26, [R1+0xce0] ;  /* 0x000ce000011a7983 */ /* 0x000ea80000300a00 */
[----:B------:R1:W-:Y:S04]  /*cf280*/  @P1 STG.E.U8 desc[UR36][R52.64], R10 ;  /* 0x0000000a34001986 */ /* 0x0003e8000c101124 */
[----:B-1----:R-:W2:Y:S04]  /*cf290*/  LDL.LU.64 R52, [R1+0xc80] ;  /* 0x000c800001347983 */ /* 0x002ea80000300a00 */
[----:B------:R1:W-:Y:S04]  /*cf2a0*/  @P4 STG.E.U8 desc[UR36][R54.64], R0 ;  /* 0x0000000036004986 */ /* 0x0003e8000c101124 */
[----:B-1----:R-:W2:Y:S01]  /*cf2b0*/  LDL.LU.64 R54, [R1+0xc30] ;  /* 0x000c300001367983 */ /* 0x002ea20000300a00 */
[----:B0-----:R-:W-:Y:S01]  /*cf2c0*/  ISETP.LT.AND P4, PT, R48, UR4, !P6 ;  /* 0x0000000430007c0c */ /* 0x001fe2000f781270 */
[----:B------:R-:W0:Y:S01]  /*cf2d0*/  LDCU UR4, c[0x0][0x398] ;  /* 0x00007300ff0477ac */ /* 0x000e220008000800 */
[----:B----4-:R-:W-:Y:S01]  /*cf2e0*/  ISETP.LT.AND P1, PT, R56, UR6, !P6 ;  /* 0x0000000638007c0c */ /* 0x010fe2000f721270 */
[----:B------:R-:W4:Y:S01]  /*cf2f0*/  LDL.LU.64 R40, [R1+0xbd8] ;  /* 0x000bd80001287983 */ /* 0x000f220000300a00 */
[C---:B------:R-:W-:Y:S01]  /*cf300*/  PRMT R6, R18.reuse, 0x7771, RZ ;  /* 0x0000777112067816 */ /* 0x040fe200000000ff */
[----:B------:R-:W1:Y:S01]  /*cf310*/  LDCU UR6, c[0x0][0x398] ;  /* 0x00007300ff0677ac */ /* 0x000e620008000800 */
[C---:B------:R-:W-:Y:S01]  /*cf320*/  PRMT R7, R18.reuse, 0x7772, RZ ;  /* 0x0000777212077816 */ /* 0x040fe200000000ff */
[----:B------:R-:W4:Y:S01]  /*cf330*/  LDL.LU.64 R24, [R1+0x7a8] ;  /* 0x0007a80001187983 */ /* 0x000f220000300a00 */
[----:B---3--:R-:W-:Y:S01]  /*cf340*/  ISETP.LT.AND P6, PT, R49, UR5, !P6 ;  /* 0x0000000531007c0c */ /* 0x008fe2000f7c1270 */
[----:B------:R-:W3:Y:S01]  /*cf350*/  LDCU UR5, c[0x0][0x398] ;  /* 0x00007300ff0577ac */ /* 0x000ee20008000800 */
[----:B------:R-:W-:-:S03]  /*cf360*/  PRMT R18, R18, 0x7773, RZ ;  /* 0x0000777312127816 */ /* 0x000fc600000000ff */
[----:B------:R0:W-:Y:S01]  /*cf370*/  @P4 STG.E.U8 desc[UR36][R36.64], R6 ;  /* 0x0000000624004986 */ /* 0x0001e2000c101124 */
[----:B------:R-:W-:Y:S01]  /*cf380*/  ISETP.LT.AND P4, PT, R11, UR7, !P5 ;  /* 0x000000070b007c0c */ /* 0x000fe2000ef81270 */
[----:B------:R-:W1:Y:S02]  /*cf390*/  LDCU UR7, c[0x0][0x398] ;  /* 0x00007300ff0777ac */ /* 0x000e640008000800 */
[----:B0-----:R-:W3:Y:S04]  /*cf3a0*/  LDL.LU.64 R36, [R1+0x600] ;  /* 0x0006000001247983 */ /* 0x001ee80000300a00 */
[----:B------:R0:W-:Y:S01]  /*cf3b0*/  @P1 STG.E.U8 desc[UR36][R22.64], R7 ;  /* 0x0000000716001986 */ /* 0x0001e2000c101124 */
[----:B------:R-:W-:Y:S01]  /*cf3c0*/  ISETP.LT.AND P1, PT, R38, UR4, !P5 ;  /* 0x0000000426007c0c */ /* 0x000fe2000ef21270 */
[----:B------:R-:W1:Y:S01]  /*cf3d0*/  LDCU UR4, c[0x0][0x398] ;  /* 0x00007300ff0477ac */ /* 0x000e620008000800 */
[----:B--2---:R-:W-:-:S02]  /*cf3e0*/  PRMT R0, R34, 0x7770, RZ ;  /* 0x0000777022007816 */ /* 0x004fc400000000ff */
[C---:B------:R-:W-:Y:S02]  /*cf3f0*/  PRMT R8, R34.reuse, 0x7771, RZ ;  /* 0x0000777122087816 */ /* 0x040fe400000000ff */
[C---:B------:R-:W-:Y:S01]  /*cf400*/  PRMT R9, R34.reuse, 0x7772, RZ ;  /* 0x0000777222097816 */ /* 0x040fe200000000ff */
[----:B0-----:R-:W2:Y:S01]  /*cf410*/  LDL.LU.64 R22, [R1+0x4a8] ;  /* 0x0004a80001167983 */ /* 0x001ea20000300a00 */
[----:B------:R-:W-:-:S03]  /*cf420*/  PRMT R10, R34, 0x7773, RZ ;  /* 0x00007773220a7816 */ /* 0x000fc600000000ff */
[----:B------:R0:W-:Y:S04]  /*cf430*/  @P6 STG.E.U8 desc[UR36][R32.64], R18 ;  /* 0x0000001220006986 */ /* 0x0001e8000c101124 */
[----:B------:R-:W2:Y:S04]  /*cf440*/  LDL.LU.64 R34, [R1+0x338] ;  /* 0x0003380001227983 */ /* 0x000ea80000300a00 */
[----:B------:R-:W-:Y:S04]  /*cf450*/  @P2 STG.E.U8 desc[UR36][R26.64], R0 ;  /* 0x000000001a002986 */ /* 0x000fe8000c101124 */
[----:B0-----:R-:W2:Y:S04]  /*cf460*/  LDL.LU.64 R32, [R1+0x10] ;  /* 0x0000100001207983 */ /* 0x001ea80000300a00 */
[----:B------:R0:W-:Y:S04]  /*cf470*/  @P4 STG.E.U8 desc[UR36][R52.64], R8 ;  /* 0x0000000834004986 */ /* 0x0001e8000c101124 */
[----:B0-----:R-:W2:Y:S04]  /*cf480*/  LDL.LU.64 R52, [R1+0x8] ;  /* 0x0000080001347983 */ /* 0x001ea80000300a00 */
[----:B------:R0:W-:Y:S01]  /*cf490*/  @P1 STG.E.U8 desc[UR36][R54.64], R9 ;  /* 0x0000000936001986 */ /* 0x0001e2000c101124 */
[----:B------:R-:W-:-:S03]  /*cf4a0*/  ISETP.LT.AND P1, PT, R11, UR10, !P0 ;  /* 0x0000000a0b007c0c */ /* 0x000fc6000c721270 */
[----:B0-----:R-:W2:Y:S04]  /*cf4b0*/  LDL.LU.64 R54, [R1] ;  /* 0x0000000001367983 */ /* 0x001ea80000300a00 */
[----:B------:R-:W2:Y:S01]  /*cf4c0*/  LDL.LU R11, [R1+0x442c] ;  /* 0x00442c00010b7983 */ /* 0x000ea20000300800 */
[----:B-1----:R-:W-:Y:S01]  /*cf4d0*/  ISETP.LT.AND P6, PT, R20, UR6, !P5 ;  /* 0x0000000614007c0c */ /* 0x002fe2000efc1270 */
[----:B------:R-:W0:Y:S01]  /*cf4e0*/  LDCU UR6, c[0x0][0x398] ;  /* 0x00007300ff0677ac */ /* 0x000e220008000800 */
[----:B------:R-:W-:Y:S02]  /*cf4f0*/  ISETP.LT.AND P2, PT, R21, UR8, !P5 ;  /* 0x0000000815007c0c */ /* 0x000fe4000ef41270 */
[----:B------:R-:W-:Y:S01]  /*cf500*/  ISETP.LT.AND P4, PT, R48, UR9, !P5 ;  /* 0x0000000930007c0c */ /* 0x000fe2000ef81270 */
[----:B------:R-:W1:Y:S08]  /*cf510*/  LDCU UR8, c[0x0][0x398] ;  /* 0x00007300ff0877ac */ /* 0x000e700008000800 */
[----:B----4-:R-:W-:Y:S01]  /*cf520*/  @P6 STG.E.U8 desc[UR36][R40.64], R10 ;  /* 0x0000000a28006986 */ /* 0x010fe2000c101124 */
[----:B---3--:R-:W-:Y:S01]  /*cf530*/  ISETP.LT.AND P6, PT, R56, UR5, !P5 ;  /* 0x0000000538007c0c */ /* 0x008fe2000efc1270 */
[----:B------:R-:W3:Y:S01]  /*cf540*/  LDCU UR5, c[0x0][0x398] ;  /* 0x00007300ff0577ac */ /* 0x000ee20008000800 */
[----:B------:R-:W-:-:S02]  /*cf550*/  ISETP.LT.AND P5, PT, R49, UR4, !P5 ;  /* 0x0000000431007c0c */ /* 0x000fc4000efa1270 */
[C---:B------:R-:W-:Y:S02]  /*cf560*/  PRMT R0, R15.reuse, 0x7770, RZ ;  /* 0x000077700f007816 */ /* 0x040fe400000000ff */
[C---:B------:R-:W-:Y:S02]  /*cf570*/  PRMT R6, R15.reuse, 0x7771, RZ ;  /* 0x000077710f067816 */ /* 0x040fe400000000ff */
[C---:B------:R-:W-:Y:S02]  /*cf580*/  PRMT R7, R15.reuse, 0x7772, RZ ;  /* 0x000077720f077816 */ /* 0x040fe400000000ff */
[----:B------:R-:W-:Y:S01]  /*cf590*/  PRMT R15, R15, 0x7773, RZ ;  /* 0x000077730f0f7816 */ /* 0x000fe200000000ff */
[----:B------:R-:W-:Y:S01]  /*cf5a0*/  @P2 STG.E.U8 desc[UR36][R24.64], R0 ;  /* 0x0000000018002986 */ /* 0x000fe2000c101124 */
[----:B------:R-:W-:-:S03]  /*cf5b0*/  ISETP.LT.AND P2, PT, R38, UR11, !P0 ;  /* 0x0000000b26007c0c */ /* 0x000fc6000c741270 */
[----:B------:R-:W-:Y:S01]  /*cf5c0*/  @P4 STG.E.U8 desc[UR36][R36.64], R6 ;  /* 0x0000000624004986 */ /* 0x000fe2000c101124 */
[----:B------:R-:W-:Y:S02]  /*cf5d0*/  ISETP.LT.AND P4, PT, R20, UR12, !P0 ;  /* 0x0000000c14007c0c */ /* 0x000fe4000c781270 */
[C---:B------:R-:W-:Y:S02]  /*cf5e0*/  PRMT R9, R19.reuse, 0x7771, RZ ;  /* 0x0000777113097816 */ /* 0x040fe400000000ff */
[----:B------:R-:W-:Y:S01]  /*cf5f0*/  PRMT R13, R19, 0x7772, RZ ;  /* 0x00007772130d7816 */ /* 0x000fe200000000ff */
[----:B--2---:R2:W-:Y:S01]  /*cf600*/  @P6 STG.E.U8 desc[UR36][R22.64], R7 ;  /* 0x0000000716006986 */ /* 0x0045e2000c101124 */
[----:B0-----:R-:W-:-:S03]  /*cf610*/  ISETP.LT.AND P6, PT, R21, UR6, !P0 ;  /* 0x0000000615007c0c */ /* 0x001fc6000c7c1270 */
[----:B------:R0:W-:Y:S01]  /*cf620*/  @P5 STG.E.U8 desc[UR36][R34.64], R15 ;  /* 0x0000000f22005986 */ /* 0x0001e2000c101124 */
[----:B------:R-:W-:Y:S02]  /*cf630*/  ISETP.LT.AND P5, PT, R48, UR7, !P0 ;  /* 0x0000000730007c0c */ /* 0x000fe4000c7a1270 */
[C---:B--2---:R-:W-:Y:S02]  /*cf640*/  PRMT R7, R19.reuse, 0x7770, RZ ;  /* 0x0000777013077816 */ /* 0x044fe400000000ff */
[----:B------:R-:W-:Y:S02]  /*cf650*/  PRMT R19, R19, 0x7773, RZ ;  /* 0x0000777313137816 */ /* 0x000fe400000000ff */
[----:B------:R-:W-:-:S05]  /*cf660*/  PRMT R8, R11, 0x7770, RZ ;  /* 0x000077700b087816 */ /* 0x000fca00000000ff */
[----:B------:R0:W-:Y:S01]  /*cf670*/  @P3 STG.E.U8 desc[UR36][R32.64], R8 ;  /* 0x0000000820003986 */ /* 0x0001e2000c101124 */
[----:B-1----:R-:W-:Y:S02]  /*cf680*/  ISETP.LT.AND P3, PT, R56, UR8, !P0 ;  /* 0x0000000838007c0c */ /* 0x002fe4000c761270 */
[----:B---3--:R-:W-:Y:S02]  /*cf690*/  ISETP.LT.AND P0, PT, R49, UR5, !P0 ;  /* 0x0000000531007c0c */ /* 0x008fe4000c701270 */
[C---:B------:R-:W-:Y:S02]  /*cf6a0*/  PRMT R0, R11.reuse, 0x7771, RZ ;  /* 0x000077710b007816 */ /* 0x040fe400000000ff */
[C---:B------:R-:W-:Y:S02]  /*cf6b0*/  PRMT R6, R11.reuse, 0x7772, RZ ;  /* 0x000077720b067816 */ /* 0x040fe400000000ff */
[----:B------:R-:W-:Y:S01]  /*cf6c0*/  PRMT R11, R11, 0x7773, RZ ;  /* 0x000077730b0b7816 */ /* 0x000fe200000000ff */
[----:B------:R0:W-:Y:S04]  /*cf6d0*/  @P1 STG.E.U8 desc[UR36][R52.64], R0 ;  /* 0x0000000034001986 */ /* 0x0001e8000c101124 */
[----:B------:R0:W-:Y:S04]  /*cf6e0*/  @P2 STG.E.U8 desc[UR36][R54.64], R6 ;  /* 0x0000000636002986 */ /* 0x0001e8000c101124 */
[----:B------:R0:W-:Y:S04]  /*cf6f0*/  @P4 STG.E.U8 desc[UR36][R58.64], R11 ;  /* 0x0000000b3a004986 */ /* 0x0001e8000c101124 */
[----:B------:R0:W-:Y:S04]  /*cf700*/  @P6 STG.E.U8 desc[UR36][R50.64], R7 ;  /* 0x0000000732006986 */ /* 0x0001e8000c101124 */
[----:B------:R0:W-:Y:S04]  /*cf710*/  @P5 STG.E.U8 desc[UR36][R4.64], R9 ;  /* 0x0000000904005986 */ /* 0x0001e8000c101124 */
[----:B------:R0:W-:Y:S01]  /*cf720*/  @P3 STG.E.U8 desc[UR36][R2.64], R13 ;  /* 0x0000000d02003986 */ /* 0x0001e2000c101124 */
[----:B------:R-:W-:Y:S05]  /*cf730*/  @!P0 EXIT ;  /* 0x000000000000894d */ /* 0x000fea0003800000 */
[----:B------:R-:W-:Y:S01]  /*cf740*/  STG.E.U8 desc[UR36][R60.64], R19 ;  /* 0x000000133c007986 */ /* 0x000fe2000c101124 */
[----:B------:R-:W-:Y:S05]  /*cf750*/  EXIT ;  /* 0x000000000000794d */ /* 0x000fea0003800000 */
.L_x_2:
[----:B------:R-:W-:-:S00]  /*cf760*/  BRA `(.L_x_2) ;  /* 0xfffffffc00fc7947 */ /* 0x000fc0000383ffff */
[----:B------:R-:W-:-:S00]  /*cf770*/  NOP ;  /* 0x0000000000007918 */ /* 0x000fc00000000000 */
        /* <DEDUP_REMOVED lines=8> */
.L_x_3:


//--------------------- .nv.shared.matmul_kernel  --------------------------
	.section	.nv.shared.matmul_kernel,"aw",@nobits
	.sectionflags	@""
	.align	16
	.zero		1024


//--------------------- .nv.shared.reserved.0     --------------------------
	.section	.nv.shared.reserved.0,"aw",@nobits
	.weak		__nv_reservedSMEM_offset_0_alias
	.size		__nv_reservedSMEM_offset_0_alias, 0, 64
	.other		__nv_reservedSMEM_offset_0_alias,@"STO_CUDA_RESERVED_SHARED STV_DEFAULT"
__nv_reservedSMEM_offset_0_alias:
	.zero		0
	.zero		64


//--------------------- .nv.constant0.matmul_kernel --------------------------
	.section	.nv.constant0.matmul_kernel,"a",@progbits
	.sectionflags	@""
	.align	4
.nv.constant0.matmul_kernel:
	.zero		976


//--------------------- SYMBOLS --------------------------

	.type		.nv.reservedSmem.offset0,@object
	.size		.nv.reservedSmem.offset0,0x4
	.type		.nv.reservedSmem.cap,@object
	.size		.nv.reservedSmem.cap,0x4
